//
// Generated by NVIDIA NVVM Compiler
//
// Compiler Build ID: CL-36424714
// Cuda compilation tools, release 13.0, V13.0.88
// Based on NVVM 20.0.0
//

.version 9.0
.target sm_100
.address_size 64

	// .globl	_ZN3cub18CUB_300001_SM_10006detail11EmptyKernelIvEEvv
// _ZZN3cub18CUB_300001_SM_10006detail10radix_sort31DeviceRadixSortSingleTileKernelINS1_5radix10policy_hubI8custom_tNS0_8NullTypeEjE10Policy1000ELNS0_9SortOrderE0ES6_S7_j19custom_decomposer_tEEvPKT1_PSC_PKT2_PSG_T3_iiT4_E12temp_storage has been demoted
// _ZZN3cub18CUB_300001_SM_10006detail10radix_sort30DeviceRadixSortHistogramKernelINS1_5radix10policy_hubI8custom_tNS0_8NullTypeEjE10Policy1000ELNS0_9SortOrderE0ES6_j19custom_decomposer_tEEvPT2_PKT1_SC_iiT3_E12temp_storage has been demoted
// _ZZN3cub18CUB_300001_SM_10006detail10radix_sort33DeviceRadixSortExclusiveSumKernelINS1_5radix10policy_hubI8custom_tNS0_8NullTypeEjE10Policy1000EjEEvPT0_E12temp_storage has been demoted
// _ZZN3cub18CUB_300001_SM_10006detail10radix_sort29DeviceRadixSortOnesweepKernelINS1_5radix10policy_hubI8custom_tNS0_8NullTypeEjE10Policy1000ELNS0_9SortOrderE0ES6_S7_jii19custom_decomposer_tEEvPT5_SD_PT3_PKSE_PT1_PKSI_PT2_PKSM_T4_iiT6_E1s has been demoted
.global .align 1 .b8 _ZN34_INTERNAL_ee109f33_4_k_cu_88aa4a134cuda3std3__45__cpo5beginE[1];
.global .align 1 .b8 _ZN34_INTERNAL_ee109f33_4_k_cu_88aa4a134cuda3std3__45__cpo3endE[1];
.global .align 1 .b8 _ZN34_INTERNAL_ee109f33_4_k_cu_88aa4a134cuda3std3__45__cpo6cbeginE[1];
.global .align 1 .b8 _ZN34_INTERNAL_ee109f33_4_k_cu_88aa4a134cuda3std3__45__cpo4cendE[1];
.global .align 1 .b8 _ZN34_INTERNAL_ee109f33_4_k_cu_88aa4a134cuda3std3__45__cpo6rbeginE[1];
.global .align 1 .b8 _ZN34_INTERNAL_ee109f33_4_k_cu_88aa4a134cuda3std3__45__cpo4rendE[1];
.global .align 1 .b8 _ZN34_INTERNAL_ee109f33_4_k_cu_88aa4a134cuda3std3__45__cpo7crbeginE[1];
.global .align 1 .b8 _ZN34_INTERNAL_ee109f33_4_k_cu_88aa4a134cuda3std3__45__cpo5crendE[1];
.global .align 1 .b8 _ZN34_INTERNAL_ee109f33_4_k_cu_88aa4a134cuda3std3__436_GLOBAL__N__ee109f33_4_k_cu_88aa4a136ignoreE[1];
.global .align 1 .b8 _ZN34_INTERNAL_ee109f33_4_k_cu_88aa4a134cuda3std3__419piecewise_constructE[1];
.global .align 1 .b8 _ZN34_INTERNAL_ee109f33_4_k_cu_88aa4a134cuda3std3__48in_placeE[1];
.global .align 1 .b8 _ZN34_INTERNAL_ee109f33_4_k_cu_88aa4a134cuda3std3__420unreachable_sentinelE[1];
.global .align 1 .b8 _ZN34_INTERNAL_ee109f33_4_k_cu_88aa4a134cuda3std3__47nulloptE[1];
.global .align 1 .b8 _ZN34_INTERNAL_ee109f33_4_k_cu_88aa4a134cuda3std3__48unexpectE[1];
.global .align 1 .b8 _ZN34_INTERNAL_ee109f33_4_k_cu_88aa4a134cuda3std6ranges3__45__cpo4swapE[1];
.global .align 1 .b8 _ZN34_INTERNAL_ee109f33_4_k_cu_88aa4a134cuda3std6ranges3__45__cpo9iter_moveE[1];
.global .align 1 .b8 _ZN34_INTERNAL_ee109f33_4_k_cu_88aa4a134cuda3std6ranges3__45__cpo5beginE[1];
.global .align 1 .b8 _ZN34_INTERNAL_ee109f33_4_k_cu_88aa4a134cuda3std6ranges3__45__cpo3endE[1];
.global .align 1 .b8 _ZN34_INTERNAL_ee109f33_4_k_cu_88aa4a134cuda3std6ranges3__45__cpo6cbeginE[1];
.global .align 1 .b8 _ZN34_INTERNAL_ee109f33_4_k_cu_88aa4a134cuda3std6ranges3__45__cpo4cendE[1];
.global .align 1 .b8 _ZN34_INTERNAL_ee109f33_4_k_cu_88aa4a134cuda3std6ranges3__45__cpo7advanceE[1];
.global .align 1 .b8 _ZN34_INTERNAL_ee109f33_4_k_cu_88aa4a134cuda3std6ranges3__45__cpo9iter_swapE[1];
.global .align 1 .b8 _ZN34_INTERNAL_ee109f33_4_k_cu_88aa4a134cuda3std6ranges3__45__cpo4nextE[1];
.global .align 1 .b8 _ZN34_INTERNAL_ee109f33_4_k_cu_88aa4a134cuda3std6ranges3__45__cpo4prevE[1];
.global .align 1 .b8 _ZN34_INTERNAL_ee109f33_4_k_cu_88aa4a134cuda3std6ranges3__45__cpo4dataE[1];
.global .align 1 .b8 _ZN34_INTERNAL_ee109f33_4_k_cu_88aa4a134cuda3std6ranges3__45__cpo5cdataE[1];
.global .align 1 .b8 _ZN34_INTERNAL_ee109f33_4_k_cu_88aa4a134cuda3std6ranges3__45__cpo4sizeE[1];
.global .align 1 .b8 _ZN34_INTERNAL_ee109f33_4_k_cu_88aa4a134cuda3std6ranges3__45__cpo5ssizeE[1];
.global .align 1 .b8 _ZN34_INTERNAL_ee109f33_4_k_cu_88aa4a134cuda3std6ranges3__45__cpo8distanceE[1];
.global .align 1 .b8 _ZN34_INTERNAL_ee109f33_4_k_cu_88aa4a136thrust24THRUST_300001_SM_1000_NS8cuda_cub3parE[1];
.global .align 1 .b8 _ZN34_INTERNAL_ee109f33_4_k_cu_88aa4a136thrust24THRUST_300001_SM_1000_NS8cuda_cub10par_nosyncE[1];
.global .align 1 .b8 _ZN34_INTERNAL_ee109f33_4_k_cu_88aa4a136thrust24THRUST_300001_SM_1000_NS6system6detail10sequential3seqE[1];
.global .align 1 .b8 _ZN34_INTERNAL_ee109f33_4_k_cu_88aa4a136thrust24THRUST_300001_SM_1000_NS12placeholders2_1E[1];
.global .align 1 .b8 _ZN34_INTERNAL_ee109f33_4_k_cu_88aa4a136thrust24THRUST_300001_SM_1000_NS12placeholders2_2E[1];
.global .align 1 .b8 _ZN34_INTERNAL_ee109f33_4_k_cu_88aa4a136thrust24THRUST_300001_SM_1000_NS12placeholders2_3E[1];
.global .align 1 .b8 _ZN34_INTERNAL_ee109f33_4_k_cu_88aa4a136thrust24THRUST_300001_SM_1000_NS12placeholders2_4E[1];
.global .align 1 .b8 _ZN34_INTERNAL_ee109f33_4_k_cu_88aa4a136thrust24THRUST_300001_SM_1000_NS12placeholders2_5E[1];
.global .align 1 .b8 _ZN34_INTERNAL_ee109f33_4_k_cu_88aa4a136thrust24THRUST_300001_SM_1000_NS12placeholders2_6E[1];
.global .align 1 .b8 _ZN34_INTERNAL_ee109f33_4_k_cu_88aa4a136thrust24THRUST_300001_SM_1000_NS12placeholders2_7E[1];
.global .align 1 .b8 _ZN34_INTERNAL_ee109f33_4_k_cu_88aa4a136thrust24THRUST_300001_SM_1000_NS12placeholders2_8E[1];
.global .align 1 .b8 _ZN34_INTERNAL_ee109f33_4_k_cu_88aa4a136thrust24THRUST_300001_SM_1000_NS12placeholders2_9E[1];
.global .align 1 .b8 _ZN34_INTERNAL_ee109f33_4_k_cu_88aa4a136thrust24THRUST_300001_SM_1000_NS12placeholders3_10E[1];
.global .align 1 .b8 _ZN34_INTERNAL_ee109f33_4_k_cu_88aa4a136thrust24THRUST_300001_SM_1000_NS3seqE[1];

.visible .entry _ZN3cub18CUB_300001_SM_10006detail11EmptyKernelIvEEvv()
{


	ret;

}
	// .globl	_ZN3cub18CUB_300001_SM_10006detail10radix_sort31DeviceRadixSortSingleTileKernelINS1_5radix10policy_hubI8custom_tNS0_8NullTypeEjE10Policy1000ELNS0_9SortOrderE0ES6_S7_j19custom_decomposer_tEEvPKT1_PSC_PKT2_PSG_T3_iiT4_
.visible .entry _ZN3cub18CUB_300001_SM_10006detail10radix_sort31DeviceRadixSortSingleTileKernelINS1_5radix10policy_hubI8custom_tNS0_8NullTypeEjE10Policy1000ELNS0_9SortOrderE0ES6_S7_j19custom_decomposer_tEEvPKT1_PSC_PKT2_PSG_T3_iiT4_(
	.param .u64 .ptr .align 1 _ZN3cub18CUB_300001_SM_10006detail10radix_sort31DeviceRadixSortSingleTileKernelINS1_5radix10policy_hubI8custom_tNS0_8NullTypeEjE10Policy1000ELNS0_9SortOrderE0ES6_S7_j19custom_decomposer_tEEvPKT1_PSC_PKT2_PSG_T3_iiT4__param_0,
	.param .u64 .ptr .align 1 _ZN3cub18CUB_300001_SM_10006detail10radix_sort31DeviceRadixSortSingleTileKernelINS1_5radix10policy_hubI8custom_tNS0_8NullTypeEjE10Policy1000ELNS0_9SortOrderE0ES6_S7_j19custom_decomposer_tEEvPKT1_PSC_PKT2_PSG_T3_iiT4__param_1,
	.param .u64 .ptr .align 1 _ZN3cub18CUB_300001_SM_10006detail10radix_sort31DeviceRadixSortSingleTileKernelINS1_5radix10policy_hubI8custom_tNS0_8NullTypeEjE10Policy1000ELNS0_9SortOrderE0ES6_S7_j19custom_decomposer_tEEvPKT1_PSC_PKT2_PSG_T3_iiT4__param_2,
	.param .u64 .ptr .align 1 _ZN3cub18CUB_300001_SM_10006detail10radix_sort31DeviceRadixSortSingleTileKernelINS1_5radix10policy_hubI8custom_tNS0_8NullTypeEjE10Policy1000ELNS0_9SortOrderE0ES6_S7_j19custom_decomposer_tEEvPKT1_PSC_PKT2_PSG_T3_iiT4__param_3,
	.param .u32 _ZN3cub18CUB_300001_SM_10006detail10radix_sort31DeviceRadixSortSingleTileKernelINS1_5radix10policy_hubI8custom_tNS0_8NullTypeEjE10Policy1000ELNS0_9SortOrderE0ES6_S7_j19custom_decomposer_tEEvPKT1_PSC_PKT2_PSG_T3_iiT4__param_4,
	.param .u32 _ZN3cub18CUB_300001_SM_10006detail10radix_sort31DeviceRadixSortSingleTileKernelINS1_5radix10policy_hubI8custom_tNS0_8NullTypeEjE10Policy1000ELNS0_9SortOrderE0ES6_S7_j19custom_decomposer_tEEvPKT1_PSC_PKT2_PSG_T3_iiT4__param_5,
	.param .u32 _ZN3cub18CUB_300001_SM_10006detail10radix_sort31DeviceRadixSortSingleTileKernelINS1_5radix10policy_hubI8custom_tNS0_8NullTypeEjE10Policy1000ELNS0_9SortOrderE0ES6_S7_j19custom_decomposer_tEEvPKT1_PSC_PKT2_PSG_T3_iiT4__param_6,
	.param .align 1 .b8 _ZN3cub18CUB_300001_SM_10006detail10radix_sort31DeviceRadixSortSingleTileKernelINS1_5radix10policy_hubI8custom_tNS0_8NullTypeEjE10Policy1000ELNS0_9SortOrderE0ES6_S7_j19custom_decomposer_tEEvPKT1_PSC_PKT2_PSG_T3_iiT4__param_7[1]
)
.maxntid 256
.minnctapersm 1
{
	.reg .pred 	%p<95>;
	.reg .b16 	%rs<91>;
	.reg .b32 	%r<672>;
	.reg .b64 	%rd<9>;
	// demoted variable
	.shared .align 16 .b8 _ZZN3cub18CUB_300001_SM_10006detail10radix_sort31DeviceRadixSortSingleTileKernelINS1_5radix10policy_hubI8custom_tNS0_8NullTypeEjE10Policy1000ELNS0_9SortOrderE0ES6_S7_j19custom_decomposer_tEEvPKT1_PSC_PKT2_PSG_T3_iiT4_E12temp_storage[33856];
	ld.param.u64 	%rd4, [_ZN3cub18CUB_300001_SM_10006detail10radix_sort31DeviceRadixSortSingleTileKernelINS1_5radix10policy_hubI8custom_tNS0_8NullTypeEjE10Policy1000ELNS0_9SortOrderE0ES6_S7_j19custom_decomposer_tEEvPKT1_PSC_PKT2_PSG_T3_iiT4__param_0];
	ld.param.u64 	%rd3, [_ZN3cub18CUB_300001_SM_10006detail10radix_sort31DeviceRadixSortSingleTileKernelINS1_5radix10policy_hubI8custom_tNS0_8NullTypeEjE10Policy1000ELNS0_9SortOrderE0ES6_S7_j19custom_decomposer_tEEvPKT1_PSC_PKT2_PSG_T3_iiT4__param_1];
	ld.param.u32 	%r192, [_ZN3cub18CUB_300001_SM_10006detail10radix_sort31DeviceRadixSortSingleTileKernelINS1_5radix10policy_hubI8custom_tNS0_8NullTypeEjE10Policy1000ELNS0_9SortOrderE0ES6_S7_j19custom_decomposer_tEEvPKT1_PSC_PKT2_PSG_T3_iiT4__param_4];
	ld.param.u32 	%r625, [_ZN3cub18CUB_300001_SM_10006detail10radix_sort31DeviceRadixSortSingleTileKernelINS1_5radix10policy_hubI8custom_tNS0_8NullTypeEjE10Policy1000ELNS0_9SortOrderE0ES6_S7_j19custom_decomposer_tEEvPKT1_PSC_PKT2_PSG_T3_iiT4__param_5];
	ld.param.u32 	%r194, [_ZN3cub18CUB_300001_SM_10006detail10radix_sort31DeviceRadixSortSingleTileKernelINS1_5radix10policy_hubI8custom_tNS0_8NullTypeEjE10Policy1000ELNS0_9SortOrderE0ES6_S7_j19custom_decomposer_tEEvPKT1_PSC_PKT2_PSG_T3_iiT4__param_6];
	cvta.to.global.u64 	%rd5, %rd4;
	mov.u32 	%r1, %tid.x;
	mul.lo.s32 	%r2, %r1, 9;
	setp.ge.s32 	%p1, %r2, %r192;
	mul.wide.u32 	%rd6, %r2, 8;
	add.s64 	%rd1, %rd5, %rd6;
	mov.b16 	%rs90, -1;
	mov.b32 	%r606, 2147483647;
	@%p1 bra 	$L__BB1_2;
	ld.global.u16 	%rs90, [%rd1];
	ld.global.u32 	%r606, [%rd1+4];
$L__BB1_2:
	add.s32 	%r197, %r2, 1;
	setp.ge.s32 	%p2, %r197, %r192;
	mov.b16 	%rs89, -1;
	mov.b32 	%r607, 2147483647;
	@%p2 bra 	$L__BB1_4;
	ld.global.u16 	%rs89, [%rd1+8];
	ld.global.u32 	%r607, [%rd1+12];
$L__BB1_4:
	add.s32 	%r199, %r2, 2;
	setp.ge.s32 	%p3, %r199, %r192;
	mov.b16 	%rs88, -1;
	mov.b32 	%r608, 2147483647;
	@%p3 bra 	$L__BB1_6;
	ld.global.u16 	%rs88, [%rd1+16];
	ld.global.u32 	%r608, [%rd1+20];
$L__BB1_6:
	add.s32 	%r201, %r2, 3;
	setp.ge.s32 	%p4, %r201, %r192;
	mov.b16 	%rs87, -1;
	mov.b32 	%r609, 2147483647;
	@%p4 bra 	$L__BB1_8;
	ld.global.u16 	%rs87, [%rd1+24];
	ld.global.u32 	%r609, [%rd1+28];
$L__BB1_8:
	add.s32 	%r203, %r2, 4;
	setp.ge.s32 	%p5, %r203, %r192;
	mov.b16 	%rs86, -1;
	mov.b32 	%r610, 2147483647;
	@%p5 bra 	$L__BB1_10;
	ld.global.u16 	%rs86, [%rd1+32];
	ld.global.u32 	%r610, [%rd1+36];
$L__BB1_10:
	add.s32 	%r205, %r2, 5;
	setp.ge.s32 	%p6, %r205, %r192;
	mov.b16 	%rs85, -1;
	mov.b32 	%r611, 2147483647;
	@%p6 bra 	$L__BB1_12;
	ld.global.u16 	%rs85, [%rd1+40];
	ld.global.u32 	%r611, [%rd1+44];
$L__BB1_12:
	add.s32 	%r207, %r2, 6;
	setp.ge.s32 	%p7, %r207, %r192;
	mov.b16 	%rs84, -1;
	mov.b32 	%r612, 2147483647;
	@%p7 bra 	$L__BB1_14;
	ld.global.u16 	%rs84, [%rd1+48];
	ld.global.u32 	%r612, [%rd1+52];
$L__BB1_14:
	add.s32 	%r209, %r2, 7;
	setp.ge.s32 	%p8, %r209, %r192;
	mov.b16 	%rs83, -1;
	mov.b32 	%r613, 2147483647;
	@%p8 bra 	$L__BB1_16;
	ld.global.u16 	%rs83, [%rd1+56];
	ld.global.u32 	%r613, [%rd1+60];
$L__BB1_16:
	add.s32 	%r211, %r2, 8;
	setp.ge.s32 	%p9, %r211, %r192;
	mov.b16 	%rs82, -1;
	mov.b32 	%r614, 2147483647;
	@%p9 bra 	$L__BB1_18;
	ld.global.u16 	%rs82, [%rd1+64];
	ld.global.u32 	%r614, [%rd1+68];
$L__BB1_18:
	bar.sync 	0;
	setp.gt.s32 	%p10, %r606, -1;
	selp.b32 	%r213, -2147483648, -1, %p10;
	xor.b32  	%r623, %r213, %r606;
	setp.gt.s32 	%p11, %r607, -1;
	selp.b32 	%r214, -2147483648, -1, %p11;
	xor.b32  	%r622, %r214, %r607;
	setp.gt.s32 	%p12, %r608, -1;
	selp.b32 	%r215, -2147483648, -1, %p12;
	xor.b32  	%r621, %r215, %r608;
	setp.gt.s32 	%p13, %r609, -1;
	selp.b32 	%r216, -2147483648, -1, %p13;
	xor.b32  	%r620, %r216, %r609;
	setp.gt.s32 	%p14, %r610, -1;
	selp.b32 	%r217, -2147483648, -1, %p14;
	xor.b32  	%r619, %r217, %r610;
	setp.gt.s32 	%p15, %r611, -1;
	selp.b32 	%r218, -2147483648, -1, %p15;
	xor.b32  	%r618, %r218, %r611;
	setp.gt.s32 	%p16, %r612, -1;
	selp.b32 	%r219, -2147483648, -1, %p16;
	xor.b32  	%r617, %r219, %r612;
	setp.gt.s32 	%p17, %r613, -1;
	selp.b32 	%r220, -2147483648, -1, %p17;
	xor.b32  	%r616, %r220, %r613;
	setp.gt.s32 	%p18, %r614, -1;
	selp.b32 	%r221, -2147483648, -1, %p18;
	xor.b32  	%r615, %r221, %r614;
	shr.u32 	%r30, %r1, 5;
	shl.b32 	%r222, %r1, 2;
	mov.u32 	%r223, _ZZN3cub18CUB_300001_SM_10006detail10radix_sort31DeviceRadixSortSingleTileKernelINS1_5radix10policy_hubI8custom_tNS0_8NullTypeEjE10Policy1000ELNS0_9SortOrderE0ES6_S7_j19custom_decomposer_tEEvPKT1_PSC_PKT2_PSG_T3_iiT4_E12temp_storage;
	add.s32 	%r31, %r223, %r222;
	shl.b32 	%r224, %r1, 7;
	add.s32 	%r32, %r31, %r224;
	shl.b32 	%r225, %r30, 2;
	add.s32 	%r226, %r223, %r225;
	add.s32 	%r33, %r226, 33792;
	mad.lo.s32 	%r34, %r1, -60, %r32;
$L__BB1_19:
	sub.s32 	%r46, %r194, %r625;
	min.s32 	%r666, %r46, 6;
	mov.b32 	%r627, 0;
	st.shared.u32 	[%r31], %r627;
	st.shared.u32 	[%r31+1024], %r627;
	st.shared.u32 	[%r31+2048], %r627;
	st.shared.u32 	[%r31+3072], %r627;
	st.shared.u32 	[%r31+4096], %r627;
	st.shared.u32 	[%r31+5120], %r627;
	st.shared.u32 	[%r31+6144], %r627;
	st.shared.u32 	[%r31+7168], %r627;
	st.shared.u32 	[%r31+8192], %r627;
	st.shared.u32 	[%r31+9216], %r627;
	st.shared.u32 	[%r31+10240], %r627;
	st.shared.u32 	[%r31+11264], %r627;
	st.shared.u32 	[%r31+12288], %r627;
	st.shared.u32 	[%r31+13312], %r627;
	st.shared.u32 	[%r31+14336], %r627;
	st.shared.u32 	[%r31+15360], %r627;
	st.shared.u32 	[%r31+16384], %r627;
	st.shared.u32 	[%r31+17408], %r627;
	st.shared.u32 	[%r31+18432], %r627;
	st.shared.u32 	[%r31+19456], %r627;
	st.shared.u32 	[%r31+20480], %r627;
	st.shared.u32 	[%r31+21504], %r627;
	st.shared.u32 	[%r31+22528], %r627;
	st.shared.u32 	[%r31+23552], %r627;
	st.shared.u32 	[%r31+24576], %r627;
	st.shared.u32 	[%r31+25600], %r627;
	st.shared.u32 	[%r31+26624], %r627;
	st.shared.u32 	[%r31+27648], %r627;
	st.shared.u32 	[%r31+28672], %r627;
	st.shared.u32 	[%r31+29696], %r627;
	st.shared.u32 	[%r31+30720], %r627;
	st.shared.u32 	[%r31+31744], %r627;
	st.shared.u32 	[%r31+32768], %r627;
	setp.gt.u32 	%p19, %r625, 31;
	sub.s32 	%r228, 32, %r625;
	min.u32 	%r48, %r666, %r228;
	mov.b32 	%r229, -1;
	shl.b32 	%r230, %r229, %r48;
	not.b32 	%r49, %r230;
	sub.s32 	%r50, %r666, %r48;
	add.s32 	%r669, %r625, -32;
	mov.u32 	%r626, %r666;
	mov.u32 	%r628, %r627;
	mov.u32 	%r629, %r669;
	@%p19 bra 	$L__BB1_22;
	setp.eq.s32 	%p20, %r46, 0;
	mov.b32 	%r627, 0;
	mov.u32 	%r629, %r627;
	@%p20 bra 	$L__BB1_22;
	setp.eq.s32 	%p21, %r623, 2147483647;
	selp.b32 	%r233, -2147483648, %r623, %p21;
	shr.u32 	%r234, %r233, %r625;
	and.b32  	%r628, %r234, %r49;
	mov.u32 	%r626, %r50;
	mov.u32 	%r627, %r48;
$L__BB1_22:
	setp.gt.u32 	%p22, %r629, 15;
	@%p22 bra 	$L__BB1_25;
	setp.eq.s32 	%p23, %r626, 0;
	@%p23 bra 	$L__BB1_25;
	sub.s32 	%r235, 16, %r629;
	min.u32 	%r236, %r626, %r235;
	mov.b32 	%r237, -1;
	shl.b32 	%r238, %r237, %r236;
	not.b32 	%r239, %r238;
	cvt.u32.u16 	%r240, %rs90;
	shr.u32 	%r241, %r240, %r629;
	and.b32  	%r242, %r241, %r239;
	shl.b32 	%r243, %r242, %r627;
	or.b32  	%r628, %r243, %r628;
$L__BB1_25:
	setp.gt.u32 	%p24, %r625, 31;
	shl.b32 	%r245, %r628, 10;
	and.b32  	%r246, %r245, 31744;
	add.s32 	%r247, %r31, %r246;
	shr.u32 	%r248, %r628, 4;
	and.b32  	%r249, %r248, 268435454;
	add.s32 	%r59, %r247, %r249;
	ld.shared.u16 	%rs28, [%r59];
	add.s16 	%rs63, %rs28, 1;
	st.shared.u16 	[%r59], %rs63;
	mov.b32 	%r632, 0;
	mov.u32 	%r631, %r666;
	mov.u32 	%r633, %r632;
	mov.u32 	%r634, %r669;
	@%p24 bra 	$L__BB1_28;
	setp.eq.s32 	%p25, %r46, 0;
	mov.b32 	%r632, 0;
	mov.u32 	%r634, %r632;
	@%p25 bra 	$L__BB1_28;
	setp.eq.s32 	%p26, %r622, 2147483647;
	selp.b32 	%r252, -2147483648, %r622, %p26;
	shr.u32 	%r253, %r252, %r625;
	and.b32  	%r633, %r253, %r49;
	mov.u32 	%r631, %r50;
	mov.u32 	%r632, %r48;
$L__BB1_28:
	setp.gt.u32 	%p27, %r634, 15;
	@%p27 bra 	$L__BB1_31;
	setp.eq.s32 	%p28, %r631, 0;
	@%p28 bra 	$L__BB1_31;
	sub.s32 	%r254, 16, %r634;
	min.u32 	%r255, %r631, %r254;
	mov.b32 	%r256, -1;
	shl.b32 	%r257, %r256, %r255;
	not.b32 	%r258, %r257;
	cvt.u32.u16 	%r259, %rs89;
	shr.u32 	%r260, %r259, %r634;
	and.b32  	%r261, %r260, %r258;
	shl.b32 	%r262, %r261, %r632;
	or.b32  	%r633, %r262, %r633;
$L__BB1_31:
	setp.gt.u32 	%p29, %r625, 31;
	shl.b32 	%r264, %r633, 10;
	and.b32  	%r265, %r264, 31744;
	add.s32 	%r266, %r31, %r265;
	shr.u32 	%r267, %r633, 4;
	and.b32  	%r268, %r267, 268435454;
	add.s32 	%r67, %r266, %r268;
	ld.shared.u16 	%rs29, [%r67];
	add.s16 	%rs64, %rs29, 1;
	st.shared.u16 	[%r67], %rs64;
	mov.b32 	%r637, 0;
	mov.u32 	%r636, %r666;
	mov.u32 	%r638, %r637;
	mov.u32 	%r639, %r669;
	@%p29 bra 	$L__BB1_34;
	setp.eq.s32 	%p30, %r46, 0;
	mov.b32 	%r637, 0;
	mov.u32 	%r639, %r637;
	@%p30 bra 	$L__BB1_34;
	setp.eq.s32 	%p31, %r621, 2147483647;
	selp.b32 	%r271, -2147483648, %r621, %p31;
	shr.u32 	%r272, %r271, %r625;
	and.b32  	%r638, %r272, %r49;
	mov.u32 	%r636, %r50;
	mov.u32 	%r637, %r48;
$L__BB1_34:
	setp.gt.u32 	%p32, %r639, 15;
	@%p32 bra 	$L__BB1_37;
	setp.eq.s32 	%p33, %r636, 0;
	@%p33 bra 	$L__BB1_37;
	sub.s32 	%r273, 16, %r639;
	min.u32 	%r274, %r636, %r273;
	mov.b32 	%r275, -1;
	shl.b32 	%r276, %r275, %r274;
	not.b32 	%r277, %r276;
	cvt.u32.u16 	%r278, %rs88;
	shr.u32 	%r279, %r278, %r639;
	and.b32  	%r280, %r279, %r277;
	shl.b32 	%r281, %r280, %r637;
	or.b32  	%r638, %r281, %r638;
$L__BB1_37:
	setp.gt.u32 	%p34, %r625, 31;
	shl.b32 	%r283, %r638, 10;
	and.b32  	%r284, %r283, 31744;
	add.s32 	%r285, %r31, %r284;
	shr.u32 	%r286, %r638, 4;
	and.b32  	%r287, %r286, 268435454;
	add.s32 	%r75, %r285, %r287;
	ld.shared.u16 	%rs30, [%r75];
	add.s16 	%rs65, %rs30, 1;
	st.shared.u16 	[%r75], %rs65;
	mov.b32 	%r642, 0;
	mov.u32 	%r641, %r666;
	mov.u32 	%r643, %r642;
	mov.u32 	%r644, %r669;
	@%p34 bra 	$L__BB1_40;
	setp.eq.s32 	%p35, %r46, 0;
	mov.b32 	%r642, 0;
	mov.u32 	%r644, %r642;
	@%p35 bra 	$L__BB1_40;
	setp.eq.s32 	%p36, %r620, 2147483647;
	selp.b32 	%r290, -2147483648, %r620, %p36;
	shr.u32 	%r291, %r290, %r625;
	and.b32  	%r643, %r291, %r49;
	mov.u32 	%r641, %r50;
	mov.u32 	%r642, %r48;
$L__BB1_40:
	setp.gt.u32 	%p37, %r644, 15;
	@%p37 bra 	$L__BB1_43;
	setp.eq.s32 	%p38, %r641, 0;
	@%p38 bra 	$L__BB1_43;
	sub.s32 	%r292, 16, %r644;
	min.u32 	%r293, %r641, %r292;
	mov.b32 	%r294, -1;
	shl.b32 	%r295, %r294, %r293;
	not.b32 	%r296, %r295;
	cvt.u32.u16 	%r297, %rs87;
	shr.u32 	%r298, %r297, %r644;
	and.b32  	%r299, %r298, %r296;
	shl.b32 	%r300, %r299, %r642;
	or.b32  	%r643, %r300, %r643;
$L__BB1_43:
	setp.gt.u32 	%p39, %r625, 31;
	shl.b32 	%r302, %r643, 10;
	and.b32  	%r303, %r302, 31744;
	add.s32 	%r304, %r31, %r303;
	shr.u32 	%r305, %r643, 4;
	and.b32  	%r306, %r305, 268435454;
	add.s32 	%r83, %r304, %r306;
	ld.shared.u16 	%rs31, [%r83];
	add.s16 	%rs66, %rs31, 1;
	st.shared.u16 	[%r83], %rs66;
	mov.b32 	%r647, 0;
	mov.u32 	%r646, %r666;
	mov.u32 	%r648, %r647;
	mov.u32 	%r649, %r669;
	@%p39 bra 	$L__BB1_46;
	setp.eq.s32 	%p40, %r46, 0;
	mov.b32 	%r647, 0;
	mov.u32 	%r649, %r647;
	@%p40 bra 	$L__BB1_46;
	setp.eq.s32 	%p41, %r619, 2147483647;
	selp.b32 	%r309, -2147483648, %r619, %p41;
	shr.u32 	%r310, %r309, %r625;
	and.b32  	%r648, %r310, %r49;
	mov.u32 	%r646, %r50;
	mov.u32 	%r647, %r48;
$L__BB1_46:
	setp.gt.u32 	%p42, %r649, 15;
	@%p42 bra 	$L__BB1_49;
	setp.eq.s32 	%p43, %r646, 0;
	@%p43 bra 	$L__BB1_49;
	sub.s32 	%r311, 16, %r649;
	min.u32 	%r312, %r646, %r311;
	mov.b32 	%r313, -1;
	shl.b32 	%r314, %r313, %r312;
	not.b32 	%r315, %r314;
	cvt.u32.u16 	%r316, %rs86;
	shr.u32 	%r317, %r316, %r649;
	and.b32  	%r318, %r317, %r315;
	shl.b32 	%r319, %r318, %r647;
	or.b32  	%r648, %r319, %r648;
$L__BB1_49:
	setp.gt.u32 	%p44, %r625, 31;
	shl.b32 	%r321, %r648, 10;
	and.b32  	%r322, %r321, 31744;
	add.s32 	%r323, %r31, %r322;
	shr.u32 	%r324, %r648, 4;
	and.b32  	%r325, %r324, 268435454;
	add.s32 	%r91, %r323, %r325;
	ld.shared.u16 	%rs32, [%r91];
	add.s16 	%rs67, %rs32, 1;
	st.shared.u16 	[%r91], %rs67;
	mov.b32 	%r652, 0;
	mov.u32 	%r651, %r666;
	mov.u32 	%r653, %r652;
	mov.u32 	%r654, %r669;
	@%p44 bra 	$L__BB1_52;
	setp.eq.s32 	%p45, %r46, 0;
	mov.b32 	%r652, 0;
	mov.u32 	%r654, %r652;
	@%p45 bra 	$L__BB1_52;
	setp.eq.s32 	%p46, %r618, 2147483647;
	selp.b32 	%r328, -2147483648, %r618, %p46;
	shr.u32 	%r329, %r328, %r625;
	and.b32  	%r653, %r329, %r49;
	mov.u32 	%r651, %r50;
	mov.u32 	%r652, %r48;
$L__BB1_52:
	setp.gt.u32 	%p47, %r654, 15;
	@%p47 bra 	$L__BB1_55;
	setp.eq.s32 	%p48, %r651, 0;
	@%p48 bra 	$L__BB1_55;
	sub.s32 	%r330, 16, %r654;
	min.u32 	%r331, %r651, %r330;
	mov.b32 	%r332, -1;
	shl.b32 	%r333, %r332, %r331;
	not.b32 	%r334, %r333;
	cvt.u32.u16 	%r335, %rs85;
	shr.u32 	%r336, %r335, %r654;
	and.b32  	%r337, %r336, %r334;
	shl.b32 	%r338, %r337, %r652;
	or.b32  	%r653, %r338, %r653;
$L__BB1_55:
	setp.gt.u32 	%p49, %r625, 31;
	shl.b32 	%r340, %r653, 10;
	and.b32  	%r341, %r340, 31744;
	add.s32 	%r342, %r31, %r341;
	shr.u32 	%r343, %r653, 4;
	and.b32  	%r344, %r343, 268435454;
	add.s32 	%r99, %r342, %r344;
	ld.shared.u16 	%rs33, [%r99];
	add.s16 	%rs68, %rs33, 1;
	st.shared.u16 	[%r99], %rs68;
	mov.b32 	%r657, 0;
	mov.u32 	%r656, %r666;
	mov.u32 	%r658, %r657;
	mov.u32 	%r659, %r669;
	@%p49 bra 	$L__BB1_58;
	setp.eq.s32 	%p50, %r46, 0;
	mov.b32 	%r657, 0;
	mov.u32 	%r659, %r657;
	@%p50 bra 	$L__BB1_58;
	setp.eq.s32 	%p51, %r617, 2147483647;
	selp.b32 	%r347, -2147483648, %r617, %p51;
	shr.u32 	%r348, %r347, %r625;
	and.b32  	%r658, %r348, %r49;
	mov.u32 	%r656, %r50;
	mov.u32 	%r657, %r48;
$L__BB1_58:
	setp.gt.u32 	%p52, %r659, 15;
	@%p52 bra 	$L__BB1_61;
	setp.eq.s32 	%p53, %r656, 0;
	@%p53 bra 	$L__BB1_61;
	sub.s32 	%r349, 16, %r659;
	min.u32 	%r350, %r656, %r349;
	mov.b32 	%r351, -1;
	shl.b32 	%r352, %r351, %r350;
	not.b32 	%r353, %r352;
	cvt.u32.u16 	%r354, %rs84;
	shr.u32 	%r355, %r354, %r659;
	and.b32  	%r356, %r355, %r353;
	shl.b32 	%r357, %r356, %r657;
	or.b32  	%r658, %r357, %r658;
$L__BB1_61:
	setp.gt.u32 	%p54, %r625, 31;
	shl.b32 	%r359, %r658, 10;
	and.b32  	%r360, %r359, 31744;
	add.s32 	%r361, %r31, %r360;
	shr.u32 	%r362, %r658, 4;
	and.b32  	%r363, %r362, 268435454;
	add.s32 	%r107, %r361, %r363;
	ld.shared.u16 	%rs34, [%r107];
	add.s16 	%rs69, %rs34, 1;
	st.shared.u16 	[%r107], %rs69;
	mov.b32 	%r662, 0;
	mov.u32 	%r661, %r666;
	mov.u32 	%r663, %r662;
	mov.u32 	%r664, %r669;
	@%p54 bra 	$L__BB1_64;
	setp.eq.s32 	%p55, %r46, 0;
	mov.b32 	%r662, 0;
	mov.u32 	%r664, %r662;
	@%p55 bra 	$L__BB1_64;
	setp.eq.s32 	%p56, %r616, 2147483647;
	selp.b32 	%r366, -2147483648, %r616, %p56;
	shr.u32 	%r367, %r366, %r625;
	and.b32  	%r663, %r367, %r49;
	mov.u32 	%r661, %r50;
	mov.u32 	%r662, %r48;
$L__BB1_64:
	setp.gt.u32 	%p57, %r664, 15;
	@%p57 bra 	$L__BB1_67;
	setp.eq.s32 	%p58, %r661, 0;
	@%p58 bra 	$L__BB1_67;
	sub.s32 	%r368, 16, %r664;
	min.u32 	%r369, %r661, %r368;
	mov.b32 	%r370, -1;
	shl.b32 	%r371, %r370, %r369;
	not.b32 	%r372, %r371;
	cvt.u32.u16 	%r373, %rs83;
	shr.u32 	%r374, %r373, %r664;
	and.b32  	%r375, %r374, %r372;
	shl.b32 	%r376, %r375, %r662;
	or.b32  	%r663, %r376, %r663;
$L__BB1_67:
	setp.gt.u32 	%p59, %r625, 31;
	shl.b32 	%r378, %r663, 10;
	and.b32  	%r379, %r378, 31744;
	add.s32 	%r380, %r31, %r379;
	shr.u32 	%r381, %r663, 4;
	and.b32  	%r382, %r381, 268435454;
	add.s32 	%r115, %r380, %r382;
	ld.shared.u16 	%rs35, [%r115];
	add.s16 	%rs70, %rs35, 1;
	st.shared.u16 	[%r115], %rs70;
	mov.b32 	%r667, 0;
	mov.u32 	%r668, %r667;
	@%p59 bra 	$L__BB1_70;
	setp.eq.s32 	%p60, %r46, 0;
	mov.b32 	%r667, 0;
	mov.u32 	%r669, %r667;
	@%p60 bra 	$L__BB1_70;
	setp.eq.s32 	%p61, %r615, 2147483647;
	selp.b32 	%r385, -2147483648, %r615, %p61;
	shr.u32 	%r386, %r385, %r625;
	and.b32  	%r668, %r386, %r49;
	mov.u32 	%r666, %r50;
	mov.u32 	%r667, %r48;
$L__BB1_70:
	setp.gt.u32 	%p62, %r669, 15;
	@%p62 bra 	$L__BB1_73;
	setp.eq.s32 	%p63, %r666, 0;
	@%p63 bra 	$L__BB1_73;
	sub.s32 	%r387, 16, %r669;
	min.u32 	%r388, %r666, %r387;
	mov.b32 	%r389, -1;
	shl.b32 	%r390, %r389, %r388;
	not.b32 	%r391, %r390;
	cvt.u32.u16 	%r392, %rs82;
	shr.u32 	%r393, %r392, %r669;
	and.b32  	%r394, %r393, %r391;
	shl.b32 	%r395, %r394, %r667;
	or.b32  	%r668, %r395, %r668;
$L__BB1_73:
	shl.b32 	%r427, %r668, 10;
	and.b32  	%r428, %r427, 31744;
	add.s32 	%r429, %r31, %r428;
	shr.u32 	%r430, %r668, 4;
	and.b32  	%r431, %r430, 268435454;
	add.s32 	%r123, %r429, %r431;
	ld.shared.u16 	%rs36, [%r123];
	add.s16 	%rs71, %rs36, 1;
	st.shared.u16 	[%r123], %rs71;
	bar.sync 	0;
	ld.shared.u32 	%r124, [%r32];
	ld.shared.u32 	%r432, [%r32+4];
	ld.shared.u32 	%r433, [%r32+8];
	ld.shared.u32 	%r434, [%r32+12];
	ld.shared.u32 	%r435, [%r32+16];
	ld.shared.u32 	%r436, [%r32+20];
	ld.shared.u32 	%r437, [%r32+24];
	ld.shared.u32 	%r438, [%r32+28];
	ld.shared.u32 	%r439, [%r32+32];
	ld.shared.u32 	%r440, [%r32+36];
	ld.shared.u32 	%r441, [%r32+40];
	ld.shared.u32 	%r442, [%r32+44];
	ld.shared.u32 	%r443, [%r32+48];
	ld.shared.u32 	%r444, [%r32+52];
	ld.shared.u32 	%r445, [%r32+56];
	ld.shared.u32 	%r446, [%r32+60];
	ld.shared.u32 	%r447, [%r32+64];
	ld.shared.u32 	%r448, [%r32+68];
	ld.shared.u32 	%r449, [%r32+72];
	ld.shared.u32 	%r450, [%r32+76];
	ld.shared.u32 	%r451, [%r32+80];
	ld.shared.u32 	%r452, [%r32+84];
	ld.shared.u32 	%r453, [%r32+88];
	ld.shared.u32 	%r454, [%r32+92];
	ld.shared.u32 	%r455, [%r32+96];
	ld.shared.u32 	%r456, [%r32+100];
	ld.shared.u32 	%r457, [%r32+104];
	ld.shared.u32 	%r458, [%r32+108];
	ld.shared.u32 	%r459, [%r32+112];
	ld.shared.u32 	%r460, [%r32+116];
	ld.shared.u32 	%r461, [%r32+120];
	ld.shared.u32 	%r462, [%r32+124];
	ld.shared.u32 	%r463, [%r32+128];
	add.s32 	%r125, %r432, %r124;
	add.s32 	%r126, %r433, %r125;
	add.s32 	%r127, %r434, %r126;
	add.s32 	%r128, %r435, %r127;
	add.s32 	%r129, %r436, %r128;
	add.s32 	%r130, %r437, %r129;
	add.s32 	%r131, %r438, %r130;
	add.s32 	%r132, %r439, %r131;
	add.s32 	%r133, %r440, %r132;
	add.s32 	%r134, %r441, %r133;
	add.s32 	%r135, %r442, %r134;
	add.s32 	%r136, %r443, %r135;
	add.s32 	%r137, %r444, %r136;
	add.s32 	%r138, %r445, %r137;
	add.s32 	%r139, %r446, %r138;
	add.s32 	%r140, %r447, %r139;
	add.s32 	%r141, %r448, %r140;
	add.s32 	%r142, %r449, %r141;
	add.s32 	%r143, %r450, %r142;
	add.s32 	%r144, %r451, %r143;
	add.s32 	%r145, %r452, %r144;
	add.s32 	%r146, %r453, %r145;
	add.s32 	%r147, %r454, %r146;
	add.s32 	%r148, %r455, %r147;
	add.s32 	%r149, %r456, %r148;
	add.s32 	%r150, %r457, %r149;
	add.s32 	%r151, %r458, %r150;
	add.s32 	%r152, %r459, %r151;
	add.s32 	%r153, %r460, %r152;
	add.s32 	%r154, %r461, %r153;
	add.s32 	%r155, %r462, %r154;
	add.s32 	%r401, %r463, %r155;
	// begin inline asm
	mov.u32 %r396, %laneid;
	// end inline asm
	mov.b32 	%r399, 1;
	mov.b32 	%r424, 0;
	mov.b32 	%r426, -1;
	// begin inline asm
	{  .reg .u32 r0;  .reg .pred p;  shfl.sync.up.b32 r0|p, %r401, %r399, %r424, %r426;  @p add.u32 r0, r0, %r401;  mov.u32 %r397, r0;}
	// end inline asm
	mov.b32 	%r405, 2;
	// begin inline asm
	{  .reg .u32 r0;  .reg .pred p;  shfl.sync.up.b32 r0|p, %r397, %r405, %r424, %r426;  @p add.u32 r0, r0, %r397;  mov.u32 %r403, r0;}
	// end inline asm
	mov.b32 	%r411, 4;
	// begin inline asm
	{  .reg .u32 r0;  .reg .pred p;  shfl.sync.up.b32 r0|p, %r403, %r411, %r424, %r426;  @p add.u32 r0, r0, %r403;  mov.u32 %r409, r0;}
	// end inline asm
	mov.b32 	%r417, 8;
	// begin inline asm
	{  .reg .u32 r0;  .reg .pred p;  shfl.sync.up.b32 r0|p, %r409, %r417, %r424, %r426;  @p add.u32 r0, r0, %r409;  mov.u32 %r415, r0;}
	// end inline asm
	mov.b32 	%r423, 16;
	// begin inline asm
	{  .reg .u32 r0;  .reg .pred p;  shfl.sync.up.b32 r0|p, %r415, %r423, %r424, %r426;  @p add.u32 r0, r0, %r415;  mov.u32 %r421, r0;}
	// end inline asm
	setp.ne.s32 	%p64, %r396, 31;
	@%p64 bra 	$L__BB1_75;
	st.shared.u32 	[%r33], %r421;
$L__BB1_75:
	sub.s32 	%r464, %r421, %r401;
	setp.gt.u32 	%p65, %r1, 31;
	setp.eq.s32 	%p66, %r30, 7;
	setp.eq.s32 	%p67, %r30, 6;
	setp.eq.s32 	%p68, %r30, 5;
	setp.eq.s32 	%p69, %r30, 4;
	setp.eq.s32 	%p70, %r30, 3;
	setp.eq.s32 	%p71, %r30, 2;
	setp.eq.s32 	%p72, %r30, 1;
	bar.sync 	0;
	ld.shared.v4.u32 	{%r465, %r466, %r467, %r468}, [_ZZN3cub18CUB_300001_SM_10006detail10radix_sort31DeviceRadixSortSingleTileKernelINS1_5radix10policy_hubI8custom_tNS0_8NullTypeEjE10Policy1000ELNS0_9SortOrderE0ES6_S7_j19custom_decomposer_tEEvPKT1_PSC_PKT2_PSG_T3_iiT4_E12temp_storage+33792];
	selp.b32 	%r469, %r465, %r624, %p72;
	add.s32 	%r470, %r466, %r465;
	selp.b32 	%r471, %r470, %r469, %p71;
	add.s32 	%r472, %r470, %r467;
	selp.b32 	%r473, %r472, %r471, %p70;
	add.s32 	%r474, %r472, %r468;
	selp.b32 	%r475, %r474, %r473, %p69;
	ld.shared.v4.u32 	{%r476, %r477, %r478, %r479}, [_ZZN3cub18CUB_300001_SM_10006detail10radix_sort31DeviceRadixSortSingleTileKernelINS1_5radix10policy_hubI8custom_tNS0_8NullTypeEjE10Policy1000ELNS0_9SortOrderE0ES6_S7_j19custom_decomposer_tEEvPKT1_PSC_PKT2_PSG_T3_iiT4_E12temp_storage+33808];
	add.s32 	%r480, %r474, %r476;
	selp.b32 	%r481, %r480, %r475, %p68;
	add.s32 	%r482, %r480, %r477;
	selp.b32 	%r483, %r482, %r481, %p67;
	add.s32 	%r484, %r482, %r478;
	selp.b32 	%r624, %r484, %r483, %p66;
	add.s32 	%r160, %r484, %r479;
	setp.ne.s32 	%p73, %r396, 0;
	selp.b32 	%r485, %r464, 0, %p73;
	add.s32 	%r486, %r624, %r485;
	or.pred  	%p74, %p65, %p73;
	selp.b32 	%r671, %r486, %r464, %p65;
	@%p74 bra 	$L__BB1_77;
	shl.b32 	%r671, %r160, 16;
	st.shared.u32 	[_ZZN3cub18CUB_300001_SM_10006detail10radix_sort31DeviceRadixSortSingleTileKernelINS1_5radix10policy_hubI8custom_tNS0_8NullTypeEjE10Policy1000ELNS0_9SortOrderE0ES6_S7_j19custom_decomposer_tEEvPKT1_PSC_PKT2_PSG_T3_iiT4_E12temp_storage+33832], %r671;
$L__BB1_77:
	setp.eq.s32 	%p75, %r1, 0;
	bar.sync 	0;
	ld.shared.u32 	%r487, [_ZZN3cub18CUB_300001_SM_10006detail10radix_sort31DeviceRadixSortSingleTileKernelINS1_5radix10policy_hubI8custom_tNS0_8NullTypeEjE10Policy1000ELNS0_9SortOrderE0ES6_S7_j19custom_decomposer_tEEvPKT1_PSC_PKT2_PSG_T3_iiT4_E12temp_storage+33832];
	selp.b32 	%r488, 0, %r487, %p75;
	add.s32 	%r489, %r671, %r488;
	add.s32 	%r490, %r124, %r489;
	add.s32 	%r491, %r125, %r489;
	add.s32 	%r492, %r126, %r489;
	add.s32 	%r493, %r127, %r489;
	add.s32 	%r494, %r128, %r489;
	add.s32 	%r495, %r129, %r489;
	add.s32 	%r496, %r130, %r489;
	add.s32 	%r497, %r131, %r489;
	add.s32 	%r498, %r132, %r489;
	add.s32 	%r499, %r133, %r489;
	add.s32 	%r500, %r134, %r489;
	add.s32 	%r501, %r135, %r489;
	add.s32 	%r502, %r136, %r489;
	add.s32 	%r503, %r137, %r489;
	add.s32 	%r504, %r138, %r489;
	add.s32 	%r505, %r139, %r489;
	add.s32 	%r506, %r140, %r489;
	add.s32 	%r507, %r141, %r489;
	add.s32 	%r508, %r142, %r489;
	add.s32 	%r509, %r143, %r489;
	add.s32 	%r510, %r144, %r489;
	add.s32 	%r511, %r145, %r489;
	add.s32 	%r512, %r146, %r489;
	add.s32 	%r513, %r147, %r489;
	add.s32 	%r514, %r148, %r489;
	add.s32 	%r515, %r149, %r489;
	add.s32 	%r516, %r150, %r489;
	add.s32 	%r517, %r151, %r489;
	add.s32 	%r518, %r152, %r489;
	add.s32 	%r519, %r153, %r489;
	add.s32 	%r520, %r154, %r489;
	add.s32 	%r521, %r155, %r489;
	st.shared.u32 	[%r32], %r489;
	st.shared.u32 	[%r32+4], %r490;
	st.shared.u32 	[%r32+8], %r491;
	st.shared.u32 	[%r32+12], %r492;
	st.shared.u32 	[%r32+16], %r493;
	st.shared.u32 	[%r32+20], %r494;
	st.shared.u32 	[%r32+24], %r495;
	st.shared.u32 	[%r32+28], %r496;
	st.shared.u32 	[%r32+32], %r497;
	st.shared.u32 	[%r32+36], %r498;
	st.shared.u32 	[%r32+40], %r499;
	st.shared.u32 	[%r32+44], %r500;
	st.shared.u32 	[%r32+48], %r501;
	st.shared.u32 	[%r32+52], %r502;
	st.shared.u32 	[%r32+56], %r503;
	st.shared.u32 	[%r32+60], %r504;
	st.shared.u32 	[%r32+64], %r505;
	st.shared.u32 	[%r32+68], %r506;
	st.shared.u32 	[%r32+72], %r507;
	st.shared.u32 	[%r32+76], %r508;
	st.shared.u32 	[%r32+80], %r509;
	st.shared.u32 	[%r32+84], %r510;
	st.shared.u32 	[%r32+88], %r511;
	st.shared.u32 	[%r32+92], %r512;
	st.shared.u32 	[%r32+96], %r513;
	st.shared.u32 	[%r32+100], %r514;
	st.shared.u32 	[%r32+104], %r515;
	st.shared.u32 	[%r32+108], %r516;
	st.shared.u32 	[%r32+112], %r517;
	st.shared.u32 	[%r32+116], %r518;
	st.shared.u32 	[%r32+120], %r519;
	st.shared.u32 	[%r32+124], %r520;
	st.shared.u32 	[%r32+128], %r521;
	bar.sync 	0;
	cvt.u32.u16 	%r522, %rs28;
	ld.shared.u16 	%r523, [%r59];
	add.s32 	%r164, %r523, %r522;
	cvt.u32.u16 	%r524, %rs29;
	ld.shared.u16 	%r525, [%r67];
	add.s32 	%r165, %r525, %r524;
	cvt.u32.u16 	%r526, %rs30;
	ld.shared.u16 	%r527, [%r75];
	add.s32 	%r166, %r527, %r526;
	cvt.u32.u16 	%r528, %rs31;
	ld.shared.u16 	%r529, [%r83];
	add.s32 	%r167, %r529, %r528;
	cvt.u32.u16 	%r530, %rs32;
	ld.shared.u16 	%r531, [%r91];
	add.s32 	%r168, %r531, %r530;
	cvt.u32.u16 	%r532, %rs33;
	ld.shared.u16 	%r533, [%r99];
	add.s32 	%r169, %r533, %r532;
	cvt.u32.u16 	%r534, %rs34;
	ld.shared.u16 	%r535, [%r107];
	add.s32 	%r170, %r535, %r534;
	cvt.u32.u16 	%r536, %rs35;
	ld.shared.u16 	%r537, [%r115];
	add.s32 	%r171, %r537, %r536;
	cvt.u32.u16 	%r538, %rs36;
	ld.shared.u16 	%r539, [%r123];
	add.s32 	%r172, %r539, %r538;
	add.s32 	%r625, %r625, 6;
	bar.sync 	0;
	setp.lt.s32 	%p76, %r625, %r194;
	@%p76 bra 	$L__BB1_97;
	shl.b32 	%r540, %r164, 3;
	mov.u32 	%r541, _ZZN3cub18CUB_300001_SM_10006detail10radix_sort31DeviceRadixSortSingleTileKernelINS1_5radix10policy_hubI8custom_tNS0_8NullTypeEjE10Policy1000ELNS0_9SortOrderE0ES6_S7_j19custom_decomposer_tEEvPKT1_PSC_PKT2_PSG_T3_iiT4_E12temp_storage;
	add.s32 	%r542, %r541, %r540;
	st.shared.u16 	[%r542], %rs90;
	st.shared.u32 	[%r542+4], %r623;
	shl.b32 	%r543, %r165, 3;
	add.s32 	%r544, %r541, %r543;
	st.shared.u16 	[%r544], %rs89;
	st.shared.u32 	[%r544+4], %r622;
	shl.b32 	%r545, %r166, 3;
	add.s32 	%r546, %r541, %r545;
	st.shared.u16 	[%r546], %rs88;
	st.shared.u32 	[%r546+4], %r621;
	shl.b32 	%r547, %r167, 3;
	add.s32 	%r548, %r541, %r547;
	st.shared.u16 	[%r548], %rs87;
	st.shared.u32 	[%r548+4], %r620;
	shl.b32 	%r549, %r168, 3;
	add.s32 	%r550, %r541, %r549;
	st.shared.u16 	[%r550], %rs86;
	st.shared.u32 	[%r550+4], %r619;
	shl.b32 	%r551, %r169, 3;
	add.s32 	%r552, %r541, %r551;
	st.shared.u16 	[%r552], %rs85;
	st.shared.u32 	[%r552+4], %r618;
	shl.b32 	%r553, %r170, 3;
	add.s32 	%r554, %r541, %r553;
	st.shared.u16 	[%r554], %rs84;
	st.shared.u32 	[%r554+4], %r617;
	shl.b32 	%r555, %r171, 3;
	add.s32 	%r556, %r541, %r555;
	st.shared.u16 	[%r556], %rs83;
	st.shared.u32 	[%r556+4], %r616;
	shl.b32 	%r557, %r172, 3;
	add.s32 	%r558, %r541, %r557;
	st.shared.u16 	[%r558], %rs82;
	st.shared.u32 	[%r558+4], %r615;
	bar.sync 	0;
	shl.b32 	%r559, %r1, 6;
	sub.s32 	%r174, %r34, %r559;
	ld.shared.u16 	%rs37, [%r174+2048];
	ld.shared.u32 	%r175, [%r174+2052];
	ld.shared.u16 	%rs38, [%r174+4096];
	ld.shared.u32 	%r176, [%r174+4100];
	ld.shared.u16 	%rs39, [%r174+6144];
	ld.shared.u32 	%r177, [%r174+6148];
	ld.shared.u16 	%rs40, [%r174+8192];
	ld.shared.u32 	%r178, [%r174+8196];
	ld.shared.u16 	%rs41, [%r174+10240];
	ld.shared.u32 	%r179, [%r174+10244];
	ld.shared.u16 	%rs42, [%r174+12288];
	ld.shared.u32 	%r180, [%r174+12292];
	ld.shared.u16 	%rs43, [%r174+14336];
	ld.shared.u32 	%r181, [%r174+14340];
	ld.shared.u16 	%rs44, [%r174+16384];
	ld.shared.u32 	%r182, [%r174+16388];
	setp.lt.u32 	%p77, %r1, %r192;
	cvta.to.global.u64 	%rd7, %rd3;
	mul.wide.u32 	%rd8, %r1, 8;
	add.s64 	%rd2, %rd7, %rd8;
	@%p77 bra 	$L__BB1_79;
	bra.uni 	$L__BB1_80;
$L__BB1_79:
	ld.shared.u32 	%r560, [%r174+4];
	ld.shared.u16 	%rs72, [%r174];
	st.global.u16 	[%rd2], %rs72;
	setp.gt.s32 	%p78, %r560, -1;
	selp.b32 	%r561, -1, -2147483648, %p78;
	xor.b32  	%r562, %r561, %r560;
	st.global.u32 	[%rd2+4], %r562;
$L__BB1_80:
	add.s32 	%r563, %r1, 256;
	setp.ge.u32 	%p79, %r563, %r192;
	@%p79 bra 	$L__BB1_82;
	st.global.u16 	[%rd2+2048], %rs37;
	setp.gt.s32 	%p80, %r175, -1;
	selp.b32 	%r564, -1, -2147483648, %p80;
	xor.b32  	%r565, %r564, %r175;
	st.global.u32 	[%rd2+2052], %r565;
$L__BB1_82:
	add.s32 	%r566, %r1, 512;
	setp.ge.u32 	%p81, %r566, %r192;
	@%p81 bra 	$L__BB1_84;
	st.global.u16 	[%rd2+4096], %rs38;
	setp.gt.s32 	%p82, %r176, -1;
	selp.b32 	%r567, -1, -2147483648, %p82;
	xor.b32  	%r568, %r567, %r176;
	st.global.u32 	[%rd2+4100], %r568;
$L__BB1_84:
	add.s32 	%r569, %r1, 768;
	setp.ge.u32 	%p83, %r569, %r192;
	@%p83 bra 	$L__BB1_86;
	st.global.u16 	[%rd2+6144], %rs39;
	setp.gt.s32 	%p84, %r177, -1;
	selp.b32 	%r570, -1, -2147483648, %p84;
	xor.b32  	%r571, %r570, %r177;
	st.global.u32 	[%rd2+6148], %r571;
$L__BB1_86:
	or.b32  	%r572, %r1, 1024;
	setp.ge.u32 	%p85, %r572, %r192;
	@%p85 bra 	$L__BB1_88;
	st.global.u16 	[%rd2+8192], %rs40;
	setp.gt.s32 	%p86, %r178, -1;
	selp.b32 	%r573, -1, -2147483648, %p86;
	xor.b32  	%r574, %r573, %r178;
	st.global.u32 	[%rd2+8196], %r574;
$L__BB1_88:
	add.s32 	%r575, %r1, 1280;
	setp.ge.u32 	%p87, %r575, %r192;
	@%p87 bra 	$L__BB1_90;
	st.global.u16 	[%rd2+10240], %rs41;
	setp.gt.s32 	%p88, %r179, -1;
	selp.b32 	%r576, -1, -2147483648, %p88;
	xor.b32  	%r577, %r576, %r179;
	st.global.u32 	[%rd2+10244], %r577;
$L__BB1_90:
	add.s32 	%r578, %r1, 1536;
	setp.ge.u32 	%p89, %r578, %r192;
	@%p89 bra 	$L__BB1_92;
	st.global.u16 	[%rd2+12288], %rs42;
	setp.gt.s32 	%p90, %r180, -1;
	selp.b32 	%r579, -1, -2147483648, %p90;
	xor.b32  	%r580, %r579, %r180;
	st.global.u32 	[%rd2+12292], %r580;
$L__BB1_92:
	add.s32 	%r581, %r1, 1792;
	setp.ge.u32 	%p91, %r581, %r192;
	@%p91 bra 	$L__BB1_94;
	st.global.u16 	[%rd2+14336], %rs43;
	setp.gt.s32 	%p92, %r181, -1;
	selp.b32 	%r582, -1, -2147483648, %p92;
	xor.b32  	%r583, %r582, %r181;
	st.global.u32 	[%rd2+14340], %r583;
$L__BB1_94:
	or.b32  	%r584, %r1, 2048;
	setp.ge.u32 	%p93, %r584, %r192;
	@%p93 bra 	$L__BB1_96;
	st.global.u16 	[%rd2+16384], %rs44;
	setp.gt.s32 	%p94, %r182, -1;
	selp.b32 	%r585, -1, -2147483648, %p94;
	xor.b32  	%r586, %r585, %r182;
	st.global.u32 	[%rd2+16388], %r586;
$L__BB1_96:
	ret;
$L__BB1_97:
	shl.b32 	%r587, %r164, 3;
	mov.u32 	%r588, _ZZN3cub18CUB_300001_SM_10006detail10radix_sort31DeviceRadixSortSingleTileKernelINS1_5radix10policy_hubI8custom_tNS0_8NullTypeEjE10Policy1000ELNS0_9SortOrderE0ES6_S7_j19custom_decomposer_tEEvPKT1_PSC_PKT2_PSG_T3_iiT4_E12temp_storage;
	add.s32 	%r589, %r588, %r587;
	st.shared.u16 	[%r589], %rs90;
	st.shared.u32 	[%r589+4], %r623;
	shl.b32 	%r590, %r165, 3;
	add.s32 	%r591, %r588, %r590;
	st.shared.u16 	[%r591], %rs89;
	st.shared.u32 	[%r591+4], %r622;
	shl.b32 	%r592, %r166, 3;
	add.s32 	%r593, %r588, %r592;
	st.shared.u16 	[%r593], %rs88;
	st.shared.u32 	[%r593+4], %r621;
	shl.b32 	%r594, %r167, 3;
	add.s32 	%r595, %r588, %r594;
	st.shared.u16 	[%r595], %rs87;
	st.shared.u32 	[%r595+4], %r620;
	shl.b32 	%r596, %r168, 3;
	add.s32 	%r597, %r588, %r596;
	st.shared.u16 	[%r597], %rs86;
	st.shared.u32 	[%r597+4], %r619;
	shl.b32 	%r598, %r169, 3;
	add.s32 	%r599, %r588, %r598;
	st.shared.u16 	[%r599], %rs85;
	st.shared.u32 	[%r599+4], %r618;
	shl.b32 	%r600, %r170, 3;
	add.s32 	%r601, %r588, %r600;
	st.shared.u16 	[%r601], %rs84;
	st.shared.u32 	[%r601+4], %r617;
	shl.b32 	%r602, %r171, 3;
	add.s32 	%r603, %r588, %r602;
	st.shared.u16 	[%r603], %rs83;
	st.shared.u32 	[%r603+4], %r616;
	shl.b32 	%r604, %r172, 3;
	add.s32 	%r605, %r588, %r604;
	st.shared.u16 	[%r605], %rs82;
	st.shared.u32 	[%r605+4], %r615;
	bar.sync 	0;
	ld.shared.u16 	%rs90, [%r34];
	ld.shared.u32 	%r623, [%r34+4];
	ld.shared.u16 	%rs89, [%r34+8];
	ld.shared.u32 	%r622, [%r34+12];
	ld.shared.u16 	%rs88, [%r34+16];
	ld.shared.u32 	%r621, [%r34+20];
	ld.shared.u16 	%rs87, [%r34+24];
	ld.shared.u32 	%r620, [%r34+28];
	ld.shared.u16 	%rs86, [%r34+32];
	ld.shared.u32 	%r619, [%r34+36];
	ld.shared.u16 	%rs85, [%r34+40];
	ld.shared.u32 	%r618, [%r34+44];
	ld.shared.u16 	%rs84, [%r34+48];
	ld.shared.u32 	%r617, [%r34+52];
	ld.shared.u16 	%rs83, [%r34+56];
	ld.shared.u32 	%r616, [%r34+60];
	ld.shared.u16 	%rs82, [%r34+64];
	ld.shared.u32 	%r615, [%r34+68];
	bar.sync 	0;
	bra.uni 	$L__BB1_19;

}
	// .globl	_ZN3cub18CUB_300001_SM_10006detail10radix_sort30DeviceRadixSortHistogramKernelINS1_5radix10policy_hubI8custom_tNS0_8NullTypeEjE10Policy1000ELNS0_9SortOrderE0ES6_j19custom_decomposer_tEEvPT2_PKT1_SC_iiT3_
.visible .entry _ZN3cub18CUB_300001_SM_10006detail10radix_sort30DeviceRadixSortHistogramKernelINS1_5radix10policy_hubI8custom_tNS0_8NullTypeEjE10Policy1000ELNS0_9SortOrderE0ES6_j19custom_decomposer_tEEvPT2_PKT1_SC_iiT3_(
	.param .u64 .ptr .align 1 _ZN3cub18CUB_300001_SM_10006detail10radix_sort30DeviceRadixSortHistogramKernelINS1_5radix10policy_hubI8custom_tNS0_8NullTypeEjE10Policy1000ELNS0_9SortOrderE0ES6_j19custom_decomposer_tEEvPT2_PKT1_SC_iiT3__param_0,
	.param .u64 .ptr .align 1 _ZN3cub18CUB_300001_SM_10006detail10radix_sort30DeviceRadixSortHistogramKernelINS1_5radix10policy_hubI8custom_tNS0_8NullTypeEjE10Policy1000ELNS0_9SortOrderE0ES6_j19custom_decomposer_tEEvPT2_PKT1_SC_iiT3__param_1,
	.param .u32 _ZN3cub18CUB_300001_SM_10006detail10radix_sort30DeviceRadixSortHistogramKernelINS1_5radix10policy_hubI8custom_tNS0_8NullTypeEjE10Policy1000ELNS0_9SortOrderE0ES6_j19custom_decomposer_tEEvPT2_PKT1_SC_iiT3__param_2,
	.param .u32 _ZN3cub18CUB_300001_SM_10006detail10radix_sort30DeviceRadixSortHistogramKernelINS1_5radix10policy_hubI8custom_tNS0_8NullTypeEjE10Policy1000ELNS0_9SortOrderE0ES6_j19custom_decomposer_tEEvPT2_PKT1_SC_iiT3__param_3,
	.param .u32 _ZN3cub18CUB_300001_SM_10006detail10radix_sort30DeviceRadixSortHistogramKernelINS1_5radix10policy_hubI8custom_tNS0_8NullTypeEjE10Policy1000ELNS0_9SortOrderE0ES6_j19custom_decomposer_tEEvPT2_PKT1_SC_iiT3__param_4,
	.param .align 1 .b8 _ZN3cub18CUB_300001_SM_10006detail10radix_sort30DeviceRadixSortHistogramKernelINS1_5radix10policy_hubI8custom_tNS0_8NullTypeEjE10Policy1000ELNS0_9SortOrderE0ES6_j19custom_decomposer_tEEvPT2_PKT1_SC_iiT3__param_5[1]
)
.maxntid 128
{
	.reg .pred 	%p<157>;
	.reg .b16 	%rs<111>;
	.reg .b32 	%r<882>;
	.reg .b64 	%rd<57>;
	// demoted variable
	.shared .align 4 .b8 _ZZN3cub18CUB_300001_SM_10006detail10radix_sort30DeviceRadixSortHistogramKernelINS1_5radix10policy_hubI8custom_tNS0_8NullTypeEjE10Policy1000ELNS0_9SortOrderE0ES6_j19custom_decomposer_tEEvPT2_PKT1_SC_iiT3_E12temp_storage[8192];
	ld.param.u64 	%rd5, [_ZN3cub18CUB_300001_SM_10006detail10radix_sort30DeviceRadixSortHistogramKernelINS1_5radix10policy_hubI8custom_tNS0_8NullTypeEjE10Policy1000ELNS0_9SortOrderE0ES6_j19custom_decomposer_tEEvPT2_PKT1_SC_iiT3__param_0];
	ld.param.u64 	%rd6, [_ZN3cub18CUB_300001_SM_10006detail10radix_sort30DeviceRadixSortHistogramKernelINS1_5radix10policy_hubI8custom_tNS0_8NullTypeEjE10Policy1000ELNS0_9SortOrderE0ES6_j19custom_decomposer_tEEvPT2_PKT1_SC_iiT3__param_1];
	ld.param.u32 	%r273, [_ZN3cub18CUB_300001_SM_10006detail10radix_sort30DeviceRadixSortHistogramKernelINS1_5radix10policy_hubI8custom_tNS0_8NullTypeEjE10Policy1000ELNS0_9SortOrderE0ES6_j19custom_decomposer_tEEvPT2_PKT1_SC_iiT3__param_2];
	ld.param.u32 	%r274, [_ZN3cub18CUB_300001_SM_10006detail10radix_sort30DeviceRadixSortHistogramKernelINS1_5radix10policy_hubI8custom_tNS0_8NullTypeEjE10Policy1000ELNS0_9SortOrderE0ES6_j19custom_decomposer_tEEvPT2_PKT1_SC_iiT3__param_3];
	ld.param.u32 	%r275, [_ZN3cub18CUB_300001_SM_10006detail10radix_sort30DeviceRadixSortHistogramKernelINS1_5radix10policy_hubI8custom_tNS0_8NullTypeEjE10Policy1000ELNS0_9SortOrderE0ES6_j19custom_decomposer_tEEvPT2_PKT1_SC_iiT3__param_4];
	cvta.to.global.u64 	%rd1, %rd6;
	cvta.to.global.u64 	%rd2, %rd5;
	setp.eq.s32 	%p2, %r273, 0;
	@%p2 bra 	$L__BB2_222;
	sub.s32 	%r277, %r275, %r274;
	add.s32 	%r278, %r277, 7;
	shr.s32 	%r279, %r278, 31;
	shr.u32 	%r280, %r279, 29;
	add.s32 	%r281, %r278, %r280;
	shr.s32 	%r282, %r281, 3;
	mov.u32 	%r1, %tid.x;
	setp.gt.u32 	%p3, %r1, 255;
	setp.lt.s32 	%p4, %r278, 8;
	mov.u32 	%r283, %ctaid.x;
	shl.b32 	%r2, %r283, 11;
	mov.u32 	%r284, %nctaid.x;
	shl.b32 	%r3, %r284, 11;
	add.s32 	%r4, %r282, -1;
	and.b32  	%r5, %r282, 15;
	add.s32 	%r6, %r5, -1;
	and.b32  	%r7, %r282, 7;
	add.s32 	%r8, %r7, -1;
	and.b32  	%r9, %r282, 3;
	add.s32 	%r10, %r9, -1;
	or.pred  	%p1, %p3, %p4;
	shl.b32 	%r285, %r1, 2;
	mov.u32 	%r286, _ZZN3cub18CUB_300001_SM_10006detail10radix_sort30DeviceRadixSortHistogramKernelINS1_5radix10policy_hubI8custom_tNS0_8NullTypeEjE10Policy1000ELNS0_9SortOrderE0ES6_j19custom_decomposer_tEEvPT2_PKT1_SC_iiT3_E12temp_storage;
	add.s32 	%r11, %r286, %r285;
	and.b32  	%r12, %r282, 268435440;
	add.s32 	%r13, %r1, 1920;
	and.b32  	%r14, %r282, 268435448;
	and.b32  	%r15, %r282, 1;
	neg.s32 	%r16, %r12;
	add.s32 	%r17, %r11, 8192;
	add.s32 	%r287, %r273, -1;
	shr.u32 	%r288, %r287, 30;
	add.s32 	%r289, %r288, 1;
	min.u32 	%r18, %r289, %r273;
	mov.b32 	%r806, 0;
$L__BB2_2:
	@%p1 bra 	$L__BB2_30;
	setp.lt.u32 	%p5, %r4, 15;
	mov.b32 	%r810, 0;
	@%p5 bra 	$L__BB2_6;
	mov.u32 	%r807, %r17;
	mov.u32 	%r808, %r16;
$L__BB2_5:
	.pragma "nounroll";
	mov.b32 	%r291, 0;
	st.shared.u32 	[%r807+-8192], %r291;
	st.shared.u32 	[%r807+-7168], %r291;
	st.shared.u32 	[%r807+-6144], %r291;
	st.shared.u32 	[%r807+-5120], %r291;
	st.shared.u32 	[%r807+-4096], %r291;
	st.shared.u32 	[%r807+-3072], %r291;
	st.shared.u32 	[%r807+-2048], %r291;
	st.shared.u32 	[%r807+-1024], %r291;
	st.shared.u32 	[%r807], %r291;
	st.shared.u32 	[%r807+1024], %r291;
	st.shared.u32 	[%r807+2048], %r291;
	st.shared.u32 	[%r807+3072], %r291;
	st.shared.u32 	[%r807+4096], %r291;
	st.shared.u32 	[%r807+5120], %r291;
	st.shared.u32 	[%r807+6144], %r291;
	st.shared.u32 	[%r807+7168], %r291;
	add.s32 	%r808, %r808, 16;
	add.s32 	%r807, %r807, 16384;
	setp.ne.s32 	%p6, %r808, 0;
	mov.u32 	%r810, %r12;
	@%p6 bra 	$L__BB2_5;
$L__BB2_6:
	setp.eq.s32 	%p7, %r5, 0;
	@%p7 bra 	$L__BB2_16;
	setp.lt.u32 	%p8, %r6, 7;
	@%p8 bra 	$L__BB2_9;
	shl.b32 	%r292, %r810, 10;
	add.s32 	%r293, %r11, %r292;
	mov.b32 	%r294, 0;
	st.shared.u32 	[%r293], %r294;
	st.shared.u32 	[%r293+1024], %r294;
	st.shared.u32 	[%r293+2048], %r294;
	st.shared.u32 	[%r293+3072], %r294;
	st.shared.u32 	[%r293+4096], %r294;
	st.shared.u32 	[%r293+5120], %r294;
	st.shared.u32 	[%r293+6144], %r294;
	st.shared.u32 	[%r293+7168], %r294;
	add.s32 	%r810, %r810, 8;
$L__BB2_9:
	setp.eq.s32 	%p9, %r7, 0;
	@%p9 bra 	$L__BB2_16;
	setp.lt.u32 	%p10, %r8, 3;
	@%p10 bra 	$L__BB2_12;
	shl.b32 	%r295, %r810, 10;
	add.s32 	%r296, %r11, %r295;
	mov.b32 	%r297, 0;
	st.shared.u32 	[%r296], %r297;
	st.shared.u32 	[%r296+1024], %r297;
	st.shared.u32 	[%r296+2048], %r297;
	st.shared.u32 	[%r296+3072], %r297;
	add.s32 	%r810, %r810, 4;
$L__BB2_12:
	setp.eq.s32 	%p11, %r9, 0;
	@%p11 bra 	$L__BB2_16;
	setp.eq.s32 	%p12, %r9, 1;
	shl.b32 	%r298, %r810, 10;
	add.s32 	%r29, %r11, %r298;
	mov.b32 	%r299, 0;
	st.shared.u32 	[%r29], %r299;
	@%p12 bra 	$L__BB2_16;
	setp.eq.s32 	%p13, %r9, 2;
	mov.b32 	%r300, 0;
	st.shared.u32 	[%r29+1024], %r300;
	@%p13 bra 	$L__BB2_16;
	mov.b32 	%r301, 0;
	st.shared.u32 	[%r29+2048], %r301;
$L__BB2_16:
	setp.gt.u32 	%p14, %r1, 127;
	@%p14 bra 	$L__BB2_30;
	setp.lt.u32 	%p15, %r4, 15;
	mov.b32 	%r814, 0;
	@%p15 bra 	$L__BB2_20;
	mov.b32 	%r812, 0;
$L__BB2_19:
	.pragma "nounroll";
	shl.b32 	%r304, %r812, 10;
	add.s32 	%r305, %r11, %r304;
	mov.b32 	%r306, 0;
	st.shared.u32 	[%r305+512], %r306;
	st.shared.u32 	[%r305+1536], %r306;
	st.shared.u32 	[%r305+2560], %r306;
	st.shared.u32 	[%r305+3584], %r306;
	st.shared.u32 	[%r305+4608], %r306;
	st.shared.u32 	[%r305+5632], %r306;
	st.shared.u32 	[%r305+6656], %r306;
	st.shared.u32 	[%r305+7680], %r306;
	st.shared.u32 	[%r305+8704], %r306;
	st.shared.u32 	[%r305+9728], %r306;
	st.shared.u32 	[%r305+10752], %r306;
	st.shared.u32 	[%r305+11776], %r306;
	st.shared.u32 	[%r305+12800], %r306;
	st.shared.u32 	[%r305+13824], %r306;
	st.shared.u32 	[%r305+14848], %r306;
	st.shared.u32 	[%r305+15872], %r306;
	add.s32 	%r812, %r812, 16;
	setp.ne.s32 	%p16, %r812, %r12;
	mov.u32 	%r814, %r12;
	@%p16 bra 	$L__BB2_19;
$L__BB2_20:
	setp.eq.s32 	%p17, %r5, 0;
	@%p17 bra 	$L__BB2_30;
	setp.lt.u32 	%p18, %r6, 7;
	@%p18 bra 	$L__BB2_23;
	shl.b32 	%r307, %r814, 10;
	add.s32 	%r308, %r11, %r307;
	mov.b32 	%r309, 0;
	st.shared.u32 	[%r308+512], %r309;
	st.shared.u32 	[%r308+1536], %r309;
	st.shared.u32 	[%r308+2560], %r309;
	st.shared.u32 	[%r308+3584], %r309;
	st.shared.u32 	[%r308+4608], %r309;
	st.shared.u32 	[%r308+5632], %r309;
	st.shared.u32 	[%r308+6656], %r309;
	st.shared.u32 	[%r308+7680], %r309;
	add.s32 	%r814, %r814, 8;
$L__BB2_23:
	setp.eq.s32 	%p19, %r7, 0;
	@%p19 bra 	$L__BB2_30;
	setp.lt.u32 	%p20, %r8, 3;
	@%p20 bra 	$L__BB2_26;
	shl.b32 	%r310, %r814, 10;
	add.s32 	%r311, %r11, %r310;
	mov.b32 	%r312, 0;
	st.shared.u32 	[%r311+512], %r312;
	st.shared.u32 	[%r311+1536], %r312;
	st.shared.u32 	[%r311+2560], %r312;
	st.shared.u32 	[%r311+3584], %r312;
	add.s32 	%r814, %r814, 4;
$L__BB2_26:
	setp.eq.s32 	%p21, %r9, 0;
	@%p21 bra 	$L__BB2_30;
	setp.eq.s32 	%p22, %r9, 1;
	shl.b32 	%r313, %r814, 10;
	add.s32 	%r37, %r11, %r313;
	mov.b32 	%r314, 0;
	st.shared.u32 	[%r37+512], %r314;
	@%p22 bra 	$L__BB2_30;
	setp.eq.s32 	%p23, %r9, 2;
	mov.b32 	%r315, 0;
	st.shared.u32 	[%r37+1536], %r315;
	@%p23 bra 	$L__BB2_30;
	mov.b32 	%r316, 0;
	st.shared.u32 	[%r37+2560], %r316;
$L__BB2_30:
	bar.sync 	0;
	bar.sync 	0;
	shl.b32 	%r38, %r806, 30;
	sub.s32 	%r317, %r273, %r38;
	min.u32 	%r39, %r317, 1073741824;
	setp.ge.u32 	%p24, %r2, %r39;
	@%p24 bra 	$L__BB2_139;
	mov.u32 	%r816, %r2;
$L__BB2_32:
	add.s32 	%r41, %r816, %r38;
	sub.s32 	%r42, %r273, %r41;
	setp.lt.u32 	%p25, %r42, 2048;
	@%p25 bra 	$L__BB2_34;
	add.s32 	%r350, %r1, %r41;
	mul.wide.u32 	%rd10, %r350, 8;
	add.s64 	%rd11, %rd1, %rd10;
	ld.global.u16 	%rs110, [%rd11];
	ld.global.u32 	%r846, [%rd11+4];
	ld.global.u16 	%rs109, [%rd11+1024];
	ld.global.u32 	%r845, [%rd11+1028];
	ld.global.u16 	%rs107, [%rd11+2048];
	ld.global.u32 	%r843, [%rd11+2052];
	ld.global.u16 	%rs106, [%rd11+3072];
	ld.global.u32 	%r842, [%rd11+3076];
	ld.global.u16 	%rs104, [%rd11+4096];
	ld.global.u32 	%r840, [%rd11+4100];
	ld.global.u16 	%rs103, [%rd11+5120];
	ld.global.u32 	%r839, [%rd11+5124];
	ld.global.u16 	%rs101, [%rd11+6144];
	ld.global.u32 	%r837, [%rd11+6148];
	ld.global.u16 	%rs100, [%rd11+7168];
	ld.global.u32 	%r836, [%rd11+7172];
	ld.global.u16 	%rs98, [%rd11+8192];
	ld.global.u32 	%r834, [%rd11+8196];
	ld.global.u16 	%rs97, [%rd11+9216];
	ld.global.u32 	%r833, [%rd11+9220];
	ld.global.u16 	%rs95, [%rd11+10240];
	ld.global.u32 	%r832, [%rd11+10244];
	ld.global.u16 	%rs96, [%rd11+11264];
	ld.global.u32 	%r835, [%rd11+11268];
	ld.global.u16 	%rs99, [%rd11+12288];
	ld.global.u32 	%r838, [%rd11+12292];
	ld.global.u16 	%rs102, [%rd11+13312];
	ld.global.u32 	%r841, [%rd11+13316];
	ld.global.u16 	%rs105, [%rd11+14336];
	ld.global.u32 	%r844, [%rd11+14340];
	ld.global.u16 	%rs108, [%rd11+15360];
	ld.global.u32 	%r847, [%rd11+15364];
	bra.uni 	$L__BB2_66;
$L__BB2_34:
	setp.ge.s32 	%p26, %r1, %r42;
	mov.b16 	%rs110, -1;
	mov.b32 	%r846, 2147483647;
	@%p26 bra 	$L__BB2_36;
	add.s32 	%r319, %r1, %r41;
	mul.wide.u32 	%rd7, %r319, 8;
	add.s64 	%rd8, %rd1, %rd7;
	ld.global.u16 	%rs110, [%rd8];
	ld.global.u32 	%r846, [%rd8+4];
$L__BB2_36:
	add.s32 	%r321, %r1, 128;
	setp.ge.s32 	%p27, %r321, %r42;
	add.s32 	%r322, %r1, %r41;
	mul.wide.u32 	%rd9, %r322, 8;
	add.s64 	%rd3, %rd1, %rd9;
	mov.b16 	%rs109, -1;
	mov.b32 	%r845, 2147483647;
	@%p27 bra 	$L__BB2_38;
	ld.global.u16 	%rs109, [%rd3+1024];
	ld.global.u32 	%r845, [%rd3+1028];
$L__BB2_38:
	add.s32 	%r324, %r1, 256;
	setp.ge.s32 	%p28, %r324, %r42;
	mov.b16 	%rs107, -1;
	mov.b32 	%r843, 2147483647;
	@%p28 bra 	$L__BB2_40;
	ld.global.u16 	%rs107, [%rd3+2048];
	ld.global.u32 	%r843, [%rd3+2052];
$L__BB2_40:
	add.s32 	%r326, %r1, 384;
	setp.ge.s32 	%p29, %r326, %r42;
	mov.b16 	%rs106, -1;
	mov.b32 	%r842, 2147483647;
	@%p29 bra 	$L__BB2_42;
	ld.global.u16 	%rs106, [%rd3+3072];
	ld.global.u32 	%r842, [%rd3+3076];
$L__BB2_42:
	add.s32 	%r328, %r1, 512;
	setp.ge.s32 	%p30, %r328, %r42;
	mov.b16 	%rs104, -1;
	mov.b32 	%r840, 2147483647;
	@%p30 bra 	$L__BB2_44;
	ld.global.u16 	%rs104, [%rd3+4096];
	ld.global.u32 	%r840, [%rd3+4100];
$L__BB2_44:
	add.s32 	%r330, %r1, 640;
	setp.ge.s32 	%p31, %r330, %r42;
	mov.b16 	%rs103, -1;
	mov.b32 	%r839, 2147483647;
	@%p31 bra 	$L__BB2_46;
	ld.global.u16 	%rs103, [%rd3+5120];
	ld.global.u32 	%r839, [%rd3+5124];
$L__BB2_46:
	add.s32 	%r332, %r1, 768;
	setp.ge.s32 	%p32, %r332, %r42;
	mov.b16 	%rs101, -1;
	mov.b32 	%r837, 2147483647;
	@%p32 bra 	$L__BB2_48;
	ld.global.u16 	%rs101, [%rd3+6144];
	ld.global.u32 	%r837, [%rd3+6148];
$L__BB2_48:
	add.s32 	%r334, %r1, 896;
	setp.ge.s32 	%p33, %r334, %r42;
	mov.b16 	%rs100, -1;
	mov.b32 	%r836, 2147483647;
	@%p33 bra 	$L__BB2_50;
	ld.global.u16 	%rs100, [%rd3+7168];
	ld.global.u32 	%r836, [%rd3+7172];
$L__BB2_50:
	or.b32  	%r336, %r1, 1024;
	setp.ge.s32 	%p34, %r336, %r42;
	mov.b16 	%rs98, -1;
	mov.b32 	%r834, 2147483647;
	@%p34 bra 	$L__BB2_52;
	ld.global.u16 	%rs98, [%rd3+8192];
	ld.global.u32 	%r834, [%rd3+8196];
$L__BB2_52:
	add.s32 	%r338, %r1, 1152;
	setp.ge.s32 	%p35, %r338, %r42;
	mov.b16 	%rs97, -1;
	mov.b32 	%r833, 2147483647;
	@%p35 bra 	$L__BB2_54;
	ld.global.u16 	%rs97, [%rd3+9216];
	ld.global.u32 	%r833, [%rd3+9220];
$L__BB2_54:
	add.s32 	%r340, %r1, 1280;
	setp.ge.s32 	%p36, %r340, %r42;
	mov.b16 	%rs95, -1;
	mov.b32 	%r832, 2147483647;
	@%p36 bra 	$L__BB2_56;
	ld.global.u16 	%rs95, [%rd3+10240];
	ld.global.u32 	%r832, [%rd3+10244];
$L__BB2_56:
	add.s32 	%r342, %r1, 1408;
	setp.ge.s32 	%p37, %r342, %r42;
	mov.b32 	%r835, 2147483647;
	mov.b16 	%rs96, -1;
	@%p37 bra 	$L__BB2_58;
	ld.global.u16 	%rs96, [%rd3+11264];
	ld.global.u32 	%r835, [%rd3+11268];
$L__BB2_58:
	add.s32 	%r344, %r1, 1536;
	setp.ge.s32 	%p38, %r344, %r42;
	mov.b32 	%r838, 2147483647;
	mov.b16 	%rs99, -1;
	@%p38 bra 	$L__BB2_60;
	ld.global.u16 	%rs99, [%rd3+12288];
	ld.global.u32 	%r838, [%rd3+12292];
$L__BB2_60:
	add.s32 	%r346, %r1, 1664;
	setp.ge.s32 	%p39, %r346, %r42;
	mov.b32 	%r841, 2147483647;
	mov.b16 	%rs102, -1;
	@%p39 bra 	$L__BB2_62;
	ld.global.u16 	%rs102, [%rd3+13312];
	ld.global.u32 	%r841, [%rd3+13316];
$L__BB2_62:
	add.s32 	%r348, %r1, 1792;
	setp.ge.s32 	%p40, %r348, %r42;
	mov.b32 	%r844, 2147483647;
	mov.b16 	%rs105, -1;
	@%p40 bra 	$L__BB2_64;
	ld.global.u16 	%rs105, [%rd3+14336];
	ld.global.u32 	%r844, [%rd3+14340];
$L__BB2_64:
	setp.ge.s32 	%p41, %r13, %r42;
	mov.b32 	%r847, 2147483647;
	mov.b16 	%rs108, -1;
	@%p41 bra 	$L__BB2_66;
	ld.global.u16 	%rs108, [%rd3+15360];
	ld.global.u32 	%r847, [%rd3+15364];
$L__BB2_66:
	setp.le.s32 	%p42, %r275, %r274;
	@%p42 bra 	$L__BB2_138;
	setp.gt.s32 	%p43, %r846, -1;
	selp.b32 	%r352, -2147483648, -1, %p43;
	xor.b32  	%r353, %r352, %r846;
	setp.gt.s32 	%p44, %r845, -1;
	selp.b32 	%r354, -2147483648, -1, %p44;
	xor.b32  	%r355, %r354, %r845;
	setp.gt.s32 	%p45, %r843, -1;
	selp.b32 	%r356, -2147483648, -1, %p45;
	xor.b32  	%r357, %r356, %r843;
	setp.gt.s32 	%p46, %r842, -1;
	selp.b32 	%r358, -2147483648, -1, %p46;
	xor.b32  	%r359, %r358, %r842;
	setp.gt.s32 	%p47, %r840, -1;
	selp.b32 	%r360, -2147483648, -1, %p47;
	xor.b32  	%r361, %r360, %r840;
	setp.gt.s32 	%p48, %r839, -1;
	selp.b32 	%r362, -2147483648, -1, %p48;
	xor.b32  	%r363, %r362, %r839;
	setp.gt.s32 	%p49, %r837, -1;
	selp.b32 	%r364, -2147483648, -1, %p49;
	xor.b32  	%r365, %r364, %r837;
	setp.gt.s32 	%p50, %r836, -1;
	selp.b32 	%r366, -2147483648, -1, %p50;
	xor.b32  	%r367, %r366, %r836;
	setp.gt.s32 	%p51, %r834, -1;
	selp.b32 	%r368, -2147483648, -1, %p51;
	xor.b32  	%r369, %r368, %r834;
	setp.gt.s32 	%p52, %r833, -1;
	selp.b32 	%r370, -2147483648, -1, %p52;
	xor.b32  	%r371, %r370, %r833;
	setp.gt.s32 	%p53, %r832, -1;
	selp.b32 	%r372, -2147483648, -1, %p53;
	xor.b32  	%r373, %r372, %r832;
	setp.gt.s32 	%p54, %r835, -1;
	selp.b32 	%r374, -2147483648, -1, %p54;
	xor.b32  	%r375, %r374, %r835;
	setp.gt.s32 	%p55, %r838, -1;
	selp.b32 	%r376, -2147483648, -1, %p55;
	xor.b32  	%r377, %r376, %r838;
	setp.gt.s32 	%p56, %r841, -1;
	selp.b32 	%r378, -2147483648, -1, %p56;
	xor.b32  	%r379, %r378, %r841;
	setp.gt.s32 	%p57, %r844, -1;
	selp.b32 	%r380, -2147483648, -1, %p57;
	xor.b32  	%r381, %r380, %r844;
	setp.gt.s32 	%p58, %r847, -1;
	selp.b32 	%r382, -2147483648, -1, %p58;
	xor.b32  	%r383, %r382, %r847;
	setp.eq.s32 	%p59, %r353, 2147483647;
	selp.b32 	%r106, -2147483648, %r353, %p59;
	cvt.u32.u16 	%r107, %rs110;
	setp.eq.s32 	%p60, %r355, 2147483647;
	selp.b32 	%r108, -2147483648, %r355, %p60;
	cvt.u32.u16 	%r109, %rs109;
	setp.eq.s32 	%p61, %r357, 2147483647;
	selp.b32 	%r110, -2147483648, %r357, %p61;
	cvt.u32.u16 	%r111, %rs107;
	setp.eq.s32 	%p62, %r359, 2147483647;
	selp.b32 	%r112, -2147483648, %r359, %p62;
	cvt.u32.u16 	%r113, %rs106;
	setp.eq.s32 	%p63, %r361, 2147483647;
	selp.b32 	%r114, -2147483648, %r361, %p63;
	cvt.u32.u16 	%r115, %rs104;
	setp.eq.s32 	%p64, %r363, 2147483647;
	selp.b32 	%r116, -2147483648, %r363, %p64;
	cvt.u32.u16 	%r117, %rs103;
	setp.eq.s32 	%p65, %r365, 2147483647;
	selp.b32 	%r118, -2147483648, %r365, %p65;
	cvt.u32.u16 	%r119, %rs101;
	setp.eq.s32 	%p66, %r367, 2147483647;
	selp.b32 	%r120, -2147483648, %r367, %p66;
	cvt.u32.u16 	%r121, %rs100;
	setp.eq.s32 	%p67, %r369, 2147483647;
	selp.b32 	%r122, -2147483648, %r369, %p67;
	cvt.u32.u16 	%r123, %rs98;
	setp.eq.s32 	%p68, %r371, 2147483647;
	selp.b32 	%r124, -2147483648, %r371, %p68;
	cvt.u32.u16 	%r125, %rs97;
	setp.eq.s32 	%p69, %r373, 2147483647;
	selp.b32 	%r126, -2147483648, %r373, %p69;
	cvt.u32.u16 	%r127, %rs95;
	setp.eq.s32 	%p70, %r375, 2147483647;
	selp.b32 	%r128, -2147483648, %r375, %p70;
	cvt.u32.u16 	%r129, %rs96;
	setp.eq.s32 	%p71, %r377, 2147483647;
	selp.b32 	%r130, -2147483648, %r377, %p71;
	cvt.u32.u16 	%r131, %rs99;
	setp.eq.s32 	%p72, %r379, 2147483647;
	selp.b32 	%r132, -2147483648, %r379, %p72;
	cvt.u32.u16 	%r133, %rs102;
	setp.eq.s32 	%p73, %r381, 2147483647;
	selp.b32 	%r134, -2147483648, %r381, %p73;
	cvt.u32.u16 	%r135, %rs105;
	setp.eq.s32 	%p74, %r383, 2147483647;
	selp.b32 	%r136, -2147483648, %r383, %p74;
	cvt.u32.u16 	%r137, %rs108;
	mov.b32 	%r848, 0;
	mov.u32 	%r849, %r274;
$L__BB2_68:
	sub.s32 	%r140, %r275, %r849;
	min.s32 	%r141, %r140, 8;
	setp.lt.u32 	%p75, %r849, 32;
	sub.s32 	%r384, 32, %r849;
	min.u32 	%r142, %r141, %r384;
	mov.b32 	%r385, -1;
	shl.b32 	%r386, %r385, %r142;
	not.b32 	%r143, %r386;
	sub.s32 	%r144, %r141, %r142;
	add.s32 	%r145, %r849, -32;
	shl.b32 	%r387, %r848, 10;
	mov.u32 	%r388, _ZZN3cub18CUB_300001_SM_10006detail10radix_sort30DeviceRadixSortHistogramKernelINS1_5radix10policy_hubI8custom_tNS0_8NullTypeEjE10Policy1000ELNS0_9SortOrderE0ES6_j19custom_decomposer_tEEvPT2_PKT1_SC_iiT3_E12temp_storage;
	add.s32 	%r146, %r388, %r387;
	@%p75 bra 	$L__BB2_102;
	setp.gt.u32 	%p93, %r145, 15;
	@%p93 bra 	$L__BB2_72;
	sub.s32 	%r566, 48, %r849;
	min.u32 	%r567, %r141, %r566;
	setp.eq.s32 	%p94, %r140, 0;
	mov.b32 	%r568, -1;
	shl.b32 	%r569, %r568, %r567;
	not.b32 	%r147, %r569;
	shr.u32 	%r570, %r107, %r145;
	and.b32  	%r571, %r570, %r147;
	selp.b32 	%r572, 0, %r571, %p94;
	shl.b32 	%r573, %r572, 2;
	add.s32 	%r574, %r146, %r573;
	atom.shared.add.u32 	%r575, [%r574], 1;
	mov.b32 	%r850, 0;
	@%p94 bra 	$L__BB2_73;
	shr.u32 	%r576, %r109, %r145;
	and.b32  	%r850, %r576, %r147;
	bra.uni 	$L__BB2_73;
$L__BB2_72:
	atom.shared.add.u32 	%r578, [%r146], 1;
	mov.b32 	%r850, 0;
$L__BB2_73:
	shl.b32 	%r579, %r850, 2;
	add.s32 	%r580, %r146, %r579;
	atom.shared.add.u32 	%r581, [%r580], 1;
	@%p93 bra 	$L__BB2_76;
	sub.s32 	%r583, 48, %r849;
	min.u32 	%r584, %r141, %r583;
	setp.eq.s32 	%p96, %r140, 0;
	mov.b32 	%r585, -1;
	shl.b32 	%r586, %r585, %r584;
	not.b32 	%r150, %r586;
	shr.u32 	%r587, %r111, %r145;
	and.b32  	%r588, %r587, %r150;
	selp.b32 	%r589, 0, %r588, %p96;
	shl.b32 	%r590, %r589, 2;
	add.s32 	%r591, %r146, %r590;
	atom.shared.add.u32 	%r592, [%r591], 1;
	mov.b32 	%r851, 0;
	@%p96 bra 	$L__BB2_77;
	shr.u32 	%r593, %r113, %r145;
	and.b32  	%r851, %r593, %r150;
	bra.uni 	$L__BB2_77;
$L__BB2_76:
	atom.shared.add.u32 	%r595, [%r146], 1;
	mov.b32 	%r851, 0;
$L__BB2_77:
	shl.b32 	%r596, %r851, 2;
	add.s32 	%r597, %r146, %r596;
	atom.shared.add.u32 	%r598, [%r597], 1;
	@%p93 bra 	$L__BB2_80;
	sub.s32 	%r600, 48, %r849;
	min.u32 	%r601, %r141, %r600;
	setp.eq.s32 	%p98, %r140, 0;
	mov.b32 	%r602, -1;
	shl.b32 	%r603, %r602, %r601;
	not.b32 	%r153, %r603;
	shr.u32 	%r604, %r115, %r145;
	and.b32  	%r605, %r604, %r153;
	selp.b32 	%r606, 0, %r605, %p98;
	shl.b32 	%r607, %r606, 2;
	add.s32 	%r608, %r146, %r607;
	atom.shared.add.u32 	%r609, [%r608], 1;
	mov.b32 	%r852, 0;
	@%p98 bra 	$L__BB2_81;
	shr.u32 	%r610, %r117, %r145;
	and.b32  	%r852, %r610, %r153;
	bra.uni 	$L__BB2_81;
$L__BB2_80:
	atom.shared.add.u32 	%r612, [%r146], 1;
	mov.b32 	%r852, 0;
$L__BB2_81:
	shl.b32 	%r613, %r852, 2;
	add.s32 	%r614, %r146, %r613;
	atom.shared.add.u32 	%r615, [%r614], 1;
	@%p93 bra 	$L__BB2_84;
	sub.s32 	%r617, 48, %r849;
	min.u32 	%r618, %r141, %r617;
	setp.eq.s32 	%p100, %r140, 0;
	mov.b32 	%r619, -1;
	shl.b32 	%r620, %r619, %r618;
	not.b32 	%r156, %r620;
	shr.u32 	%r621, %r119, %r145;
	and.b32  	%r622, %r621, %r156;
	selp.b32 	%r623, 0, %r622, %p100;
	shl.b32 	%r624, %r623, 2;
	add.s32 	%r625, %r146, %r624;
	atom.shared.add.u32 	%r626, [%r625], 1;
	mov.b32 	%r853, 0;
	@%p100 bra 	$L__BB2_85;
	shr.u32 	%r627, %r121, %r145;
	and.b32  	%r853, %r627, %r156;
	bra.uni 	$L__BB2_85;
$L__BB2_84:
	atom.shared.add.u32 	%r629, [%r146], 1;
	mov.b32 	%r853, 0;
$L__BB2_85:
	shl.b32 	%r630, %r853, 2;
	add.s32 	%r631, %r146, %r630;
	atom.shared.add.u32 	%r632, [%r631], 1;
	@%p93 bra 	$L__BB2_88;
	sub.s32 	%r634, 48, %r849;
	min.u32 	%r635, %r141, %r634;
	setp.eq.s32 	%p102, %r140, 0;
	mov.b32 	%r636, -1;
	shl.b32 	%r637, %r636, %r635;
	not.b32 	%r159, %r637;
	shr.u32 	%r638, %r123, %r145;
	and.b32  	%r639, %r638, %r159;
	selp.b32 	%r640, 0, %r639, %p102;
	shl.b32 	%r641, %r640, 2;
	add.s32 	%r642, %r146, %r641;
	atom.shared.add.u32 	%r643, [%r642], 1;
	mov.b32 	%r854, 0;
	@%p102 bra 	$L__BB2_89;
	shr.u32 	%r644, %r125, %r145;
	and.b32  	%r854, %r644, %r159;
	bra.uni 	$L__BB2_89;
$L__BB2_88:
	atom.shared.add.u32 	%r646, [%r146], 1;
	mov.b32 	%r854, 0;
$L__BB2_89:
	shl.b32 	%r647, %r854, 2;
	add.s32 	%r648, %r146, %r647;
	atom.shared.add.u32 	%r649, [%r648], 1;
	@%p93 bra 	$L__BB2_92;
	sub.s32 	%r651, 48, %r849;
	min.u32 	%r652, %r141, %r651;
	setp.eq.s32 	%p104, %r140, 0;
	mov.b32 	%r653, -1;
	shl.b32 	%r654, %r653, %r652;
	not.b32 	%r162, %r654;
	shr.u32 	%r655, %r127, %r145;
	and.b32  	%r656, %r655, %r162;
	selp.b32 	%r657, 0, %r656, %p104;
	shl.b32 	%r658, %r657, 2;
	add.s32 	%r659, %r146, %r658;
	atom.shared.add.u32 	%r660, [%r659], 1;
	mov.b32 	%r855, 0;
	@%p104 bra 	$L__BB2_93;
	shr.u32 	%r661, %r129, %r145;
	and.b32  	%r855, %r661, %r162;
	bra.uni 	$L__BB2_93;
$L__BB2_92:
	atom.shared.add.u32 	%r663, [%r146], 1;
	mov.b32 	%r855, 0;
$L__BB2_93:
	shl.b32 	%r664, %r855, 2;
	add.s32 	%r665, %r146, %r664;
	atom.shared.add.u32 	%r666, [%r665], 1;
	@%p93 bra 	$L__BB2_96;
	sub.s32 	%r668, 48, %r849;
	min.u32 	%r669, %r141, %r668;
	setp.eq.s32 	%p106, %r140, 0;
	mov.b32 	%r670, -1;
	shl.b32 	%r671, %r670, %r669;
	not.b32 	%r165, %r671;
	shr.u32 	%r672, %r131, %r145;
	and.b32  	%r673, %r672, %r165;
	selp.b32 	%r674, 0, %r673, %p106;
	shl.b32 	%r675, %r674, 2;
	add.s32 	%r676, %r146, %r675;
	atom.shared.add.u32 	%r677, [%r676], 1;
	mov.b32 	%r856, 0;
	@%p106 bra 	$L__BB2_97;
	shr.u32 	%r678, %r133, %r145;
	and.b32  	%r856, %r678, %r165;
	bra.uni 	$L__BB2_97;
$L__BB2_96:
	atom.shared.add.u32 	%r680, [%r146], 1;
	mov.b32 	%r856, 0;
$L__BB2_97:
	shl.b32 	%r681, %r856, 2;
	add.s32 	%r682, %r146, %r681;
	atom.shared.add.u32 	%r683, [%r682], 1;
	@%p93 bra 	$L__BB2_100;
	sub.s32 	%r685, 48, %r849;
	min.u32 	%r686, %r141, %r685;
	setp.eq.s32 	%p108, %r140, 0;
	mov.b32 	%r687, -1;
	shl.b32 	%r688, %r687, %r686;
	not.b32 	%r168, %r688;
	shr.u32 	%r689, %r135, %r145;
	and.b32  	%r690, %r689, %r168;
	selp.b32 	%r691, 0, %r690, %p108;
	shl.b32 	%r692, %r691, 2;
	add.s32 	%r693, %r146, %r692;
	atom.shared.add.u32 	%r694, [%r693], 1;
	mov.b32 	%r857, 0;
	@%p108 bra 	$L__BB2_101;
	shr.u32 	%r695, %r137, %r145;
	and.b32  	%r857, %r695, %r168;
	bra.uni 	$L__BB2_101;
$L__BB2_100:
	atom.shared.add.u32 	%r697, [%r146], 1;
	mov.b32 	%r857, 0;
$L__BB2_101:
	shl.b32 	%r698, %r857, 2;
	add.s32 	%r699, %r146, %r698;
	atom.shared.add.u32 	%r700, [%r699], 1;
	bra.uni 	$L__BB2_137;
$L__BB2_102:
	setp.ne.s32 	%p76, %r140, 0;
	@%p76 bra 	$L__BB2_104;
	atom.shared.add.u32 	%r549, [%r146], 1;
	atom.shared.add.u32 	%r550, [%r146], 1;
	atom.shared.add.u32 	%r551, [%r146], 1;
	atom.shared.add.u32 	%r552, [%r146], 1;
	atom.shared.add.u32 	%r553, [%r146], 1;
	atom.shared.add.u32 	%r554, [%r146], 1;
	atom.shared.add.u32 	%r555, [%r146], 1;
	atom.shared.add.u32 	%r556, [%r146], 1;
	atom.shared.add.u32 	%r557, [%r146], 1;
	atom.shared.add.u32 	%r558, [%r146], 1;
	atom.shared.add.u32 	%r559, [%r146], 1;
	atom.shared.add.u32 	%r560, [%r146], 1;
	atom.shared.add.u32 	%r561, [%r146], 1;
	atom.shared.add.u32 	%r562, [%r146], 1;
	atom.shared.add.u32 	%r563, [%r146], 1;
	atom.shared.add.u32 	%r564, [%r146], 1;
	bra.uni 	$L__BB2_137;
$L__BB2_104:
	shr.u32 	%r389, %r106, %r849;
	and.b32  	%r858, %r389, %r143;
	setp.eq.s32 	%p77, %r144, 0;
	@%p77 bra 	$L__BB2_106;
	min.u32 	%r390, %r144, 16;
	mov.b32 	%r391, -1;
	shl.b32 	%r392, %r391, %r390;
	not.b32 	%r393, %r392;
	and.b32  	%r394, %r107, %r393;
	shl.b32 	%r395, %r394, %r142;
	or.b32  	%r858, %r395, %r858;
$L__BB2_106:
	shl.b32 	%r396, %r858, 2;
	add.s32 	%r397, %r146, %r396;
	atom.shared.add.u32 	%r398, [%r397], 1;
	shr.u32 	%r399, %r108, %r849;
	and.b32  	%r859, %r399, %r143;
	@%p77 bra 	$L__BB2_108;
	min.u32 	%r400, %r144, 16;
	mov.b32 	%r401, -1;
	shl.b32 	%r402, %r401, %r400;
	not.b32 	%r403, %r402;
	and.b32  	%r404, %r109, %r403;
	shl.b32 	%r405, %r404, %r142;
	or.b32  	%r859, %r405, %r859;
$L__BB2_108:
	shl.b32 	%r406, %r859, 2;
	add.s32 	%r407, %r146, %r406;
	atom.shared.add.u32 	%r408, [%r407], 1;
	shr.u32 	%r409, %r110, %r849;
	and.b32  	%r860, %r409, %r143;
	@%p77 bra 	$L__BB2_110;
	min.u32 	%r410, %r144, 16;
	mov.b32 	%r411, -1;
	shl.b32 	%r412, %r411, %r410;
	not.b32 	%r413, %r412;
	and.b32  	%r414, %r111, %r413;
	shl.b32 	%r415, %r414, %r142;
	or.b32  	%r860, %r415, %r860;
$L__BB2_110:
	shl.b32 	%r416, %r860, 2;
	add.s32 	%r417, %r146, %r416;
	atom.shared.add.u32 	%r418, [%r417], 1;
	shr.u32 	%r419, %r112, %r849;
	and.b32  	%r861, %r419, %r143;
	@%p77 bra 	$L__BB2_112;
	min.u32 	%r420, %r144, 16;
	mov.b32 	%r421, -1;
	shl.b32 	%r422, %r421, %r420;
	not.b32 	%r423, %r422;
	and.b32  	%r424, %r113, %r423;
	shl.b32 	%r425, %r424, %r142;
	or.b32  	%r861, %r425, %r861;
$L__BB2_112:
	shl.b32 	%r426, %r861, 2;
	add.s32 	%r427, %r146, %r426;
	atom.shared.add.u32 	%r428, [%r427], 1;
	shr.u32 	%r429, %r114, %r849;
	and.b32  	%r862, %r429, %r143;
	@%p77 bra 	$L__BB2_114;
	min.u32 	%r430, %r144, 16;
	mov.b32 	%r431, -1;
	shl.b32 	%r432, %r431, %r430;
	not.b32 	%r433, %r432;
	and.b32  	%r434, %r115, %r433;
	shl.b32 	%r435, %r434, %r142;
	or.b32  	%r862, %r435, %r862;
$L__BB2_114:
	shl.b32 	%r436, %r862, 2;
	add.s32 	%r437, %r146, %r436;
	atom.shared.add.u32 	%r438, [%r437], 1;
	shr.u32 	%r439, %r116, %r849;
	and.b32  	%r863, %r439, %r143;
	@%p77 bra 	$L__BB2_116;
	min.u32 	%r440, %r144, 16;
	mov.b32 	%r441, -1;
	shl.b32 	%r442, %r441, %r440;
	not.b32 	%r443, %r442;
	and.b32  	%r444, %r117, %r443;
	shl.b32 	%r445, %r444, %r142;
	or.b32  	%r863, %r445, %r863;
$L__BB2_116:
	shl.b32 	%r446, %r863, 2;
	add.s32 	%r447, %r146, %r446;
	atom.shared.add.u32 	%r448, [%r447], 1;
	shr.u32 	%r449, %r118, %r849;
	and.b32  	%r864, %r449, %r143;
	@%p77 bra 	$L__BB2_118;
	min.u32 	%r450, %r144, 16;
	mov.b32 	%r451, -1;
	shl.b32 	%r452, %r451, %r450;
	not.b32 	%r453, %r452;
	and.b32  	%r454, %r119, %r453;
	shl.b32 	%r455, %r454, %r142;
	or.b32  	%r864, %r455, %r864;
$L__BB2_118:
	shl.b32 	%r456, %r864, 2;
	add.s32 	%r457, %r146, %r456;
	atom.shared.add.u32 	%r458, [%r457], 1;
	shr.u32 	%r459, %r120, %r849;
	and.b32  	%r865, %r459, %r143;
	@%p77 bra 	$L__BB2_120;
	min.u32 	%r460, %r144, 16;
	mov.b32 	%r461, -1;
	shl.b32 	%r462, %r461, %r460;
	not.b32 	%r463, %r462;
	and.b32  	%r464, %r121, %r463;
	shl.b32 	%r465, %r464, %r142;
	or.b32  	%r865, %r465, %r865;
$L__BB2_120:
	shl.b32 	%r466, %r865, 2;
	add.s32 	%r467, %r146, %r466;
	atom.shared.add.u32 	%r468, [%r467], 1;
	shr.u32 	%r469, %r122, %r849;
	and.b32  	%r866, %r469, %r143;
	@%p77 bra 	$L__BB2_122;
	min.u32 	%r470, %r144, 16;
	mov.b32 	%r471, -1;
	shl.b32 	%r472, %r471, %r470;
	not.b32 	%r473, %r472;
	and.b32  	%r474, %r123, %r473;
	shl.b32 	%r475, %r474, %r142;
	or.b32  	%r866, %r475, %r866;
$L__BB2_122:
	shl.b32 	%r476, %r866, 2;
	add.s32 	%r477, %r146, %r476;
	atom.shared.add.u32 	%r478, [%r477], 1;
	shr.u32 	%r479, %r124, %r849;
	and.b32  	%r867, %r479, %r143;
	@%p77 bra 	$L__BB2_124;
	min.u32 	%r480, %r144, 16;
	mov.b32 	%r481, -1;
	shl.b32 	%r482, %r481, %r480;
	not.b32 	%r483, %r482;
	and.b32  	%r484, %r125, %r483;
	shl.b32 	%r485, %r484, %r142;
	or.b32  	%r867, %r485, %r867;
$L__BB2_124:
	shl.b32 	%r486, %r867, 2;
	add.s32 	%r487, %r146, %r486;
	atom.shared.add.u32 	%r488, [%r487], 1;
	shr.u32 	%r489, %r126, %r849;
	and.b32  	%r868, %r489, %r143;
	@%p77 bra 	$L__BB2_126;
	min.u32 	%r490, %r144, 16;
	mov.b32 	%r491, -1;
	shl.b32 	%r492, %r491, %r490;
	not.b32 	%r493, %r492;
	and.b32  	%r494, %r127, %r493;
	shl.b32 	%r495, %r494, %r142;
	or.b32  	%r868, %r495, %r868;
$L__BB2_126:
	shl.b32 	%r496, %r868, 2;
	add.s32 	%r497, %r146, %r496;
	atom.shared.add.u32 	%r498, [%r497], 1;
	shr.u32 	%r499, %r128, %r849;
	and.b32  	%r869, %r499, %r143;
	@%p77 bra 	$L__BB2_128;
	min.u32 	%r500, %r144, 16;
	mov.b32 	%r501, -1;
	shl.b32 	%r502, %r501, %r500;
	not.b32 	%r503, %r502;
	and.b32  	%r504, %r129, %r503;
	shl.b32 	%r505, %r504, %r142;
	or.b32  	%r869, %r505, %r869;
$L__BB2_128:
	shl.b32 	%r506, %r869, 2;
	add.s32 	%r507, %r146, %r506;
	atom.shared.add.u32 	%r508, [%r507], 1;
	shr.u32 	%r509, %r130, %r849;
	and.b32  	%r870, %r509, %r143;
	@%p77 bra 	$L__BB2_130;
	min.u32 	%r510, %r144, 16;
	mov.b32 	%r511, -1;
	shl.b32 	%r512, %r511, %r510;
	not.b32 	%r513, %r512;
	and.b32  	%r514, %r131, %r513;
	shl.b32 	%r515, %r514, %r142;
	or.b32  	%r870, %r515, %r870;
$L__BB2_130:
	shl.b32 	%r516, %r870, 2;
	add.s32 	%r517, %r146, %r516;
	atom.shared.add.u32 	%r518, [%r517], 1;
	shr.u32 	%r519, %r132, %r849;
	and.b32  	%r871, %r519, %r143;
	@%p77 bra 	$L__BB2_132;
	min.u32 	%r520, %r144, 16;
	mov.b32 	%r521, -1;
	shl.b32 	%r522, %r521, %r520;
	not.b32 	%r523, %r522;
	and.b32  	%r524, %r133, %r523;
	shl.b32 	%r525, %r524, %r142;
	or.b32  	%r871, %r525, %r871;
$L__BB2_132:
	shl.b32 	%r526, %r871, 2;
	add.s32 	%r527, %r146, %r526;
	atom.shared.add.u32 	%r528, [%r527], 1;
	shr.u32 	%r529, %r134, %r849;
	and.b32  	%r872, %r529, %r143;
	@%p77 bra 	$L__BB2_134;
	min.u32 	%r530, %r144, 16;
	mov.b32 	%r531, -1;
	shl.b32 	%r532, %r531, %r530;
	not.b32 	%r533, %r532;
	and.b32  	%r534, %r135, %r533;
	shl.b32 	%r535, %r534, %r142;
	or.b32  	%r872, %r535, %r872;
$L__BB2_134:
	shl.b32 	%r536, %r872, 2;
	add.s32 	%r537, %r146, %r536;
	atom.shared.add.u32 	%r538, [%r537], 1;
	shr.u32 	%r539, %r136, %r849;
	and.b32  	%r873, %r539, %r143;
	@%p77 bra 	$L__BB2_136;
	min.u32 	%r540, %r144, 16;
	mov.b32 	%r541, -1;
	shl.b32 	%r542, %r541, %r540;
	not.b32 	%r543, %r542;
	and.b32  	%r544, %r137, %r543;
	shl.b32 	%r545, %r544, %r142;
	or.b32  	%r873, %r545, %r873;
$L__BB2_136:
	shl.b32 	%r546, %r873, 2;
	add.s32 	%r547, %r146, %r546;
	atom.shared.add.u32 	%r548, [%r547], 1;
$L__BB2_137:
	add.s32 	%r849, %r849, 8;
	add.s32 	%r848, %r848, 1;
	setp.lt.s32 	%p109, %r849, %r275;
	@%p109 bra 	$L__BB2_68;
$L__BB2_138:
	add.s32 	%r816, %r816, %r3;
	setp.lt.u32 	%p110, %r816, %r39;
	@%p110 bra 	$L__BB2_32;
$L__BB2_139:
	bar.sync 	0;
	@%p1 bra 	$L__BB2_221;
	setp.lt.u32 	%p111, %r4, 7;
	mov.b32 	%r876, 0;
	@%p111 bra 	$L__BB2_159;
	mov.b32 	%r874, 0;
$L__BB2_142:
	.pragma "nounroll";
	shl.b32 	%r703, %r874, 10;
	add.s32 	%r223, %r11, %r703;
	ld.shared.u32 	%r224, [%r223];
	setp.eq.s32 	%p112, %r224, 0;
	@%p112 bra 	$L__BB2_144;
	shl.b32 	%r704, %r874, 8;
	add.s32 	%r705, %r704, %r1;
	mul.wide.u32 	%rd12, %r705, 4;
	add.s64 	%rd13, %rd2, %rd12;
	atom.global.add.u32 	%r706, [%rd13], %r224;
$L__BB2_144:
	ld.shared.u32 	%r225, [%r223+1024];
	setp.eq.s32 	%p113, %r225, 0;
	@%p113 bra 	$L__BB2_146;
	shl.b32 	%r707, %r874, 8;
	add.s32 	%r708, %r707, %r1;
	add.s32 	%r709, %r708, 256;
	mul.wide.u32 	%rd14, %r709, 4;
	add.s64 	%rd15, %rd2, %rd14;
	atom.global.add.u32 	%r710, [%rd15], %r225;
$L__BB2_146:
	ld.shared.u32 	%r226, [%r223+2048];
	setp.eq.s32 	%p114, %r226, 0;
	@%p114 bra 	$L__BB2_148;
	shl.b32 	%r711, %r874, 8;
	add.s32 	%r712, %r711, %r1;
	add.s32 	%r713, %r712, 512;
	mul.wide.u32 	%rd16, %r713, 4;
	add.s64 	%rd17, %rd2, %rd16;
	atom.global.add.u32 	%r714, [%rd17], %r226;
$L__BB2_148:
	ld.shared.u32 	%r227, [%r223+3072];
	setp.eq.s32 	%p115, %r227, 0;
	@%p115 bra 	$L__BB2_150;
	shl.b32 	%r715, %r874, 8;
	add.s32 	%r716, %r715, %r1;
	add.s32 	%r717, %r716, 768;
	mul.wide.u32 	%rd18, %r717, 4;
	add.s64 	%rd19, %rd2, %rd18;
	atom.global.add.u32 	%r718, [%rd19], %r227;
$L__BB2_150:
	ld.shared.u32 	%r228, [%r223+4096];
	setp.eq.s32 	%p116, %r228, 0;
	@%p116 bra 	$L__BB2_152;
	shl.b32 	%r719, %r874, 8;
	add.s32 	%r720, %r719, %r1;
	add.s32 	%r721, %r720, 1024;
	mul.wide.u32 	%rd20, %r721, 4;
	add.s64 	%rd21, %rd2, %rd20;
	atom.global.add.u32 	%r722, [%rd21], %r228;
$L__BB2_152:
	ld.shared.u32 	%r229, [%r223+5120];
	setp.eq.s32 	%p117, %r229, 0;
	@%p117 bra 	$L__BB2_154;
	shl.b32 	%r723, %r874, 8;
	add.s32 	%r724, %r723, %r1;
	add.s32 	%r725, %r724, 1280;
	mul.wide.u32 	%rd22, %r725, 4;
	add.s64 	%rd23, %rd2, %rd22;
	atom.global.add.u32 	%r726, [%rd23], %r229;
$L__BB2_154:
	ld.shared.u32 	%r230, [%r223+6144];
	setp.eq.s32 	%p118, %r230, 0;
	@%p118 bra 	$L__BB2_156;
	shl.b32 	%r727, %r874, 8;
	add.s32 	%r728, %r727, %r1;
	add.s32 	%r729, %r728, 1536;
	mul.wide.u32 	%rd24, %r729, 4;
	add.s64 	%rd25, %rd2, %rd24;
	atom.global.add.u32 	%r730, [%rd25], %r230;
$L__BB2_156:
	ld.shared.u32 	%r231, [%r223+7168];
	setp.eq.s32 	%p119, %r231, 0;
	@%p119 bra 	$L__BB2_158;
	shl.b32 	%r731, %r874, 8;
	add.s32 	%r732, %r731, %r1;
	add.s32 	%r733, %r732, 1792;
	mul.wide.u32 	%rd26, %r733, 4;
	add.s64 	%rd27, %rd2, %rd26;
	atom.global.add.u32 	%r734, [%rd27], %r231;
$L__BB2_158:
	add.s32 	%r874, %r874, 8;
	setp.ne.s32 	%p120, %r874, %r14;
	mov.u32 	%r876, %r14;
	@%p120 bra 	$L__BB2_142;
$L__BB2_159:
	setp.eq.s32 	%p121, %r7, 0;
	@%p121 bra 	$L__BB2_180;
	setp.lt.u32 	%p122, %r8, 3;
	@%p122 bra 	$L__BB2_170;
	shl.b32 	%r735, %r876, 10;
	add.s32 	%r234, %r11, %r735;
	ld.shared.u32 	%r235, [%r234];
	setp.eq.s32 	%p123, %r235, 0;
	@%p123 bra 	$L__BB2_163;
	shl.b32 	%r736, %r876, 8;
	add.s32 	%r737, %r736, %r1;
	mul.wide.u32 	%rd28, %r737, 4;
	add.s64 	%rd29, %rd2, %rd28;
	atom.global.add.u32 	%r738, [%rd29], %r235;
$L__BB2_163:
	ld.shared.u32 	%r236, [%r234+1024];
	setp.eq.s32 	%p124, %r236, 0;
	@%p124 bra 	$L__BB2_165;
	shl.b32 	%r739, %r876, 8;
	add.s32 	%r740, %r739, %r1;
	add.s32 	%r741, %r740, 256;
	mul.wide.u32 	%rd30, %r741, 4;
	add.s64 	%rd31, %rd2, %rd30;
	atom.global.add.u32 	%r742, [%rd31], %r236;
$L__BB2_165:
	ld.shared.u32 	%r237, [%r234+2048];
	setp.eq.s32 	%p125, %r237, 0;
	@%p125 bra 	$L__BB2_167;
	shl.b32 	%r743, %r876, 8;
	add.s32 	%r744, %r743, %r1;
	add.s32 	%r745, %r744, 512;
	mul.wide.u32 	%rd32, %r745, 4;
	add.s64 	%rd33, %rd2, %rd32;
	atom.global.add.u32 	%r746, [%rd33], %r237;
$L__BB2_167:
	ld.shared.u32 	%r238, [%r234+3072];
	setp.eq.s32 	%p126, %r238, 0;
	@%p126 bra 	$L__BB2_169;
	shl.b32 	%r747, %r876, 8;
	add.s32 	%r748, %r747, %r1;
	add.s32 	%r749, %r748, 768;
	mul.wide.u32 	%rd34, %r749, 4;
	add.s64 	%rd35, %rd2, %rd34;
	atom.global.add.u32 	%r750, [%rd35], %r238;
$L__BB2_169:
	add.s32 	%r876, %r876, 4;
$L__BB2_170:
	setp.eq.s32 	%p127, %r9, 0;
	@%p127 bra 	$L__BB2_180;
	setp.eq.s32 	%p128, %r10, 0;
	@%p128 bra 	$L__BB2_177;
	shl.b32 	%r751, %r876, 10;
	add.s32 	%r241, %r11, %r751;
	ld.shared.u32 	%r242, [%r241];
	setp.eq.s32 	%p129, %r242, 0;
	@%p129 bra 	$L__BB2_174;
	shl.b32 	%r752, %r876, 8;
	add.s32 	%r753, %r752, %r1;
	mul.wide.u32 	%rd36, %r753, 4;
	add.s64 	%rd37, %rd2, %rd36;
	atom.global.add.u32 	%r754, [%rd37], %r242;
$L__BB2_174:
	ld.shared.u32 	%r243, [%r241+1024];
	setp.eq.s32 	%p130, %r243, 0;
	@%p130 bra 	$L__BB2_176;
	shl.b32 	%r755, %r876, 8;
	add.s32 	%r756, %r755, %r1;
	add.s32 	%r757, %r756, 256;
	mul.wide.u32 	%rd38, %r757, 4;
	add.s64 	%rd39, %rd2, %rd38;
	atom.global.add.u32 	%r758, [%rd39], %r243;
$L__BB2_176:
	add.s32 	%r876, %r876, 2;
$L__BB2_177:
	setp.eq.s32 	%p131, %r15, 0;
	@%p131 bra 	$L__BB2_180;
	shl.b32 	%r759, %r876, 10;
	add.s32 	%r760, %r11, %r759;
	ld.shared.u32 	%r246, [%r760];
	setp.eq.s32 	%p132, %r246, 0;
	@%p132 bra 	$L__BB2_180;
	shl.b32 	%r761, %r876, 8;
	add.s32 	%r762, %r761, %r1;
	mul.wide.u32 	%rd40, %r762, 4;
	add.s64 	%rd41, %rd2, %rd40;
	atom.global.add.u32 	%r763, [%rd41], %r246;
$L__BB2_180:
	setp.gt.u32 	%p133, %r1, 127;
	@%p133 bra 	$L__BB2_221;
	setp.lt.u32 	%p134, %r4, 7;
	mov.b32 	%r880, 0;
	@%p134 bra 	$L__BB2_200;
	mov.b32 	%r878, 0;
$L__BB2_183:
	.pragma "nounroll";
	shl.b32 	%r766, %r878, 10;
	add.s32 	%r248, %r11, %r766;
	ld.shared.u32 	%r249, [%r248+512];
	setp.eq.s32 	%p135, %r249, 0;
	shl.b32 	%r767, %r878, 8;
	add.s32 	%r768, %r767, %r1;
	mul.wide.u32 	%rd42, %r768, 4;
	add.s64 	%rd4, %rd2, %rd42;
	@%p135 bra 	$L__BB2_185;
	atom.global.add.u32 	%r769, [%rd4+512], %r249;
$L__BB2_185:
	ld.shared.u32 	%r250, [%r248+1536];
	setp.eq.s32 	%p136, %r250, 0;
	@%p136 bra 	$L__BB2_187;
	atom.global.add.u32 	%r770, [%rd4+1536], %r250;
$L__BB2_187:
	ld.shared.u32 	%r251, [%r248+2560];
	setp.eq.s32 	%p137, %r251, 0;
	@%p137 bra 	$L__BB2_189;
	atom.global.add.u32 	%r771, [%rd4+2560], %r251;
$L__BB2_189:
	ld.shared.u32 	%r252, [%r248+3584];
	setp.eq.s32 	%p138, %r252, 0;
	@%p138 bra 	$L__BB2_191;
	atom.global.add.u32 	%r772, [%rd4+3584], %r252;
$L__BB2_191:
	ld.shared.u32 	%r253, [%r248+4608];
	setp.eq.s32 	%p139, %r253, 0;
	@%p139 bra 	$L__BB2_193;
	atom.global.add.u32 	%r773, [%rd4+4608], %r253;
$L__BB2_193:
	ld.shared.u32 	%r254, [%r248+5632];
	setp.eq.s32 	%p140, %r254, 0;
	@%p140 bra 	$L__BB2_195;
	atom.global.add.u32 	%r774, [%rd4+5632], %r254;
$L__BB2_195:
	ld.shared.u32 	%r255, [%r248+6656];
	setp.eq.s32 	%p141, %r255, 0;
	@%p141 bra 	$L__BB2_197;
	atom.global.add.u32 	%r775, [%rd4+6656], %r255;
$L__BB2_197:
	ld.shared.u32 	%r256, [%r248+7680];
	setp.eq.s32 	%p142, %r256, 0;
	@%p142 bra 	$L__BB2_199;
	atom.global.add.u32 	%r776, [%rd4+7680], %r256;
$L__BB2_199:
	add.s32 	%r878, %r878, 8;
	setp.ne.s32 	%p143, %r878, %r14;
	mov.u32 	%r880, %r14;
	@%p143 bra 	$L__BB2_183;
$L__BB2_200:
	setp.eq.s32 	%p144, %r7, 0;
	@%p144 bra 	$L__BB2_221;
	setp.lt.u32 	%p145, %r8, 3;
	@%p145 bra 	$L__BB2_211;
	shl.b32 	%r777, %r880, 10;
	add.s32 	%r259, %r11, %r777;
	ld.shared.u32 	%r260, [%r259+512];
	setp.eq.s32 	%p146, %r260, 0;
	@%p146 bra 	$L__BB2_204;
	shl.b32 	%r778, %r880, 8;
	add.s32 	%r779, %r778, %r1;
	mul.wide.u32 	%rd43, %r779, 4;
	add.s64 	%rd44, %rd2, %rd43;
	atom.global.add.u32 	%r780, [%rd44+512], %r260;
$L__BB2_204:
	ld.shared.u32 	%r261, [%r259+1536];
	setp.eq.s32 	%p147, %r261, 0;
	@%p147 bra 	$L__BB2_206;
	shl.b32 	%r781, %r880, 8;
	add.s32 	%r782, %r781, %r1;
	add.s32 	%r783, %r782, 256;
	mul.wide.u32 	%rd45, %r783, 4;
	add.s64 	%rd46, %rd2, %rd45;
	atom.global.add.u32 	%r784, [%rd46+512], %r261;
$L__BB2_206:
	ld.shared.u32 	%r262, [%r259+2560];
	setp.eq.s32 	%p148, %r262, 0;
	@%p148 bra 	$L__BB2_208;
	shl.b32 	%r785, %r880, 8;
	add.s32 	%r786, %r785, %r1;
	add.s32 	%r787, %r786, 512;
	mul.wide.u32 	%rd47, %r787, 4;
	add.s64 	%rd48, %rd2, %rd47;
	atom.global.add.u32 	%r788, [%rd48+512], %r262;
$L__BB2_208:
	ld.shared.u32 	%r263, [%r259+3584];
	setp.eq.s32 	%p149, %r263, 0;
	@%p149 bra 	$L__BB2_210;
	shl.b32 	%r789, %r880, 8;
	add.s32 	%r790, %r789, %r1;
	add.s32 	%r791, %r790, 768;
	mul.wide.u32 	%rd49, %r791, 4;
	add.s64 	%rd50, %rd2, %rd49;
	atom.global.add.u32 	%r792, [%rd50+512], %r263;
$L__BB2_210:
	add.s32 	%r880, %r880, 4;
$L__BB2_211:
	setp.eq.s32 	%p150, %r9, 0;
	@%p150 bra 	$L__BB2_221;
	setp.eq.s32 	%p151, %r10, 0;
	@%p151 bra 	$L__BB2_218;
	shl.b32 	%r793, %r880, 10;
	add.s32 	%r266, %r11, %r793;
	ld.shared.u32 	%r267, [%r266+512];
	setp.eq.s32 	%p152, %r267, 0;
	@%p152 bra 	$L__BB2_215;
	shl.b32 	%r794, %r880, 8;
	add.s32 	%r795, %r794, %r1;
	mul.wide.u32 	%rd51, %r795, 4;
	add.s64 	%rd52, %rd2, %rd51;
	atom.global.add.u32 	%r796, [%rd52+512], %r267;
$L__BB2_215:
	ld.shared.u32 	%r268, [%r266+1536];
	setp.eq.s32 	%p153, %r268, 0;
	@%p153 bra 	$L__BB2_217;
	shl.b32 	%r797, %r880, 8;
	add.s32 	%r798, %r797, %r1;
	add.s32 	%r799, %r798, 256;
	mul.wide.u32 	%rd53, %r799, 4;
	add.s64 	%rd54, %rd2, %rd53;
	atom.global.add.u32 	%r800, [%rd54+512], %r268;
$L__BB2_217:
	add.s32 	%r880, %r880, 2;
$L__BB2_218:
	setp.eq.s32 	%p154, %r15, 0;
	@%p154 bra 	$L__BB2_221;
	shl.b32 	%r801, %r880, 10;
	add.s32 	%r802, %r11, %r801;
	ld.shared.u32 	%r271, [%r802+512];
	setp.eq.s32 	%p155, %r271, 0;
	@%p155 bra 	$L__BB2_221;
	shl.b32 	%r803, %r880, 8;
	add.s32 	%r804, %r803, %r1;
	mul.wide.u32 	%rd55, %r804, 4;
	add.s64 	%rd56, %rd2, %rd55;
	atom.global.add.u32 	%r805, [%rd56+512], %r271;
$L__BB2_221:
	bar.sync 	0;
	add.s32 	%r806, %r806, 1;
	setp.ne.s32 	%p156, %r806, %r18;
	@%p156 bra 	$L__BB2_2;
$L__BB2_222:
	ret;

}
	// .globl	_ZN3cub18CUB_300001_SM_10006detail10radix_sort33DeviceRadixSortExclusiveSumKernelINS1_5radix10policy_hubI8custom_tNS0_8NullTypeEjE10Policy1000EjEEvPT0_
.visible .entry _ZN3cub18CUB_300001_SM_10006detail10radix_sort33DeviceRadixSortExclusiveSumKernelINS1_5radix10policy_hubI8custom_tNS0_8NullTypeEjE10Policy1000EjEEvPT0_(
	.param .u64 .ptr .align 1 _ZN3cub18CUB_300001_SM_10006detail10radix_sort33DeviceRadixSortExclusiveSumKernelINS1_5radix10policy_hubI8custom_tNS0_8NullTypeEjE10Policy1000EjEEvPT0__param_0
)
{
	.reg .pred 	%p<4>;
	.reg .b32 	%r<77>;
	.reg .b64 	%rd<5>;
	// demoted variable
	.shared .align 16 .b8 _ZZN3cub18CUB_300001_SM_10006detail10radix_sort33DeviceRadixSortExclusiveSumKernelINS1_5radix10policy_hubI8custom_tNS0_8NullTypeEjE10Policy1000EjEEvPT0_E12temp_storage[1184];
	ld.param.u64 	%rd2, [_ZN3cub18CUB_300001_SM_10006detail10radix_sort33DeviceRadixSortExclusiveSumKernelINS1_5radix10policy_hubI8custom_tNS0_8NullTypeEjE10Policy1000EjEEvPT0__param_0];
	cvta.to.global.u64 	%rd3, %rd2;
	mov.u32 	%r6, %ctaid.x;
	shl.b32 	%r7, %r6, 8;
	mov.u32 	%r1, %tid.x;
	setp.gt.u32 	%p1, %r1, 255;
	add.s32 	%r8, %r7, %r1;
	mul.wide.s32 	%rd4, %r8, 4;
	add.s64 	%rd1, %rd3, %rd4;
	@%p1 bra 	$L__BB3_2;
	ld.global.u32 	%r76, [%rd1];
$L__BB3_2:
	shr.u32 	%r9, %r1, 3;
	add.s32 	%r10, %r9, %r1;
	shl.b32 	%r11, %r10, 2;
	mov.u32 	%r12, _ZZN3cub18CUB_300001_SM_10006detail10radix_sort33DeviceRadixSortExclusiveSumKernelINS1_5radix10policy_hubI8custom_tNS0_8NullTypeEjE10Policy1000EjEEvPT0_E12temp_storage;
	add.s32 	%r13, %r12, %r11;
	add.s32 	%r4, %r13, 16;
	st.shared.u32 	[%r13+16], %r76;
	bar.sync 	0;
	setp.gt.u32 	%p2, %r1, 31;
	@%p2 bra 	$L__BB3_4;
	mad.lo.s32 	%r45, %r1, 36, %r12;
	ld.shared.u32 	%r46, [%r45+16];
	ld.shared.u32 	%r47, [%r45+20];
	ld.shared.u32 	%r48, [%r45+24];
	ld.shared.u32 	%r49, [%r45+28];
	ld.shared.u32 	%r50, [%r45+32];
	ld.shared.u32 	%r51, [%r45+36];
	ld.shared.u32 	%r52, [%r45+40];
	ld.shared.u32 	%r53, [%r45+44];
	add.s32 	%r54, %r47, %r46;
	add.s32 	%r55, %r54, %r48;
	add.s32 	%r56, %r55, %r49;
	add.s32 	%r57, %r56, %r50;
	add.s32 	%r58, %r57, %r51;
	add.s32 	%r59, %r58, %r52;
	add.s32 	%r18, %r59, %r53;
	mov.b32 	%r16, 1;
	mov.b32 	%r41, 0;
	mov.b32 	%r43, -1;
	// begin inline asm
	{  .reg .u32 r0;  .reg .pred p;  shfl.sync.up.b32 r0|p, %r18, %r16, %r41, %r43;  @p add.u32 r0, r0, %r18;  mov.u32 %r14, r0;}
	// end inline asm
	mov.b32 	%r22, 2;
	// begin inline asm
	{  .reg .u32 r0;  .reg .pred p;  shfl.sync.up.b32 r0|p, %r14, %r22, %r41, %r43;  @p add.u32 r0, r0, %r14;  mov.u32 %r20, r0;}
	// end inline asm
	mov.b32 	%r28, 4;
	// begin inline asm
	{  .reg .u32 r0;  .reg .pred p;  shfl.sync.up.b32 r0|p, %r20, %r28, %r41, %r43;  @p add.u32 r0, r0, %r20;  mov.u32 %r26, r0;}
	// end inline asm
	mov.b32 	%r34, 8;
	// begin inline asm
	{  .reg .u32 r0;  .reg .pred p;  shfl.sync.up.b32 r0|p, %r26, %r34, %r41, %r43;  @p add.u32 r0, r0, %r26;  mov.u32 %r32, r0;}
	// end inline asm
	mov.b32 	%r40, 16;
	// begin inline asm
	{  .reg .u32 r0;  .reg .pred p;  shfl.sync.up.b32 r0|p, %r32, %r40, %r41, %r43;  @p add.u32 r0, r0, %r32;  mov.u32 %r38, r0;}
	// end inline asm
	sub.s32 	%r60, %r38, %r18;
	ld.shared.u32 	%r61, [%r45+16];
	ld.shared.u32 	%r62, [%r45+20];
	ld.shared.u32 	%r63, [%r45+24];
	ld.shared.u32 	%r64, [%r45+28];
	ld.shared.u32 	%r65, [%r45+32];
	ld.shared.u32 	%r66, [%r45+36];
	ld.shared.u32 	%r67, [%r45+40];
	add.s32 	%r68, %r61, %r60;
	add.s32 	%r69, %r62, %r68;
	add.s32 	%r70, %r63, %r69;
	add.s32 	%r71, %r64, %r70;
	add.s32 	%r72, %r65, %r71;
	add.s32 	%r73, %r66, %r72;
	add.s32 	%r74, %r67, %r73;
	st.shared.u32 	[%r45+16], %r60;
	st.shared.u32 	[%r45+20], %r68;
	st.shared.u32 	[%r45+24], %r69;
	st.shared.u32 	[%r45+28], %r70;
	st.shared.u32 	[%r45+32], %r71;
	st.shared.u32 	[%r45+36], %r72;
	st.shared.u32 	[%r45+40], %r73;
	st.shared.u32 	[%r45+44], %r74;
$L__BB3_4:
	setp.gt.u32 	%p3, %r1, 255;
	bar.sync 	0;
	@%p3 bra 	$L__BB3_6;
	ld.shared.u32 	%r75, [%r4];
	st.global.u32 	[%rd1], %r75;
$L__BB3_6:
	ret;

}
	// .globl	_ZN3cub18CUB_300001_SM_10006detail10radix_sort29DeviceRadixSortOnesweepKernelINS1_5radix10policy_hubI8custom_tNS0_8NullTypeEjE10Policy1000ELNS0_9SortOrderE0ES6_S7_jii19custom_decomposer_tEEvPT5_SD_PT3_PKSE_PT1_PKSI_PT2_PKSM_T4_iiT6_
.visible .entry _ZN3cub18CUB_300001_SM_10006detail10radix_sort29DeviceRadixSortOnesweepKernelINS1_5radix10policy_hubI8custom_tNS0_8NullTypeEjE10Policy1000ELNS0_9SortOrderE0ES6_S7_jii19custom_decomposer_tEEvPT5_SD_PT3_PKSE_PT1_PKSI_PT2_PKSM_T4_iiT6_(
	.param .u64 .ptr .align 1 _ZN3cub18CUB_300001_SM_10006detail10radix_sort29DeviceRadixSortOnesweepKernelINS1_5radix10policy_hubI8custom_tNS0_8NullTypeEjE10Policy1000ELNS0_9SortOrderE0ES6_S7_jii19custom_decomposer_tEEvPT5_SD_PT3_PKSE_PT1_PKSI_PT2_PKSM_T4_iiT6__param_0,
	.param .u64 .ptr .align 1 _ZN3cub18CUB_300001_SM_10006detail10radix_sort29DeviceRadixSortOnesweepKernelINS1_5radix10policy_hubI8custom_tNS0_8NullTypeEjE10Policy1000ELNS0_9SortOrderE0ES6_S7_jii19custom_decomposer_tEEvPT5_SD_PT3_PKSE_PT1_PKSI_PT2_PKSM_T4_iiT6__param_1,
	.param .u64 .ptr .align 1 _ZN3cub18CUB_300001_SM_10006detail10radix_sort29DeviceRadixSortOnesweepKernelINS1_5radix10policy_hubI8custom_tNS0_8NullTypeEjE10Policy1000ELNS0_9SortOrderE0ES6_S7_jii19custom_decomposer_tEEvPT5_SD_PT3_PKSE_PT1_PKSI_PT2_PKSM_T4_iiT6__param_2,
	.param .u64 .ptr .align 1 _ZN3cub18CUB_300001_SM_10006detail10radix_sort29DeviceRadixSortOnesweepKernelINS1_5radix10policy_hubI8custom_tNS0_8NullTypeEjE10Policy1000ELNS0_9SortOrderE0ES6_S7_jii19custom_decomposer_tEEvPT5_SD_PT3_PKSE_PT1_PKSI_PT2_PKSM_T4_iiT6__param_3,
	.param .u64 .ptr .align 1 _ZN3cub18CUB_300001_SM_10006detail10radix_sort29DeviceRadixSortOnesweepKernelINS1_5radix10policy_hubI8custom_tNS0_8NullTypeEjE10Policy1000ELNS0_9SortOrderE0ES6_S7_jii19custom_decomposer_tEEvPT5_SD_PT3_PKSE_PT1_PKSI_PT2_PKSM_T4_iiT6__param_4,
	.param .u64 .ptr .align 1 _ZN3cub18CUB_300001_SM_10006detail10radix_sort29DeviceRadixSortOnesweepKernelINS1_5radix10policy_hubI8custom_tNS0_8NullTypeEjE10Policy1000ELNS0_9SortOrderE0ES6_S7_jii19custom_decomposer_tEEvPT5_SD_PT3_PKSE_PT1_PKSI_PT2_PKSM_T4_iiT6__param_5,
	.param .u64 .ptr .align 1 _ZN3cub18CUB_300001_SM_10006detail10radix_sort29DeviceRadixSortOnesweepKernelINS1_5radix10policy_hubI8custom_tNS0_8NullTypeEjE10Policy1000ELNS0_9SortOrderE0ES6_S7_jii19custom_decomposer_tEEvPT5_SD_PT3_PKSE_PT1_PKSI_PT2_PKSM_T4_iiT6__param_6,
	.param .u64 .ptr .align 1 _ZN3cub18CUB_300001_SM_10006detail10radix_sort29DeviceRadixSortOnesweepKernelINS1_5radix10policy_hubI8custom_tNS0_8NullTypeEjE10Policy1000ELNS0_9SortOrderE0ES6_S7_jii19custom_decomposer_tEEvPT5_SD_PT3_PKSE_PT1_PKSI_PT2_PKSM_T4_iiT6__param_7,
	.param .u32 _ZN3cub18CUB_300001_SM_10006detail10radix_sort29DeviceRadixSortOnesweepKernelINS1_5radix10policy_hubI8custom_tNS0_8NullTypeEjE10Policy1000ELNS0_9SortOrderE0ES6_S7_jii19custom_decomposer_tEEvPT5_SD_PT3_PKSE_PT1_PKSI_PT2_PKSM_T4_iiT6__param_8,
	.param .u32 _ZN3cub18CUB_300001_SM_10006detail10radix_sort29DeviceRadixSortOnesweepKernelINS1_5radix10policy_hubI8custom_tNS0_8NullTypeEjE10Policy1000ELNS0_9SortOrderE0ES6_S7_jii19custom_decomposer_tEEvPT5_SD_PT3_PKSE_PT1_PKSI_PT2_PKSM_T4_iiT6__param_9,
	.param .u32 _ZN3cub18CUB_300001_SM_10006detail10radix_sort29DeviceRadixSortOnesweepKernelINS1_5radix10policy_hubI8custom_tNS0_8NullTypeEjE10Policy1000ELNS0_9SortOrderE0ES6_S7_jii19custom_decomposer_tEEvPT5_SD_PT3_PKSE_PT1_PKSI_PT2_PKSM_T4_iiT6__param_10,
	.param .align 1 .b8 _ZN3cub18CUB_300001_SM_10006detail10radix_sort29DeviceRadixSortOnesweepKernelINS1_5radix10policy_hubI8custom_tNS0_8NullTypeEjE10Policy1000ELNS0_9SortOrderE0ES6_S7_jii19custom_decomposer_tEEvPT5_SD_PT3_PKSE_PT1_PKSI_PT2_PKSM_T4_iiT6__param_11[1]
)
.maxntid 384
{
	.reg .pred 	%p<487>;
	.reg .b16 	%rs<134>;
	.reg .b32 	%r<3116>;
	.reg .b32 	%f<31>;
	.reg .b64 	%rd<109>;
	// demoted variable
	.shared .align 16 .b8 _ZZN3cub18CUB_300001_SM_10006detail10radix_sort29DeviceRadixSortOnesweepKernelINS1_5radix10policy_hubI8custom_tNS0_8NullTypeEjE10Policy1000ELNS0_9SortOrderE0ES6_S7_jii19custom_decomposer_tEEvPT5_SD_PT3_PKSE_PT1_PKSI_PT2_PKSM_T4_iiT6_E1s[47104];
	ld.param.u64 	%rd15, [_ZN3cub18CUB_300001_SM_10006detail10radix_sort29DeviceRadixSortOnesweepKernelINS1_5radix10policy_hubI8custom_tNS0_8NullTypeEjE10Policy1000ELNS0_9SortOrderE0ES6_S7_jii19custom_decomposer_tEEvPT5_SD_PT3_PKSE_PT1_PKSI_PT2_PKSM_T4_iiT6__param_0];
	ld.param.u64 	%rd12, [_ZN3cub18CUB_300001_SM_10006detail10radix_sort29DeviceRadixSortOnesweepKernelINS1_5radix10policy_hubI8custom_tNS0_8NullTypeEjE10Policy1000ELNS0_9SortOrderE0ES6_S7_jii19custom_decomposer_tEEvPT5_SD_PT3_PKSE_PT1_PKSI_PT2_PKSM_T4_iiT6__param_1];
	ld.param.u64 	%rd16, [_ZN3cub18CUB_300001_SM_10006detail10radix_sort29DeviceRadixSortOnesweepKernelINS1_5radix10policy_hubI8custom_tNS0_8NullTypeEjE10Policy1000ELNS0_9SortOrderE0ES6_S7_jii19custom_decomposer_tEEvPT5_SD_PT3_PKSE_PT1_PKSI_PT2_PKSM_T4_iiT6__param_4];
	ld.param.u64 	%rd17, [_ZN3cub18CUB_300001_SM_10006detail10radix_sort29DeviceRadixSortOnesweepKernelINS1_5radix10policy_hubI8custom_tNS0_8NullTypeEjE10Policy1000ELNS0_9SortOrderE0ES6_S7_jii19custom_decomposer_tEEvPT5_SD_PT3_PKSE_PT1_PKSI_PT2_PKSM_T4_iiT6__param_5];
	ld.param.u32 	%r691, [_ZN3cub18CUB_300001_SM_10006detail10radix_sort29DeviceRadixSortOnesweepKernelINS1_5radix10policy_hubI8custom_tNS0_8NullTypeEjE10Policy1000ELNS0_9SortOrderE0ES6_S7_jii19custom_decomposer_tEEvPT5_SD_PT3_PKSE_PT1_PKSI_PT2_PKSM_T4_iiT6__param_8];
	ld.param.u32 	%r692, [_ZN3cub18CUB_300001_SM_10006detail10radix_sort29DeviceRadixSortOnesweepKernelINS1_5radix10policy_hubI8custom_tNS0_8NullTypeEjE10Policy1000ELNS0_9SortOrderE0ES6_S7_jii19custom_decomposer_tEEvPT5_SD_PT3_PKSE_PT1_PKSI_PT2_PKSM_T4_iiT6__param_9];
	ld.param.u32 	%r3036, [_ZN3cub18CUB_300001_SM_10006detail10radix_sort29DeviceRadixSortOnesweepKernelINS1_5radix10policy_hubI8custom_tNS0_8NullTypeEjE10Policy1000ELNS0_9SortOrderE0ES6_S7_jii19custom_decomposer_tEEvPT5_SD_PT3_PKSE_PT1_PKSI_PT2_PKSM_T4_iiT6__param_10];
	cvta.to.global.u64 	%rd1, %rd16;
	cvta.to.global.u64 	%rd2, %rd15;
	cvta.to.global.u64 	%rd3, %rd17;
	mov.u32 	%r1, %tid.x;
	shr.u32 	%r2, %r1, 5;
	// begin inline asm
	mov.u32 %r694, %laneid;
	// end inline asm
	setp.ne.s32 	%p1, %r1, 0;
	@%p1 bra 	$L__BB4_2;
	cvta.to.global.u64 	%rd18, %rd12;
	atom.global.add.u32 	%r695, [%rd18], 1;
	st.shared.u32 	[_ZZN3cub18CUB_300001_SM_10006detail10radix_sort29DeviceRadixSortOnesweepKernelINS1_5radix10policy_hubI8custom_tNS0_8NullTypeEjE10Policy1000ELNS0_9SortOrderE0ES6_S7_jii19custom_decomposer_tEEvPT5_SD_PT3_PKSE_PT1_PKSI_PT2_PKSM_T4_iiT6_E1s+46080], %r695;
$L__BB4_2:
	bar.sync 	0;
	ld.shared.u32 	%r4, [_ZZN3cub18CUB_300001_SM_10006detail10radix_sort29DeviceRadixSortOnesweepKernelINS1_5radix10policy_hubI8custom_tNS0_8NullTypeEjE10Policy1000ELNS0_9SortOrderE0ES6_S7_jii19custom_decomposer_tEEvPT5_SD_PT3_PKSE_PT1_PKSI_PT2_PKSM_T4_iiT6_E1s+46080];
	mul.lo.s32 	%r5, %r4, 5760;
	add.s32 	%r6, %r5, 5760;
	setp.gt.s32 	%p2, %r6, %r691;
	@%p2 bra 	$L__BB4_4;
	and.b32  	%r696, %r1, 31;
	and.b32  	%r697, %r1, 992;
	mul.lo.s32 	%r698, %r697, 15;
	or.b32  	%r699, %r698, %r696;
	cvt.u64.u32 	%rd19, %r5;
	cvt.u64.u32 	%rd20, %r699;
	add.s64 	%rd21, %rd20, %rd19;
	shl.b64 	%rd22, %rd21, 3;
	add.s64 	%rd23, %rd3, %rd22;
	ld.global.u16 	%rs126, [%rd23];
	ld.global.u32 	%r2753, [%rd23+4];
	ld.global.u16 	%rs124, [%rd23+256];
	ld.global.u32 	%r2751, [%rd23+260];
	ld.global.u16 	%rs123, [%rd23+512];
	ld.global.u32 	%r2750, [%rd23+516];
	ld.global.u16 	%rs121, [%rd23+768];
	ld.global.u32 	%r2748, [%rd23+772];
	ld.global.u16 	%rs120, [%rd23+1024];
	ld.global.u32 	%r2747, [%rd23+1028];
	ld.global.u16 	%rs119, [%rd23+1280];
	ld.global.u32 	%r2749, [%rd23+1284];
	ld.global.u16 	%rs122, [%rd23+1536];
	ld.global.u32 	%r2752, [%rd23+1540];
	ld.global.u16 	%rs125, [%rd23+1792];
	ld.global.u32 	%r2754, [%rd23+1796];
	ld.global.u16 	%rs127, [%rd23+2048];
	ld.global.u32 	%r2755, [%rd23+2052];
	ld.global.u16 	%rs128, [%rd23+2304];
	ld.global.u32 	%r2756, [%rd23+2308];
	ld.global.u16 	%rs129, [%rd23+2560];
	ld.global.u32 	%r2757, [%rd23+2564];
	ld.global.u16 	%rs130, [%rd23+2816];
	ld.global.u32 	%r2758, [%rd23+2820];
	ld.global.u16 	%rs131, [%rd23+3072];
	ld.global.u32 	%r2759, [%rd23+3076];
	ld.global.u16 	%rs132, [%rd23+3328];
	ld.global.u32 	%r2760, [%rd23+3332];
	ld.global.u16 	%rs133, [%rd23+3584];
	ld.global.u32 	%r2761, [%rd23+3588];
	bra.uni 	$L__BB4_34;
$L__BB4_4:
	cvt.u64.u32 	%rd24, %r5;
	sub.s32 	%r22, %r691, %r5;
	and.b32  	%r701, %r1, 31;
	and.b32  	%r702, %r1, 992;
	mul.lo.s32 	%r703, %r702, 15;
	or.b32  	%r23, %r703, %r701;
	setp.ge.s32 	%p3, %r23, %r22;
	cvt.u64.u32 	%rd25, %r23;
	add.s64 	%rd26, %rd25, %rd24;
	shl.b64 	%rd27, %rd26, 3;
	add.s64 	%rd4, %rd3, %rd27;
	mov.b16 	%rs126, -1;
	mov.b32 	%r2753, 2147483647;
	@%p3 bra 	$L__BB4_6;
	ld.global.u16 	%rs126, [%rd4];
	ld.global.u32 	%r2753, [%rd4+4];
$L__BB4_6:
	add.s32 	%r705, %r23, 32;
	setp.ge.s32 	%p4, %r705, %r22;
	mov.b16 	%rs124, -1;
	mov.b32 	%r2751, 2147483647;
	@%p4 bra 	$L__BB4_8;
	ld.global.u16 	%rs124, [%rd4+256];
	ld.global.u32 	%r2751, [%rd4+260];
$L__BB4_8:
	add.s32 	%r707, %r23, 64;
	setp.ge.s32 	%p5, %r707, %r22;
	mov.b16 	%rs123, -1;
	mov.b32 	%r2750, 2147483647;
	@%p5 bra 	$L__BB4_10;
	ld.global.u16 	%rs123, [%rd4+512];
	ld.global.u32 	%r2750, [%rd4+516];
$L__BB4_10:
	add.s32 	%r709, %r23, 96;
	setp.ge.s32 	%p6, %r709, %r22;
	mov.b16 	%rs121, -1;
	mov.b32 	%r2748, 2147483647;
	@%p6 bra 	$L__BB4_12;
	ld.global.u16 	%rs121, [%rd4+768];
	ld.global.u32 	%r2748, [%rd4+772];
$L__BB4_12:
	add.s32 	%r711, %r23, 128;
	setp.ge.s32 	%p7, %r711, %r22;
	mov.b16 	%rs120, -1;
	mov.b32 	%r2747, 2147483647;
	@%p7 bra 	$L__BB4_14;
	ld.global.u16 	%rs120, [%rd4+1024];
	ld.global.u32 	%r2747, [%rd4+1028];
$L__BB4_14:
	add.s32 	%r713, %r23, 160;
	setp.ge.s32 	%p8, %r713, %r22;
	mov.b32 	%r2749, 2147483647;
	mov.b16 	%rs119, -1;
	@%p8 bra 	$L__BB4_16;
	ld.global.u16 	%rs119, [%rd4+1280];
	ld.global.u32 	%r2749, [%rd4+1284];
$L__BB4_16:
	add.s32 	%r715, %r23, 192;
	setp.ge.s32 	%p9, %r715, %r22;
	mov.b32 	%r2752, 2147483647;
	mov.b16 	%rs122, -1;
	@%p9 bra 	$L__BB4_18;
	ld.global.u16 	%rs122, [%rd4+1536];
	ld.global.u32 	%r2752, [%rd4+1540];
$L__BB4_18:
	add.s32 	%r717, %r23, 224;
	setp.ge.s32 	%p10, %r717, %r22;
	mov.b32 	%r2754, 2147483647;
	mov.b16 	%rs125, -1;
	@%p10 bra 	$L__BB4_20;
	ld.global.u16 	%rs125, [%rd4+1792];
	ld.global.u32 	%r2754, [%rd4+1796];
$L__BB4_20:
	add.s32 	%r719, %r23, 256;
	setp.ge.s32 	%p11, %r719, %r22;
	mov.b32 	%r2755, 2147483647;
	mov.b16 	%rs127, -1;
	@%p11 bra 	$L__BB4_22;
	ld.global.u16 	%rs127, [%rd4+2048];
	ld.global.u32 	%r2755, [%rd4+2052];
$L__BB4_22:
	add.s32 	%r721, %r23, 288;
	setp.ge.s32 	%p12, %r721, %r22;
	mov.b32 	%r2756, 2147483647;
	mov.b16 	%rs128, -1;
	@%p12 bra 	$L__BB4_24;
	ld.global.u16 	%rs128, [%rd4+2304];
	ld.global.u32 	%r2756, [%rd4+2308];
$L__BB4_24:
	add.s32 	%r723, %r23, 320;
	setp.ge.s32 	%p13, %r723, %r22;
	mov.b32 	%r2757, 2147483647;
	mov.b16 	%rs129, -1;
	@%p13 bra 	$L__BB4_26;
	ld.global.u16 	%rs129, [%rd4+2560];
	ld.global.u32 	%r2757, [%rd4+2564];
$L__BB4_26:
	add.s32 	%r725, %r23, 352;
	setp.ge.s32 	%p14, %r725, %r22;
	mov.b32 	%r2758, 2147483647;
	mov.b16 	%rs130, -1;
	@%p14 bra 	$L__BB4_28;
	ld.global.u16 	%rs130, [%rd4+2816];
	ld.global.u32 	%r2758, [%rd4+2820];
$L__BB4_28:
	add.s32 	%r727, %r23, 384;
	setp.ge.s32 	%p15, %r727, %r22;
	mov.b32 	%r2759, 2147483647;
	mov.b16 	%rs131, -1;
	@%p15 bra 	$L__BB4_30;
	ld.global.u16 	%rs131, [%rd4+3072];
	ld.global.u32 	%r2759, [%rd4+3076];
$L__BB4_30:
	add.s32 	%r729, %r23, 416;
	setp.ge.s32 	%p16, %r729, %r22;
	mov.b32 	%r2760, 2147483647;
	mov.b16 	%rs132, -1;
	@%p16 bra 	$L__BB4_32;
	ld.global.u16 	%rs132, [%rd4+3328];
	ld.global.u32 	%r2760, [%rd4+3332];
$L__BB4_32:
	add.s32 	%r731, %r23, 448;
	setp.ge.s32 	%p17, %r731, %r22;
	mov.b32 	%r2761, 2147483647;
	mov.b16 	%rs133, -1;
	@%p17 bra 	$L__BB4_34;
	ld.global.u16 	%rs133, [%rd4+3584];
	ld.global.u32 	%r2761, [%rd4+3588];
$L__BB4_34:
	setp.gt.s32 	%p18, %r2753, -1;
	selp.b32 	%r732, -2147483648, -1, %p18;
	xor.b32  	%r2862, %r732, %r2753;
	setp.gt.s32 	%p19, %r2751, -1;
	selp.b32 	%r733, -2147483648, -1, %p19;
	xor.b32  	%r2860, %r733, %r2751;
	setp.gt.s32 	%p20, %r2750, -1;
	selp.b32 	%r734, -2147483648, -1, %p20;
	xor.b32  	%r2859, %r734, %r2750;
	setp.gt.s32 	%p21, %r2748, -1;
	selp.b32 	%r735, -2147483648, -1, %p21;
	xor.b32  	%r2857, %r735, %r2748;
	setp.gt.s32 	%p22, %r2747, -1;
	selp.b32 	%r736, -2147483648, -1, %p22;
	xor.b32  	%r2856, %r736, %r2747;
	setp.gt.s32 	%p23, %r2749, -1;
	selp.b32 	%r737, -2147483648, -1, %p23;
	xor.b32  	%r2858, %r737, %r2749;
	setp.gt.s32 	%p24, %r2752, -1;
	selp.b32 	%r738, -2147483648, -1, %p24;
	xor.b32  	%r2861, %r738, %r2752;
	setp.gt.s32 	%p25, %r2754, -1;
	selp.b32 	%r739, -2147483648, -1, %p25;
	xor.b32  	%r2863, %r739, %r2754;
	setp.gt.s32 	%p26, %r2755, -1;
	selp.b32 	%r740, -2147483648, -1, %p26;
	xor.b32  	%r2864, %r740, %r2755;
	setp.gt.s32 	%p27, %r2756, -1;
	selp.b32 	%r741, -2147483648, -1, %p27;
	xor.b32  	%r2865, %r741, %r2756;
	setp.gt.s32 	%p28, %r2757, -1;
	selp.b32 	%r742, -2147483648, -1, %p28;
	xor.b32  	%r2866, %r742, %r2757;
	setp.gt.s32 	%p29, %r2758, -1;
	selp.b32 	%r743, -2147483648, -1, %p29;
	xor.b32  	%r2867, %r743, %r2758;
	setp.gt.s32 	%p30, %r2759, -1;
	selp.b32 	%r744, -2147483648, -1, %p30;
	xor.b32  	%r2868, %r744, %r2759;
	setp.gt.s32 	%p31, %r2760, -1;
	selp.b32 	%r745, -2147483648, -1, %p31;
	xor.b32  	%r2869, %r745, %r2760;
	setp.gt.s32 	%p32, %r2761, -1;
	selp.b32 	%r746, -2147483648, -1, %p32;
	xor.b32  	%r2870, %r746, %r2761;
	shl.b32 	%r747, %r2, 10;
	mov.u32 	%r748, _ZZN3cub18CUB_300001_SM_10006detail10radix_sort29DeviceRadixSortOnesweepKernelINS1_5radix10policy_hubI8custom_tNS0_8NullTypeEjE10Policy1000ELNS0_9SortOrderE0ES6_S7_jii19custom_decomposer_tEEvPT5_SD_PT3_PKSE_PT1_PKSI_PT2_PKSM_T4_iiT6_E1s;
	add.s32 	%r83, %r748, %r747;
	setp.gt.s32 	%p33, %r694, 255;
	@%p33 bra 	$L__BB4_47;
	max.s32 	%r749, %r694, 224;
	sub.s32 	%r750, %r749, %r694;
	add.s32 	%r751, %r750, 31;
	shr.u32 	%r752, %r751, 5;
	add.s32 	%r84, %r752, 1;
	and.b32  	%r85, %r84, 15;
	setp.lt.u32 	%p34, %r751, 480;
	mov.u32 	%r2765, %r694;
	@%p34 bra 	$L__BB4_38;
	and.b32  	%r753, %r84, 268435440;
	neg.s32 	%r2763, %r753;
	shl.b32 	%r755, %r694, 2;
	add.s32 	%r756, %r747, %r755;
	add.s32 	%r758, %r756, %r748;
	add.s32 	%r2762, %r758, 1024;
	mov.u32 	%r2765, %r694;
$L__BB4_37:
	.pragma "nounroll";
	mov.b32 	%r759, 0;
	st.shared.u32 	[%r2762+-1024], %r759;
	st.shared.u32 	[%r2762+-896], %r759;
	st.shared.u32 	[%r2762+-768], %r759;
	st.shared.u32 	[%r2762+-640], %r759;
	st.shared.u32 	[%r2762+-512], %r759;
	st.shared.u32 	[%r2762+-384], %r759;
	st.shared.u32 	[%r2762+-256], %r759;
	st.shared.u32 	[%r2762+-128], %r759;
	st.shared.u32 	[%r2762], %r759;
	st.shared.u32 	[%r2762+128], %r759;
	st.shared.u32 	[%r2762+256], %r759;
	st.shared.u32 	[%r2762+384], %r759;
	st.shared.u32 	[%r2762+512], %r759;
	st.shared.u32 	[%r2762+640], %r759;
	st.shared.u32 	[%r2762+768], %r759;
	st.shared.u32 	[%r2762+896], %r759;
	add.s32 	%r2765, %r2765, 512;
	add.s32 	%r2763, %r2763, 16;
	add.s32 	%r2762, %r2762, 2048;
	setp.ne.s32 	%p35, %r2763, 0;
	@%p35 bra 	$L__BB4_37;
$L__BB4_38:
	setp.eq.s32 	%p36, %r85, 0;
	@%p36 bra 	$L__BB4_47;
	and.b32  	%r95, %r84, 7;
	setp.lt.u32 	%p37, %r85, 8;
	@%p37 bra 	$L__BB4_41;
	shl.b32 	%r760, %r2765, 2;
	add.s32 	%r761, %r83, %r760;
	mov.b32 	%r762, 0;
	st.shared.u32 	[%r761], %r762;
	st.shared.u32 	[%r761+128], %r762;
	st.shared.u32 	[%r761+256], %r762;
	st.shared.u32 	[%r761+384], %r762;
	st.shared.u32 	[%r761+512], %r762;
	st.shared.u32 	[%r761+640], %r762;
	st.shared.u32 	[%r761+768], %r762;
	st.shared.u32 	[%r761+896], %r762;
	add.s32 	%r2765, %r2765, 256;
$L__BB4_41:
	setp.eq.s32 	%p38, %r95, 0;
	@%p38 bra 	$L__BB4_47;
	and.b32  	%r98, %r84, 3;
	setp.lt.u32 	%p39, %r95, 4;
	@%p39 bra 	$L__BB4_44;
	shl.b32 	%r763, %r2765, 2;
	add.s32 	%r764, %r83, %r763;
	mov.b32 	%r765, 0;
	st.shared.u32 	[%r764], %r765;
	st.shared.u32 	[%r764+128], %r765;
	st.shared.u32 	[%r764+256], %r765;
	st.shared.u32 	[%r764+384], %r765;
	add.s32 	%r2765, %r2765, 128;
$L__BB4_44:
	setp.eq.s32 	%p40, %r98, 0;
	@%p40 bra 	$L__BB4_47;
	shl.b32 	%r767, %r2765, 2;
	add.s32 	%r768, %r747, %r767;
	add.s32 	%r2769, %r748, %r768;
	neg.s32 	%r2768, %r98;
$L__BB4_46:
	.pragma "nounroll";
	mov.b32 	%r770, 0;
	st.shared.u32 	[%r2769], %r770;
	add.s32 	%r2769, %r2769, 128;
	add.s32 	%r2768, %r2768, 1;
	setp.ne.s32 	%p41, %r2768, 0;
	@%p41 bra 	$L__BB4_46;
$L__BB4_47:
	bar.warp.sync 	-1;
	setp.gt.u32 	%p42, %r692, 31;
	sub.s32 	%r772, 32, %r692;
	min.u32 	%r107, %r3036, %r772;
	mov.b32 	%r773, -1;
	shl.b32 	%r774, %r773, %r107;
	not.b32 	%r108, %r774;
	sub.s32 	%r109, %r3036, %r107;
	add.s32 	%r3039, %r692, -32;
	mov.b32 	%r2771, 0;
	mov.u32 	%r2770, %r3036;
	mov.u32 	%r2772, %r2771;
	mov.u32 	%r2773, %r3039;
	@%p42 bra 	$L__BB4_50;
	setp.eq.s32 	%p43, %r3036, 0;
	mov.b32 	%r2770, 0;
	mov.u32 	%r2771, %r2770;
	mov.u32 	%r2772, %r2770;
	mov.u32 	%r2773, %r2770;
	@%p43 bra 	$L__BB4_50;
	setp.eq.s32 	%p44, %r2862, 2147483647;
	selp.b32 	%r777, -2147483648, %r2862, %p44;
	shr.u32 	%r778, %r777, %r692;
	and.b32  	%r2772, %r778, %r108;
	mov.u32 	%r2770, %r109;
	mov.u32 	%r2771, %r107;
$L__BB4_50:
	setp.gt.u32 	%p45, %r2773, 15;
	@%p45 bra 	$L__BB4_53;
	setp.eq.s32 	%p46, %r2770, 0;
	@%p46 bra 	$L__BB4_53;
	sub.s32 	%r779, 16, %r2773;
	min.u32 	%r780, %r2770, %r779;
	mov.b32 	%r781, -1;
	shl.b32 	%r782, %r781, %r780;
	not.b32 	%r783, %r782;
	cvt.u32.u16 	%r784, %rs126;
	shr.u32 	%r785, %r784, %r2773;
	and.b32  	%r786, %r785, %r783;
	shl.b32 	%r787, %r786, %r2771;
	or.b32  	%r2772, %r787, %r2772;
$L__BB4_53:
	shl.b32 	%r789, %r2772, 2;
	add.s32 	%r790, %r83, %r789;
	atom.shared.add.u32 	%r791, [%r790], 1;
	mov.b32 	%r2776, 0;
	mov.u32 	%r2775, %r3036;
	mov.u32 	%r2777, %r2776;
	mov.u32 	%r2778, %r3039;
	@%p42 bra 	$L__BB4_56;
	setp.eq.s32 	%p48, %r3036, 0;
	mov.b32 	%r2775, 0;
	mov.u32 	%r2776, %r2775;
	mov.u32 	%r2777, %r2775;
	mov.u32 	%r2778, %r2775;
	@%p48 bra 	$L__BB4_56;
	setp.eq.s32 	%p49, %r2860, 2147483647;
	selp.b32 	%r794, -2147483648, %r2860, %p49;
	shr.u32 	%r795, %r794, %r692;
	and.b32  	%r2777, %r795, %r108;
	mov.u32 	%r2775, %r109;
	mov.u32 	%r2776, %r107;
$L__BB4_56:
	setp.gt.u32 	%p50, %r2778, 15;
	@%p50 bra 	$L__BB4_59;
	setp.eq.s32 	%p51, %r2775, 0;
	@%p51 bra 	$L__BB4_59;
	sub.s32 	%r796, 16, %r2778;
	min.u32 	%r797, %r2775, %r796;
	mov.b32 	%r798, -1;
	shl.b32 	%r799, %r798, %r797;
	not.b32 	%r800, %r799;
	cvt.u32.u16 	%r801, %rs124;
	shr.u32 	%r802, %r801, %r2778;
	and.b32  	%r803, %r802, %r800;
	shl.b32 	%r804, %r803, %r2776;
	or.b32  	%r2777, %r804, %r2777;
$L__BB4_59:
	shl.b32 	%r806, %r2777, 2;
	add.s32 	%r807, %r83, %r806;
	atom.shared.add.u32 	%r808, [%r807], 1;
	mov.b32 	%r2781, 0;
	mov.u32 	%r2780, %r3036;
	mov.u32 	%r2782, %r2781;
	mov.u32 	%r2783, %r3039;
	@%p42 bra 	$L__BB4_62;
	setp.eq.s32 	%p53, %r3036, 0;
	mov.b32 	%r2780, 0;
	mov.u32 	%r2781, %r2780;
	mov.u32 	%r2782, %r2780;
	mov.u32 	%r2783, %r2780;
	@%p53 bra 	$L__BB4_62;
	setp.eq.s32 	%p54, %r2859, 2147483647;
	selp.b32 	%r811, -2147483648, %r2859, %p54;
	shr.u32 	%r812, %r811, %r692;
	and.b32  	%r2782, %r812, %r108;
	mov.u32 	%r2780, %r109;
	mov.u32 	%r2781, %r107;
$L__BB4_62:
	setp.gt.u32 	%p55, %r2783, 15;
	@%p55 bra 	$L__BB4_65;
	setp.eq.s32 	%p56, %r2780, 0;
	@%p56 bra 	$L__BB4_65;
	sub.s32 	%r813, 16, %r2783;
	min.u32 	%r814, %r2780, %r813;
	mov.b32 	%r815, -1;
	shl.b32 	%r816, %r815, %r814;
	not.b32 	%r817, %r816;
	cvt.u32.u16 	%r818, %rs123;
	shr.u32 	%r819, %r818, %r2783;
	and.b32  	%r820, %r819, %r817;
	shl.b32 	%r821, %r820, %r2781;
	or.b32  	%r2782, %r821, %r2782;
$L__BB4_65:
	shl.b32 	%r823, %r2782, 2;
	add.s32 	%r824, %r83, %r823;
	atom.shared.add.u32 	%r825, [%r824], 1;
	mov.b32 	%r2786, 0;
	mov.u32 	%r2785, %r3036;
	mov.u32 	%r2787, %r2786;
	mov.u32 	%r2788, %r3039;
	@%p42 bra 	$L__BB4_68;
	setp.eq.s32 	%p58, %r3036, 0;
	mov.b32 	%r2785, 0;
	mov.u32 	%r2786, %r2785;
	mov.u32 	%r2787, %r2785;
	mov.u32 	%r2788, %r2785;
	@%p58 bra 	$L__BB4_68;
	setp.eq.s32 	%p59, %r2857, 2147483647;
	selp.b32 	%r828, -2147483648, %r2857, %p59;
	shr.u32 	%r829, %r828, %r692;
	and.b32  	%r2787, %r829, %r108;
	mov.u32 	%r2785, %r109;
	mov.u32 	%r2786, %r107;
$L__BB4_68:
	setp.gt.u32 	%p60, %r2788, 15;
	@%p60 bra 	$L__BB4_71;
	setp.eq.s32 	%p61, %r2785, 0;
	@%p61 bra 	$L__BB4_71;
	sub.s32 	%r830, 16, %r2788;
	min.u32 	%r831, %r2785, %r830;
	mov.b32 	%r832, -1;
	shl.b32 	%r833, %r832, %r831;
	not.b32 	%r834, %r833;
	cvt.u32.u16 	%r835, %rs121;
	shr.u32 	%r836, %r835, %r2788;
	and.b32  	%r837, %r836, %r834;
	shl.b32 	%r838, %r837, %r2786;
	or.b32  	%r2787, %r838, %r2787;
$L__BB4_71:
	shl.b32 	%r840, %r2787, 2;
	add.s32 	%r841, %r83, %r840;
	atom.shared.add.u32 	%r842, [%r841], 1;
	mov.b32 	%r2791, 0;
	mov.u32 	%r2790, %r3036;
	mov.u32 	%r2792, %r2791;
	mov.u32 	%r2793, %r3039;
	@%p42 bra 	$L__BB4_74;
	setp.eq.s32 	%p63, %r3036, 0;
	mov.b32 	%r2790, 0;
	mov.u32 	%r2791, %r2790;
	mov.u32 	%r2792, %r2790;
	mov.u32 	%r2793, %r2790;
	@%p63 bra 	$L__BB4_74;
	setp.eq.s32 	%p64, %r2856, 2147483647;
	selp.b32 	%r845, -2147483648, %r2856, %p64;
	shr.u32 	%r846, %r845, %r692;
	and.b32  	%r2792, %r846, %r108;
	mov.u32 	%r2790, %r109;
	mov.u32 	%r2791, %r107;
$L__BB4_74:
	setp.gt.u32 	%p65, %r2793, 15;
	@%p65 bra 	$L__BB4_77;
	setp.eq.s32 	%p66, %r2790, 0;
	@%p66 bra 	$L__BB4_77;
	sub.s32 	%r847, 16, %r2793;
	min.u32 	%r848, %r2790, %r847;
	mov.b32 	%r849, -1;
	shl.b32 	%r850, %r849, %r848;
	not.b32 	%r851, %r850;
	cvt.u32.u16 	%r852, %rs120;
	shr.u32 	%r853, %r852, %r2793;
	and.b32  	%r854, %r853, %r851;
	shl.b32 	%r855, %r854, %r2791;
	or.b32  	%r2792, %r855, %r2792;
$L__BB4_77:
	shl.b32 	%r857, %r2792, 2;
	add.s32 	%r858, %r83, %r857;
	atom.shared.add.u32 	%r859, [%r858], 1;
	mov.b32 	%r2796, 0;
	mov.u32 	%r2795, %r3036;
	mov.u32 	%r2797, %r2796;
	mov.u32 	%r2798, %r3039;
	@%p42 bra 	$L__BB4_80;
	setp.eq.s32 	%p68, %r3036, 0;
	mov.b32 	%r2795, 0;
	mov.u32 	%r2796, %r2795;
	mov.u32 	%r2797, %r2795;
	mov.u32 	%r2798, %r2795;
	@%p68 bra 	$L__BB4_80;
	setp.eq.s32 	%p69, %r2858, 2147483647;
	selp.b32 	%r862, -2147483648, %r2858, %p69;
	shr.u32 	%r863, %r862, %r692;
	and.b32  	%r2797, %r863, %r108;
	mov.u32 	%r2795, %r109;
	mov.u32 	%r2796, %r107;
$L__BB4_80:
	setp.gt.u32 	%p70, %r2798, 15;
	@%p70 bra 	$L__BB4_83;
	setp.eq.s32 	%p71, %r2795, 0;
	@%p71 bra 	$L__BB4_83;
	sub.s32 	%r864, 16, %r2798;
	min.u32 	%r865, %r2795, %r864;
	mov.b32 	%r866, -1;
	shl.b32 	%r867, %r866, %r865;
	not.b32 	%r868, %r867;
	cvt.u32.u16 	%r869, %rs119;
	shr.u32 	%r870, %r869, %r2798;
	and.b32  	%r871, %r870, %r868;
	shl.b32 	%r872, %r871, %r2796;
	or.b32  	%r2797, %r872, %r2797;
$L__BB4_83:
	shl.b32 	%r874, %r2797, 2;
	add.s32 	%r875, %r83, %r874;
	atom.shared.add.u32 	%r876, [%r875], 1;
	mov.b32 	%r2801, 0;
	mov.u32 	%r2800, %r3036;
	mov.u32 	%r2802, %r2801;
	mov.u32 	%r2803, %r3039;
	@%p42 bra 	$L__BB4_86;
	setp.eq.s32 	%p73, %r3036, 0;
	mov.b32 	%r2800, 0;
	mov.u32 	%r2801, %r2800;
	mov.u32 	%r2802, %r2800;
	mov.u32 	%r2803, %r2800;
	@%p73 bra 	$L__BB4_86;
	setp.eq.s32 	%p74, %r2861, 2147483647;
	selp.b32 	%r879, -2147483648, %r2861, %p74;
	shr.u32 	%r880, %r879, %r692;
	and.b32  	%r2802, %r880, %r108;
	mov.u32 	%r2800, %r109;
	mov.u32 	%r2801, %r107;
$L__BB4_86:
	setp.gt.u32 	%p75, %r2803, 15;
	@%p75 bra 	$L__BB4_89;
	setp.eq.s32 	%p76, %r2800, 0;
	@%p76 bra 	$L__BB4_89;
	sub.s32 	%r881, 16, %r2803;
	min.u32 	%r882, %r2800, %r881;
	mov.b32 	%r883, -1;
	shl.b32 	%r884, %r883, %r882;
	not.b32 	%r885, %r884;
	cvt.u32.u16 	%r886, %rs122;
	shr.u32 	%r887, %r886, %r2803;
	and.b32  	%r888, %r887, %r885;
	shl.b32 	%r889, %r888, %r2801;
	or.b32  	%r2802, %r889, %r2802;
$L__BB4_89:
	shl.b32 	%r891, %r2802, 2;
	add.s32 	%r892, %r83, %r891;
	atom.shared.add.u32 	%r893, [%r892], 1;
	mov.b32 	%r2806, 0;
	mov.u32 	%r2805, %r3036;
	mov.u32 	%r2807, %r2806;
	mov.u32 	%r2808, %r3039;
	@%p42 bra 	$L__BB4_92;
	setp.eq.s32 	%p78, %r3036, 0;
	mov.b32 	%r2805, 0;
	mov.u32 	%r2806, %r2805;
	mov.u32 	%r2807, %r2805;
	mov.u32 	%r2808, %r2805;
	@%p78 bra 	$L__BB4_92;
	setp.eq.s32 	%p79, %r2863, 2147483647;
	selp.b32 	%r896, -2147483648, %r2863, %p79;
	shr.u32 	%r897, %r896, %r692;
	and.b32  	%r2807, %r897, %r108;
	mov.u32 	%r2805, %r109;
	mov.u32 	%r2806, %r107;
$L__BB4_92:
	setp.gt.u32 	%p80, %r2808, 15;
	@%p80 bra 	$L__BB4_95;
	setp.eq.s32 	%p81, %r2805, 0;
	@%p81 bra 	$L__BB4_95;
	sub.s32 	%r898, 16, %r2808;
	min.u32 	%r899, %r2805, %r898;
	mov.b32 	%r900, -1;
	shl.b32 	%r901, %r900, %r899;
	not.b32 	%r902, %r901;
	cvt.u32.u16 	%r903, %rs125;
	shr.u32 	%r904, %r903, %r2808;
	and.b32  	%r905, %r904, %r902;
	shl.b32 	%r906, %r905, %r2806;
	or.b32  	%r2807, %r906, %r2807;
$L__BB4_95:
	shl.b32 	%r908, %r2807, 2;
	add.s32 	%r909, %r83, %r908;
	atom.shared.add.u32 	%r910, [%r909], 1;
	mov.b32 	%r2811, 0;
	mov.u32 	%r2810, %r3036;
	mov.u32 	%r2812, %r2811;
	mov.u32 	%r2813, %r3039;
	@%p42 bra 	$L__BB4_98;
	setp.eq.s32 	%p83, %r3036, 0;
	mov.b32 	%r2810, 0;
	mov.u32 	%r2811, %r2810;
	mov.u32 	%r2812, %r2810;
	mov.u32 	%r2813, %r2810;
	@%p83 bra 	$L__BB4_98;
	setp.eq.s32 	%p84, %r2864, 2147483647;
	selp.b32 	%r913, -2147483648, %r2864, %p84;
	shr.u32 	%r914, %r913, %r692;
	and.b32  	%r2812, %r914, %r108;
	mov.u32 	%r2810, %r109;
	mov.u32 	%r2811, %r107;
$L__BB4_98:
	setp.gt.u32 	%p85, %r2813, 15;
	@%p85 bra 	$L__BB4_101;
	setp.eq.s32 	%p86, %r2810, 0;
	@%p86 bra 	$L__BB4_101;
	sub.s32 	%r915, 16, %r2813;
	min.u32 	%r916, %r2810, %r915;
	mov.b32 	%r917, -1;
	shl.b32 	%r918, %r917, %r916;
	not.b32 	%r919, %r918;
	cvt.u32.u16 	%r920, %rs127;
	shr.u32 	%r921, %r920, %r2813;
	and.b32  	%r922, %r921, %r919;
	shl.b32 	%r923, %r922, %r2811;
	or.b32  	%r2812, %r923, %r2812;
$L__BB4_101:
	shl.b32 	%r925, %r2812, 2;
	add.s32 	%r926, %r83, %r925;
	atom.shared.add.u32 	%r927, [%r926], 1;
	mov.b32 	%r2816, 0;
	mov.u32 	%r2815, %r3036;
	mov.u32 	%r2817, %r2816;
	mov.u32 	%r2818, %r3039;
	@%p42 bra 	$L__BB4_104;
	setp.eq.s32 	%p88, %r3036, 0;
	mov.b32 	%r2815, 0;
	mov.u32 	%r2816, %r2815;
	mov.u32 	%r2817, %r2815;
	mov.u32 	%r2818, %r2815;
	@%p88 bra 	$L__BB4_104;
	setp.eq.s32 	%p89, %r2865, 2147483647;
	selp.b32 	%r930, -2147483648, %r2865, %p89;
	shr.u32 	%r931, %r930, %r692;
	and.b32  	%r2817, %r931, %r108;
	mov.u32 	%r2815, %r109;
	mov.u32 	%r2816, %r107;
$L__BB4_104:
	setp.gt.u32 	%p90, %r2818, 15;
	@%p90 bra 	$L__BB4_107;
	setp.eq.s32 	%p91, %r2815, 0;
	@%p91 bra 	$L__BB4_107;
	sub.s32 	%r932, 16, %r2818;
	min.u32 	%r933, %r2815, %r932;
	mov.b32 	%r934, -1;
	shl.b32 	%r935, %r934, %r933;
	not.b32 	%r936, %r935;
	cvt.u32.u16 	%r937, %rs128;
	shr.u32 	%r938, %r937, %r2818;
	and.b32  	%r939, %r938, %r936;
	shl.b32 	%r940, %r939, %r2816;
	or.b32  	%r2817, %r940, %r2817;
$L__BB4_107:
	shl.b32 	%r942, %r2817, 2;
	add.s32 	%r943, %r83, %r942;
	atom.shared.add.u32 	%r944, [%r943], 1;
	mov.b32 	%r2821, 0;
	mov.u32 	%r2820, %r3036;
	mov.u32 	%r2822, %r2821;
	mov.u32 	%r2823, %r3039;
	@%p42 bra 	$L__BB4_110;
	setp.eq.s32 	%p93, %r3036, 0;
	mov.b32 	%r2820, 0;
	mov.u32 	%r2821, %r2820;
	mov.u32 	%r2822, %r2820;
	mov.u32 	%r2823, %r2820;
	@%p93 bra 	$L__BB4_110;
	setp.eq.s32 	%p94, %r2866, 2147483647;
	selp.b32 	%r947, -2147483648, %r2866, %p94;
	shr.u32 	%r948, %r947, %r692;
	and.b32  	%r2822, %r948, %r108;
	mov.u32 	%r2820, %r109;
	mov.u32 	%r2821, %r107;
$L__BB4_110:
	setp.gt.u32 	%p95, %r2823, 15;
	@%p95 bra 	$L__BB4_113;
	setp.eq.s32 	%p96, %r2820, 0;
	@%p96 bra 	$L__BB4_113;
	sub.s32 	%r949, 16, %r2823;
	min.u32 	%r950, %r2820, %r949;
	mov.b32 	%r951, -1;
	shl.b32 	%r952, %r951, %r950;
	not.b32 	%r953, %r952;
	cvt.u32.u16 	%r954, %rs129;
	shr.u32 	%r955, %r954, %r2823;
	and.b32  	%r956, %r955, %r953;
	shl.b32 	%r957, %r956, %r2821;
	or.b32  	%r2822, %r957, %r2822;
$L__BB4_113:
	shl.b32 	%r959, %r2822, 2;
	add.s32 	%r960, %r83, %r959;
	atom.shared.add.u32 	%r961, [%r960], 1;
	mov.b32 	%r2826, 0;
	mov.u32 	%r2825, %r3036;
	mov.u32 	%r2827, %r2826;
	mov.u32 	%r2828, %r3039;
	@%p42 bra 	$L__BB4_116;
	setp.eq.s32 	%p98, %r3036, 0;
	mov.b32 	%r2825, 0;
	mov.u32 	%r2826, %r2825;
	mov.u32 	%r2827, %r2825;
	mov.u32 	%r2828, %r2825;
	@%p98 bra 	$L__BB4_116;
	setp.eq.s32 	%p99, %r2867, 2147483647;
	selp.b32 	%r964, -2147483648, %r2867, %p99;
	shr.u32 	%r965, %r964, %r692;
	and.b32  	%r2827, %r965, %r108;
	mov.u32 	%r2825, %r109;
	mov.u32 	%r2826, %r107;
$L__BB4_116:
	setp.gt.u32 	%p100, %r2828, 15;
	@%p100 bra 	$L__BB4_119;
	setp.eq.s32 	%p101, %r2825, 0;
	@%p101 bra 	$L__BB4_119;
	sub.s32 	%r966, 16, %r2828;
	min.u32 	%r967, %r2825, %r966;
	mov.b32 	%r968, -1;
	shl.b32 	%r969, %r968, %r967;
	not.b32 	%r970, %r969;
	cvt.u32.u16 	%r971, %rs130;
	shr.u32 	%r972, %r971, %r2828;
	and.b32  	%r973, %r972, %r970;
	shl.b32 	%r974, %r973, %r2826;
	or.b32  	%r2827, %r974, %r2827;
$L__BB4_119:
	shl.b32 	%r976, %r2827, 2;
	add.s32 	%r977, %r83, %r976;
	atom.shared.add.u32 	%r978, [%r977], 1;
	mov.b32 	%r2831, 0;
	mov.u32 	%r2830, %r3036;
	mov.u32 	%r2832, %r2831;
	mov.u32 	%r2833, %r3039;
	@%p42 bra 	$L__BB4_122;
	setp.eq.s32 	%p103, %r3036, 0;
	mov.b32 	%r2830, 0;
	mov.u32 	%r2831, %r2830;
	mov.u32 	%r2832, %r2830;
	mov.u32 	%r2833, %r2830;
	@%p103 bra 	$L__BB4_122;
	setp.eq.s32 	%p104, %r2868, 2147483647;
	selp.b32 	%r981, -2147483648, %r2868, %p104;
	shr.u32 	%r982, %r981, %r692;
	and.b32  	%r2832, %r982, %r108;
	mov.u32 	%r2830, %r109;
	mov.u32 	%r2831, %r107;
$L__BB4_122:
	setp.gt.u32 	%p105, %r2833, 15;
	@%p105 bra 	$L__BB4_125;
	setp.eq.s32 	%p106, %r2830, 0;
	@%p106 bra 	$L__BB4_125;
	sub.s32 	%r983, 16, %r2833;
	min.u32 	%r984, %r2830, %r983;
	mov.b32 	%r985, -1;
	shl.b32 	%r986, %r985, %r984;
	not.b32 	%r987, %r986;
	cvt.u32.u16 	%r988, %rs131;
	shr.u32 	%r989, %r988, %r2833;
	and.b32  	%r990, %r989, %r987;
	shl.b32 	%r991, %r990, %r2831;
	or.b32  	%r2832, %r991, %r2832;
$L__BB4_125:
	shl.b32 	%r993, %r2832, 2;
	add.s32 	%r994, %r83, %r993;
	atom.shared.add.u32 	%r995, [%r994], 1;
	mov.b32 	%r2836, 0;
	mov.u32 	%r2835, %r3036;
	mov.u32 	%r2837, %r2836;
	mov.u32 	%r2838, %r3039;
	@%p42 bra 	$L__BB4_128;
	setp.eq.s32 	%p108, %r3036, 0;
	mov.b32 	%r2835, 0;
	mov.u32 	%r2836, %r2835;
	mov.u32 	%r2837, %r2835;
	mov.u32 	%r2838, %r2835;
	@%p108 bra 	$L__BB4_128;
	setp.eq.s32 	%p109, %r2869, 2147483647;
	selp.b32 	%r998, -2147483648, %r2869, %p109;
	shr.u32 	%r999, %r998, %r692;
	and.b32  	%r2837, %r999, %r108;
	mov.u32 	%r2835, %r109;
	mov.u32 	%r2836, %r107;
$L__BB4_128:
	setp.gt.u32 	%p110, %r2838, 15;
	@%p110 bra 	$L__BB4_131;
	setp.eq.s32 	%p111, %r2835, 0;
	@%p111 bra 	$L__BB4_131;
	sub.s32 	%r1000, 16, %r2838;
	min.u32 	%r1001, %r2835, %r1000;
	mov.b32 	%r1002, -1;
	shl.b32 	%r1003, %r1002, %r1001;
	not.b32 	%r1004, %r1003;
	cvt.u32.u16 	%r1005, %rs132;
	shr.u32 	%r1006, %r1005, %r2838;
	and.b32  	%r1007, %r1006, %r1004;
	shl.b32 	%r1008, %r1007, %r2836;
	or.b32  	%r2837, %r1008, %r2837;
$L__BB4_131:
	shl.b32 	%r1010, %r2837, 2;
	add.s32 	%r1011, %r83, %r1010;
	atom.shared.add.u32 	%r1012, [%r1011], 1;
	mov.b32 	%r2841, 0;
	mov.u32 	%r2840, %r3036;
	mov.u32 	%r2842, %r2841;
	mov.u32 	%r2843, %r3039;
	@%p42 bra 	$L__BB4_134;
	setp.eq.s32 	%p113, %r3036, 0;
	mov.b32 	%r2840, 0;
	mov.u32 	%r2841, %r2840;
	mov.u32 	%r2842, %r2840;
	mov.u32 	%r2843, %r2840;
	@%p113 bra 	$L__BB4_134;
	setp.eq.s32 	%p114, %r2870, 2147483647;
	selp.b32 	%r1015, -2147483648, %r2870, %p114;
	shr.u32 	%r1016, %r1015, %r692;
	and.b32  	%r2842, %r1016, %r108;
	mov.u32 	%r2840, %r109;
	mov.u32 	%r2841, %r107;
$L__BB4_134:
	setp.gt.u32 	%p115, %r2843, 15;
	@%p115 bra 	$L__BB4_137;
	setp.eq.s32 	%p116, %r2840, 0;
	@%p116 bra 	$L__BB4_137;
	sub.s32 	%r1017, 16, %r2843;
	min.u32 	%r1018, %r2840, %r1017;
	mov.b32 	%r1019, -1;
	shl.b32 	%r1020, %r1019, %r1018;
	not.b32 	%r1021, %r1020;
	cvt.u32.u16 	%r1022, %rs133;
	shr.u32 	%r1023, %r1022, %r2843;
	and.b32  	%r1024, %r1023, %r1021;
	shl.b32 	%r1025, %r1024, %r2841;
	or.b32  	%r2842, %r1025, %r2842;
$L__BB4_137:
	shl.b32 	%r1027, %r2842, 2;
	add.s32 	%r1028, %r83, %r1027;
	atom.shared.add.u32 	%r1029, [%r1028], 1;
	bar.sync 	0;
	setp.gt.u32 	%p117, %r1, 255;
	shl.b32 	%r1030, %r1, 2;
	add.s32 	%r216, %r748, %r1030;
	mov.b32 	%r2845, 0;
	@%p117 bra 	$L__BB4_139;
	ld.shared.u32 	%r1032, [%r216];
	mov.b32 	%r1033, 0;
	st.shared.u32 	[%r216], %r1033;
	ld.shared.u32 	%r1034, [%r216+1024];
	st.shared.u32 	[%r216+1024], %r1032;
	add.s32 	%r1035, %r1034, %r1032;
	ld.shared.u32 	%r1036, [%r216+2048];
	st.shared.u32 	[%r216+2048], %r1035;
	add.s32 	%r1037, %r1036, %r1035;
	ld.shared.u32 	%r1038, [%r216+3072];
	st.shared.u32 	[%r216+3072], %r1037;
	add.s32 	%r1039, %r1038, %r1037;
	ld.shared.u32 	%r1040, [%r216+4096];
	st.shared.u32 	[%r216+4096], %r1039;
	add.s32 	%r1041, %r1040, %r1039;
	ld.shared.u32 	%r1042, [%r216+5120];
	st.shared.u32 	[%r216+5120], %r1041;
	add.s32 	%r1043, %r1042, %r1041;
	ld.shared.u32 	%r1044, [%r216+6144];
	st.shared.u32 	[%r216+6144], %r1043;
	add.s32 	%r1045, %r1044, %r1043;
	ld.shared.u32 	%r1046, [%r216+7168];
	st.shared.u32 	[%r216+7168], %r1045;
	add.s32 	%r1047, %r1046, %r1045;
	ld.shared.u32 	%r1048, [%r216+8192];
	st.shared.u32 	[%r216+8192], %r1047;
	add.s32 	%r1049, %r1048, %r1047;
	ld.shared.u32 	%r1050, [%r216+9216];
	st.shared.u32 	[%r216+9216], %r1049;
	add.s32 	%r1051, %r1050, %r1049;
	ld.shared.u32 	%r1052, [%r216+10240];
	st.shared.u32 	[%r216+10240], %r1051;
	add.s32 	%r1053, %r1052, %r1051;
	ld.shared.u32 	%r1054, [%r216+11264];
	st.shared.u32 	[%r216+11264], %r1053;
	add.s32 	%r2845, %r1054, %r1053;
$L__BB4_139:
	shl.b32 	%r1055, %r4, 8;
	add.s32 	%r1056, %r1055, %r1;
	mul.wide.s32 	%rd28, %r1056, 4;
	add.s64 	%rd5, %rd2, %rd28;
	@%p117 bra 	$L__BB4_141;
	or.b32  	%r1057, %r2845, 1073741824;
	st.volatile.global.u32 	[%rd5], %r1057;
$L__BB4_141:
	ld.param.u64 	%rd107, [_ZN3cub18CUB_300001_SM_10006detail10radix_sort29DeviceRadixSortOnesweepKernelINS1_5radix10policy_hubI8custom_tNS0_8NullTypeEjE10Policy1000ELNS0_9SortOrderE0ES6_S7_jii19custom_decomposer_tEEvPT5_SD_PT3_PKSE_PT1_PKSI_PT2_PKSM_T4_iiT6__param_3];
	ld.param.u64 	%rd104, [_ZN3cub18CUB_300001_SM_10006detail10radix_sort29DeviceRadixSortOnesweepKernelINS1_5radix10policy_hubI8custom_tNS0_8NullTypeEjE10Policy1000ELNS0_9SortOrderE0ES6_S7_jii19custom_decomposer_tEEvPT5_SD_PT3_PKSE_PT1_PKSI_PT2_PKSM_T4_iiT6__param_2];
	setp.lt.u32 	%p119, %r1, 256;
	setp.eq.s32 	%p120, %r2845, 5760;
	and.pred  	%p121, %p119, %p120;
	selp.u32 	%r1058, 1, 0, %p121;
	{ 
	.reg .pred 	%p1; 
	.reg .pred 	%p2; 
	setp.ne.u32 	%p1, %r1058, 0; 
	bar.red.or.pred 	%p2, 0, %p1; 
	selp.u32 	%r1059, 1, 0, %p2; 
	}
	setp.eq.s32 	%p122, %r1059, 0;
	cvta.to.global.u64 	%rd29, %rd104;
	mul.wide.u32 	%rd30, %r1, 4;
	add.s64 	%rd6, %rd29, %rd30;
	cvta.to.global.u64 	%rd31, %rd107;
	add.s64 	%rd7, %rd31, %rd30;
	@%p122 bra 	$L__BB4_191;
	mov.b32 	%r2847, 0;
	mov.u32 	%r2846, %r3036;
	mov.u32 	%r2848, %r2847;
	mov.u32 	%r2849, %r3039;
	@%p42 bra 	$L__BB4_145;
	setp.eq.s32 	%p124, %r3036, 0;
	mov.b32 	%r2846, 0;
	mov.u32 	%r2847, %r2846;
	mov.u32 	%r2848, %r2846;
	mov.u32 	%r2849, %r2846;
	@%p124 bra 	$L__BB4_145;
	setp.eq.s32 	%p125, %r2862, 2147483647;
	selp.b32 	%r1063, -2147483648, %r2862, %p125;
	shr.u32 	%r1064, %r1063, %r692;
	and.b32  	%r2848, %r1064, %r108;
	mov.u32 	%r2846, %r109;
	mov.u32 	%r2847, %r107;
$L__BB4_145:
	setp.gt.u32 	%p126, %r2849, 15;
	@%p126 bra 	$L__BB4_148;
	setp.eq.s32 	%p127, %r2846, 0;
	@%p127 bra 	$L__BB4_148;
	sub.s32 	%r1065, 16, %r2849;
	min.u32 	%r1066, %r2846, %r1065;
	mov.b32 	%r1067, -1;
	shl.b32 	%r1068, %r1067, %r1066;
	not.b32 	%r1069, %r1068;
	cvt.u32.u16 	%r1070, %rs126;
	shr.u32 	%r1071, %r1070, %r2849;
	and.b32  	%r1072, %r1071, %r1069;
	shl.b32 	%r1073, %r1072, %r2847;
	or.b32  	%r2848, %r1073, %r2848;
$L__BB4_148:
	setp.gt.u32 	%p129, %r1, %r2848;
	selp.b32 	%r226, 5760, 0, %p129;
	@%p117 bra 	$L__BB4_156;
	ld.global.u32 	%r1074, [%rd7];
	sub.s32 	%r2854, %r1074, %r226;
	st.shared.u32 	[%r216+46080], %r2854;
	setp.lt.s32 	%p130, %r4, 1;
	mov.u32 	%r2855, %r2845;
	@%p130 bra 	$L__BB4_155;
	mov.b32 	%r2852, -1;
	mov.u32 	%r2851, %r4;
	mov.u32 	%r2855, %r2845;
$L__BB4_151:
	add.s32 	%r231, %r2851, -1;
	shl.b32 	%r1076, %r231, 8;
	add.s32 	%r1077, %r1076, %r1;
	mul.wide.s32 	%rd32, %r1077, 4;
	add.s64 	%rd8, %rd2, %rd32;
$L__BB4_152:
	membar.cta;
	ld.volatile.global.u32 	%r232, [%rd8];
	setp.eq.s32 	%p131, %r232, 0;
	@%p131 bra 	$L__BB4_152;
	and.b32  	%r1078, %r232, 1073741823;
	add.s32 	%r2855, %r1078, %r2855;
	setp.gt.s32 	%p132, %r232, -1;
	vote.sync.ballot.b32 	%r2852, %p132, %r2852;
	setp.gt.u32 	%p134, %r2851, 1;
	and.pred  	%p135, %p132, %p134;
	mov.u32 	%r2851, %r231;
	@%p135 bra 	$L__BB4_151;
	ld.shared.u32 	%r2854, [%r216+46080];
$L__BB4_155:
	or.b32  	%r1079, %r2855, -2147483648;
	st.volatile.global.u32 	[%rd5], %r1079;
	sub.s32 	%r1080, %r2855, %r2845;
	add.s32 	%r1081, %r1080, %r2854;
	st.shared.u32 	[%r216+46080], %r1081;
$L__BB4_156:
	ld.param.u64 	%rd105, [_ZN3cub18CUB_300001_SM_10006detail10radix_sort29DeviceRadixSortOnesweepKernelINS1_5radix10policy_hubI8custom_tNS0_8NullTypeEjE10Policy1000ELNS0_9SortOrderE0ES6_S7_jii19custom_decomposer_tEEvPT5_SD_PT3_PKSE_PT1_PKSI_PT2_PKSM_T4_iiT6__param_2];
	setp.lt.s32 	%p137, %r6, %r691;
	setp.eq.s64 	%p138, %rd105, 0;
	or.pred  	%p139, %p138, %p137;
	or.pred  	%p140, %p117, %p139;
	@%p140 bra 	$L__BB4_158;
	ld.shared.u32 	%r1082, [%r216+46080];
	add.s32 	%r1083, %r226, %r2845;
	add.s32 	%r1084, %r1083, %r1082;
	st.global.u32 	[%rd6], %r1084;
$L__BB4_158:
	setp.gt.s32 	%p141, %r6, %r691;
	bar.sync 	0;
	shl.b32 	%r1085, %r2848, 2;
	mov.u32 	%r1086, _ZZN3cub18CUB_300001_SM_10006detail10radix_sort29DeviceRadixSortOnesweepKernelINS1_5radix10policy_hubI8custom_tNS0_8NullTypeEjE10Policy1000ELNS0_9SortOrderE0ES6_S7_jii19custom_decomposer_tEEvPT5_SD_PT3_PKSE_PT1_PKSI_PT2_PKSM_T4_iiT6_E1s;
	add.s32 	%r1087, %r1086, %r1085;
	ld.shared.u32 	%rd9, [%r1087+46080];
	setp.gt.s32 	%p142, %r2862, -1;
	selp.b32 	%r1088, -1, -2147483648, %p142;
	xor.b32  	%r2862, %r1088, %r2862;
	setp.gt.s32 	%p143, %r2860, -1;
	selp.b32 	%r1089, -1, -2147483648, %p143;
	xor.b32  	%r2860, %r1089, %r2860;
	setp.gt.s32 	%p144, %r2859, -1;
	selp.b32 	%r1090, -1, -2147483648, %p144;
	xor.b32  	%r2859, %r1090, %r2859;
	setp.gt.s32 	%p145, %r2857, -1;
	selp.b32 	%r1091, -1, -2147483648, %p145;
	xor.b32  	%r2857, %r1091, %r2857;
	setp.gt.s32 	%p146, %r2856, -1;
	selp.b32 	%r1092, -1, -2147483648, %p146;
	xor.b32  	%r2856, %r1092, %r2856;
	setp.gt.s32 	%p147, %r2858, -1;
	selp.b32 	%r1093, -1, -2147483648, %p147;
	xor.b32  	%r2858, %r1093, %r2858;
	setp.gt.s32 	%p148, %r2861, -1;
	selp.b32 	%r1094, -1, -2147483648, %p148;
	xor.b32  	%r2861, %r1094, %r2861;
	setp.gt.s32 	%p149, %r2863, -1;
	selp.b32 	%r1095, -1, -2147483648, %p149;
	xor.b32  	%r2863, %r1095, %r2863;
	setp.gt.s32 	%p150, %r2864, -1;
	selp.b32 	%r1096, -1, -2147483648, %p150;
	xor.b32  	%r2864, %r1096, %r2864;
	setp.gt.s32 	%p151, %r2865, -1;
	selp.b32 	%r1097, -1, -2147483648, %p151;
	xor.b32  	%r2865, %r1097, %r2865;
	setp.gt.s32 	%p152, %r2866, -1;
	selp.b32 	%r1098, -1, -2147483648, %p152;
	xor.b32  	%r2866, %r1098, %r2866;
	setp.gt.s32 	%p153, %r2867, -1;
	selp.b32 	%r1099, -1, -2147483648, %p153;
	xor.b32  	%r2867, %r1099, %r2867;
	setp.gt.s32 	%p154, %r2868, -1;
	selp.b32 	%r1100, -1, -2147483648, %p154;
	xor.b32  	%r2868, %r1100, %r2868;
	setp.gt.s32 	%p155, %r2869, -1;
	selp.b32 	%r1101, -1, -2147483648, %p155;
	xor.b32  	%r2869, %r1101, %r2869;
	setp.gt.s32 	%p156, %r2870, -1;
	selp.b32 	%r1102, -1, -2147483648, %p156;
	xor.b32  	%r2870, %r1102, %r2870;
	@%p141 bra 	$L__BB4_160;
	and.b32  	%r1103, %r1, 31;
	and.b32  	%r1104, %r1, 992;
	mul.lo.s32 	%r1105, %r1104, 15;
	or.b32  	%r1106, %r1105, %r1103;
	cvt.u64.u32 	%rd33, %r1106;
	add.s64 	%rd34, %rd33, %rd9;
	shl.b64 	%rd35, %rd34, 3;
	add.s64 	%rd36, %rd1, %rd35;
	st.global.u16 	[%rd36], %rs126;
	st.global.u32 	[%rd36+4], %r2862;
	st.global.u16 	[%rd36+256], %rs124;
	st.global.u32 	[%rd36+260], %r2860;
	st.global.u16 	[%rd36+512], %rs123;
	st.global.u32 	[%rd36+516], %r2859;
	st.global.u16 	[%rd36+768], %rs121;
	st.global.u32 	[%rd36+772], %r2857;
	st.global.u16 	[%rd36+1024], %rs120;
	st.global.u32 	[%rd36+1028], %r2856;
	st.global.u16 	[%rd36+1280], %rs119;
	st.global.u32 	[%rd36+1284], %r2858;
	st.global.u16 	[%rd36+1536], %rs122;
	st.global.u32 	[%rd36+1540], %r2861;
	st.global.u16 	[%rd36+1792], %rs125;
	st.global.u32 	[%rd36+1796], %r2863;
	st.global.u16 	[%rd36+2048], %rs127;
	st.global.u32 	[%rd36+2052], %r2864;
	st.global.u16 	[%rd36+2304], %rs128;
	st.global.u32 	[%rd36+2308], %r2865;
	st.global.u16 	[%rd36+2560], %rs129;
	st.global.u32 	[%rd36+2564], %r2866;
	st.global.u16 	[%rd36+2816], %rs130;
	st.global.u32 	[%rd36+2820], %r2867;
	st.global.u16 	[%rd36+3072], %rs131;
	st.global.u32 	[%rd36+3076], %r2868;
	st.global.u16 	[%rd36+3328], %rs132;
	st.global.u32 	[%rd36+3332], %r2869;
	st.global.u16 	[%rd36+3584], %rs133;
	st.global.u32 	[%rd36+3588], %r2870;
	bra.uni 	$L__BB4_190;
$L__BB4_160:
	mad.lo.s32 	%r253, %r4, -5760, %r691;
	and.b32  	%r1107, %r1, 31;
	and.b32  	%r1108, %r1, 992;
	mul.lo.s32 	%r1109, %r1108, 15;
	or.b32  	%r254, %r1109, %r1107;
	setp.ge.s32 	%p157, %r254, %r253;
	cvt.u64.u32 	%rd37, %r254;
	add.s64 	%rd38, %rd37, %rd9;
	shl.b64 	%rd39, %rd38, 3;
	add.s64 	%rd10, %rd1, %rd39;
	@%p157 bra 	$L__BB4_162;
	st.global.u16 	[%rd10], %rs126;
	st.global.u32 	[%rd10+4], %r2862;
$L__BB4_162:
	add.s32 	%r1110, %r254, 32;
	setp.ge.s32 	%p158, %r1110, %r253;
	@%p158 bra 	$L__BB4_164;
	st.global.u16 	[%rd10+256], %rs124;
	st.global.u32 	[%rd10+260], %r2860;
$L__BB4_164:
	add.s32 	%r1111, %r254, 64;
	setp.ge.s32 	%p159, %r1111, %r253;
	@%p159 bra 	$L__BB4_166;
	st.global.u16 	[%rd10+512], %rs123;
	st.global.u32 	[%rd10+516], %r2859;
$L__BB4_166:
	add.s32 	%r1112, %r254, 96;
	setp.ge.s32 	%p160, %r1112, %r253;
	@%p160 bra 	$L__BB4_168;
	st.global.u16 	[%rd10+768], %rs121;
	st.global.u32 	[%rd10+772], %r2857;
$L__BB4_168:
	add.s32 	%r1113, %r254, 128;
	setp.ge.s32 	%p161, %r1113, %r253;
	@%p161 bra 	$L__BB4_170;
	st.global.u16 	[%rd10+1024], %rs120;
	st.global.u32 	[%rd10+1028], %r2856;
$L__BB4_170:
	add.s32 	%r1114, %r254, 160;
	setp.ge.s32 	%p162, %r1114, %r253;
	@%p162 bra 	$L__BB4_172;
	st.global.u16 	[%rd10+1280], %rs119;
	st.global.u32 	[%rd10+1284], %r2858;
$L__BB4_172:
	add.s32 	%r1115, %r254, 192;
	setp.ge.s32 	%p163, %r1115, %r253;
	@%p163 bra 	$L__BB4_174;
	st.global.u16 	[%rd10+1536], %rs122;
	st.global.u32 	[%rd10+1540], %r2861;
$L__BB4_174:
	add.s32 	%r1116, %r254, 224;
	setp.ge.s32 	%p164, %r1116, %r253;
	@%p164 bra 	$L__BB4_176;
	st.global.u16 	[%rd10+1792], %rs125;
	st.global.u32 	[%rd10+1796], %r2863;
$L__BB4_176:
	add.s32 	%r1117, %r254, 256;
	setp.ge.s32 	%p165, %r1117, %r253;
	@%p165 bra 	$L__BB4_178;
	st.global.u16 	[%rd10+2048], %rs127;
	st.global.u32 	[%rd10+2052], %r2864;
$L__BB4_178:
	add.s32 	%r1118, %r254, 288;
	setp.ge.s32 	%p166, %r1118, %r253;
	@%p166 bra 	$L__BB4_180;
	st.global.u16 	[%rd10+2304], %rs128;
	st.global.u32 	[%rd10+2308], %r2865;
$L__BB4_180:
	add.s32 	%r1119, %r254, 320;
	setp.ge.s32 	%p167, %r1119, %r253;
	@%p167 bra 	$L__BB4_182;
	st.global.u16 	[%rd10+2560], %rs129;
	st.global.u32 	[%rd10+2564], %r2866;
$L__BB4_182:
	add.s32 	%r1120, %r254, 352;
	setp.ge.s32 	%p168, %r1120, %r253;
	@%p168 bra 	$L__BB4_184;
	st.global.u16 	[%rd10+2816], %rs130;
	st.global.u32 	[%rd10+2820], %r2867;
$L__BB4_184:
	add.s32 	%r1121, %r254, 384;
	setp.ge.s32 	%p169, %r1121, %r253;
	@%p169 bra 	$L__BB4_186;
	st.global.u16 	[%rd10+3072], %rs131;
	st.global.u32 	[%rd10+3076], %r2868;
$L__BB4_186:
	add.s32 	%r1122, %r254, 416;
	setp.ge.s32 	%p170, %r1122, %r253;
	@%p170 bra 	$L__BB4_188;
	st.global.u16 	[%rd10+3328], %rs132;
	st.global.u32 	[%rd10+3332], %r2869;
$L__BB4_188:
	add.s32 	%r1123, %r254, 448;
	setp.ge.s32 	%p171, %r1123, %r253;
	@%p171 bra 	$L__BB4_190;
	st.global.u16 	[%rd10+3584], %rs133;
	st.global.u32 	[%rd10+3588], %r2870;
$L__BB4_190:
	// begin inline asm
	exit;
	// end inline asm
$L__BB4_191:
	mul.hi.u32 	%r1124, %r1, 357913942;
	add.s32 	%r1125, %r1124, %r1;
	shl.b32 	%r1126, %r1125, 2;
	mov.u32 	%r1127, _ZZN3cub18CUB_300001_SM_10006detail10radix_sort29DeviceRadixSortOnesweepKernelINS1_5radix10policy_hubI8custom_tNS0_8NullTypeEjE10Policy1000ELNS0_9SortOrderE0ES6_S7_jii19custom_decomposer_tEEvPT5_SD_PT3_PKSE_PT1_PKSI_PT2_PKSM_T4_iiT6_E1s;
	add.s32 	%r1128, %r1127, %r1126;
	add.s32 	%r270, %r1128, 13328;
	st.shared.u32 	[%r1128+13328], %r2845;
	bar.sync 	0;
	setp.gt.u32 	%p172, %r1, 31;
	@%p172 bra 	$L__BB4_193;
	mov.u32 	%r1159, _ZZN3cub18CUB_300001_SM_10006detail10radix_sort29DeviceRadixSortOnesweepKernelINS1_5radix10policy_hubI8custom_tNS0_8NullTypeEjE10Policy1000ELNS0_9SortOrderE0ES6_S7_jii19custom_decomposer_tEEvPT5_SD_PT3_PKSE_PT1_PKSI_PT2_PKSM_T4_iiT6_E1s;
	mad.lo.s32 	%r1160, %r1, 52, %r1159;
	ld.shared.u32 	%r1161, [%r1160+13328];
	ld.shared.u32 	%r1162, [%r1160+13332];
	ld.shared.u32 	%r1163, [%r1160+13336];
	ld.shared.u32 	%r1164, [%r1160+13340];
	ld.shared.u32 	%r1165, [%r1160+13344];
	ld.shared.u32 	%r1166, [%r1160+13348];
	ld.shared.u32 	%r1167, [%r1160+13352];
	ld.shared.u32 	%r1168, [%r1160+13356];
	ld.shared.u32 	%r1169, [%r1160+13360];
	ld.shared.u32 	%r1170, [%r1160+13364];
	ld.shared.u32 	%r1171, [%r1160+13368];
	ld.shared.u32 	%r1172, [%r1160+13372];
	add.s32 	%r1173, %r1162, %r1161;
	add.s32 	%r1174, %r1173, %r1163;
	add.s32 	%r1175, %r1174, %r1164;
	add.s32 	%r1176, %r1175, %r1165;
	add.s32 	%r1177, %r1176, %r1166;
	add.s32 	%r1178, %r1177, %r1167;
	add.s32 	%r1179, %r1178, %r1168;
	add.s32 	%r1180, %r1179, %r1169;
	add.s32 	%r1181, %r1180, %r1170;
	add.s32 	%r1182, %r1181, %r1171;
	add.s32 	%r1133, %r1182, %r1172;
	mov.b32 	%r1131, 1;
	mov.b32 	%r1156, 0;
	mov.b32 	%r1158, -1;
	// begin inline asm
	{  .reg .s32 r0;  .reg .pred p;  shfl.sync.up.b32 r0|p, %r1133, %r1131, %r1156, %r1158;  @p add.s32 r0, r0, %r1133;  mov.s32 %r1129, r0;}
	// end inline asm
	mov.b32 	%r1137, 2;
	// begin inline asm
	{  .reg .s32 r0;  .reg .pred p;  shfl.sync.up.b32 r0|p, %r1129, %r1137, %r1156, %r1158;  @p add.s32 r0, r0, %r1129;  mov.s32 %r1135, r0;}
	// end inline asm
	mov.b32 	%r1143, 4;
	// begin inline asm
	{  .reg .s32 r0;  .reg .pred p;  shfl.sync.up.b32 r0|p, %r1135, %r1143, %r1156, %r1158;  @p add.s32 r0, r0, %r1135;  mov.s32 %r1141, r0;}
	// end inline asm
	mov.b32 	%r1149, 8;
	// begin inline asm
	{  .reg .s32 r0;  .reg .pred p;  shfl.sync.up.b32 r0|p, %r1141, %r1149, %r1156, %r1158;  @p add.s32 r0, r0, %r1141;  mov.s32 %r1147, r0;}
	// end inline asm
	mov.b32 	%r1155, 16;
	// begin inline asm
	{  .reg .s32 r0;  .reg .pred p;  shfl.sync.up.b32 r0|p, %r1147, %r1155, %r1156, %r1158;  @p add.s32 r0, r0, %r1147;  mov.s32 %r1153, r0;}
	// end inline asm
	sub.s32 	%r1183, %r1153, %r1133;
	add.s32 	%r1184, %r1161, %r1183;
	add.s32 	%r1185, %r1162, %r1184;
	add.s32 	%r1186, %r1163, %r1185;
	add.s32 	%r1187, %r1164, %r1186;
	add.s32 	%r1188, %r1165, %r1187;
	add.s32 	%r1189, %r1166, %r1188;
	add.s32 	%r1190, %r1167, %r1189;
	add.s32 	%r1191, %r1168, %r1190;
	add.s32 	%r1192, %r1169, %r1191;
	add.s32 	%r1193, %r1170, %r1192;
	add.s32 	%r1194, %r1171, %r1193;
	st.shared.u32 	[%r1160+13328], %r1183;
	st.shared.u32 	[%r1160+13332], %r1184;
	st.shared.u32 	[%r1160+13336], %r1185;
	st.shared.u32 	[%r1160+13340], %r1186;
	st.shared.u32 	[%r1160+13344], %r1187;
	st.shared.u32 	[%r1160+13348], %r1188;
	st.shared.u32 	[%r1160+13352], %r1189;
	st.shared.u32 	[%r1160+13356], %r1190;
	st.shared.u32 	[%r1160+13360], %r1191;
	st.shared.u32 	[%r1160+13364], %r1192;
	st.shared.u32 	[%r1160+13368], %r1193;
	st.shared.u32 	[%r1160+13372], %r1194;
$L__BB4_193:
	bar.sync 	0;
	ld.shared.u32 	%r271, [%r270];
	@%p117 bra 	$L__BB4_195;
	ld.shared.u32 	%r1195, [%r216];
	add.s32 	%r1196, %r1195, %r271;
	st.shared.u32 	[%r216], %r1196;
	ld.shared.u32 	%r1197, [%r216+1024];
	add.s32 	%r1198, %r1197, %r271;
	st.shared.u32 	[%r216+1024], %r1198;
	ld.shared.u32 	%r1199, [%r216+2048];
	add.s32 	%r1200, %r1199, %r271;
	st.shared.u32 	[%r216+2048], %r1200;
	ld.shared.u32 	%r1201, [%r216+3072];
	add.s32 	%r1202, %r1201, %r271;
	st.shared.u32 	[%r216+3072], %r1202;
	ld.shared.u32 	%r1203, [%r216+4096];
	add.s32 	%r1204, %r1203, %r271;
	st.shared.u32 	[%r216+4096], %r1204;
	ld.shared.u32 	%r1205, [%r216+5120];
	add.s32 	%r1206, %r1205, %r271;
	st.shared.u32 	[%r216+5120], %r1206;
	ld.shared.u32 	%r1207, [%r216+6144];
	add.s32 	%r1208, %r1207, %r271;
	st.shared.u32 	[%r216+6144], %r1208;
	ld.shared.u32 	%r1209, [%r216+7168];
	add.s32 	%r1210, %r1209, %r271;
	st.shared.u32 	[%r216+7168], %r1210;
	ld.shared.u32 	%r1211, [%r216+8192];
	add.s32 	%r1212, %r1211, %r271;
	st.shared.u32 	[%r216+8192], %r1212;
	ld.shared.u32 	%r1213, [%r216+9216];
	add.s32 	%r1214, %r1213, %r271;
	st.shared.u32 	[%r216+9216], %r1214;
	ld.shared.u32 	%r1215, [%r216+10240];
	add.s32 	%r1216, %r1215, %r271;
	st.shared.u32 	[%r216+10240], %r1216;
	ld.shared.u32 	%r1217, [%r216+11264];
	add.s32 	%r1218, %r1217, %r271;
	st.shared.u32 	[%r216+11264], %r1218;
$L__BB4_195:
	bar.sync 	0;
	mov.b32 	%r2872, 0;
	// begin inline asm
	mov.u32 %r1219, %lanemask_le;
	// end inline asm
	mov.u32 	%r2871, %r3036;
	mov.u32 	%r2873, %r2872;
	mov.u32 	%r2874, %r3039;
	@%p42 bra 	$L__BB4_198;
	setp.eq.s32 	%p175, %r3036, 0;
	mov.b32 	%r2871, 0;
	mov.u32 	%r2872, %r2871;
	mov.u32 	%r2873, %r2871;
	mov.u32 	%r2874, %r2871;
	@%p175 bra 	$L__BB4_198;
	setp.eq.s32 	%p176, %r2862, 2147483647;
	selp.b32 	%r1223, -2147483648, %r2862, %p176;
	shr.u32 	%r1224, %r1223, %r692;
	and.b32  	%r2873, %r1224, %r108;
	mov.u32 	%r2871, %r109;
	mov.u32 	%r2872, %r107;
$L__BB4_198:
	setp.gt.u32 	%p177, %r2874, 15;
	@%p177 bra 	$L__BB4_201;
	setp.eq.s32 	%p178, %r2871, 0;
	@%p178 bra 	$L__BB4_201;
	sub.s32 	%r1225, 16, %r2874;
	min.u32 	%r1226, %r2871, %r1225;
	mov.b32 	%r1227, -1;
	shl.b32 	%r1228, %r1227, %r1226;
	not.b32 	%r1229, %r1228;
	cvt.u32.u16 	%r1230, %rs126;
	shr.u32 	%r1231, %r1230, %r2874;
	and.b32  	%r1232, %r1231, %r1229;
	shl.b32 	%r1233, %r1232, %r2872;
	or.b32  	%r2873, %r1233, %r2873;
$L__BB4_201:
	mov.b32 	%r1236, 1;
	// begin inline asm
	{
    .reg .pred p;
    and.b32 %r1234, %r2873, %r1236;    setp.ne.u32 p, %r1234, 0;
    vote.ballot.sync.b32 %r1234, p, 0xffffffff;
    @!p not.b32 %r1234, %r1234;
}

	// end inline asm
	mov.b32 	%r1239, 2;
	// begin inline asm
	{
    .reg .pred p;
    and.b32 %r1237, %r2873, %r1239;    setp.ne.u32 p, %r1237, 0;
    vote.ballot.sync.b32 %r1237, p, 0xffffffff;
    @!p not.b32 %r1237, %r1237;
}

	// end inline asm
	and.b32  	%r1259, %r1237, %r1234;
	mov.b32 	%r1242, 4;
	// begin inline asm
	{
    .reg .pred p;
    and.b32 %r1240, %r2873, %r1242;    setp.ne.u32 p, %r1240, 0;
    vote.ballot.sync.b32 %r1240, p, 0xffffffff;
    @!p not.b32 %r1240, %r1240;
}

	// end inline asm
	and.b32  	%r1260, %r1240, %r1259;
	mov.b32 	%r1245, 8;
	// begin inline asm
	{
    .reg .pred p;
    and.b32 %r1243, %r2873, %r1245;    setp.ne.u32 p, %r1243, 0;
    vote.ballot.sync.b32 %r1243, p, 0xffffffff;
    @!p not.b32 %r1243, %r1243;
}

	// end inline asm
	and.b32  	%r1261, %r1243, %r1260;
	mov.b32 	%r1248, 16;
	// begin inline asm
	{
    .reg .pred p;
    and.b32 %r1246, %r2873, %r1248;    setp.ne.u32 p, %r1246, 0;
    vote.ballot.sync.b32 %r1246, p, 0xffffffff;
    @!p not.b32 %r1246, %r1246;
}

	// end inline asm
	and.b32  	%r1262, %r1246, %r1261;
	mov.b32 	%r1251, 32;
	// begin inline asm
	{
    .reg .pred p;
    and.b32 %r1249, %r2873, %r1251;    setp.ne.u32 p, %r1249, 0;
    vote.ballot.sync.b32 %r1249, p, 0xffffffff;
    @!p not.b32 %r1249, %r1249;
}

	// end inline asm
	and.b32  	%r1263, %r1249, %r1262;
	mov.b32 	%r1254, 64;
	// begin inline asm
	{
    .reg .pred p;
    and.b32 %r1252, %r2873, %r1254;    setp.ne.u32 p, %r1252, 0;
    vote.ballot.sync.b32 %r1252, p, 0xffffffff;
    @!p not.b32 %r1252, %r1252;
}

	// end inline asm
	and.b32  	%r1264, %r1252, %r1263;
	mov.b32 	%r1257, 128;
	// begin inline asm
	{
    .reg .pred p;
    and.b32 %r1255, %r2873, %r1257;    setp.ne.u32 p, %r1255, 0;
    vote.ballot.sync.b32 %r1255, p, 0xffffffff;
    @!p not.b32 %r1255, %r1255;
}

	// end inline asm
	and.b32  	%r1265, %r1255, %r1264;
	clz.b32 	%r1266, %r1265;
	sub.s32 	%r280, 31, %r1266;
	and.b32  	%r1267, %r1219, %r1265;
	popc.b32 	%r281, %r1267;
	setp.ne.s32 	%p179, %r694, %r280;
	mov.b32 	%r2876, 0;
	@%p179 bra 	$L__BB4_203;
	shl.b32 	%r1268, %r2873, 2;
	add.s32 	%r1269, %r83, %r1268;
	atom.shared.add.u32 	%r2876, [%r1269], %r281;
$L__BB4_203:
	shfl.sync.idx.b32	%r1271|%p181, %r2876, %r280, 31, -1;
	add.s32 	%r284, %r281, %r1271;
	mov.b32 	%r2878, 0;
	mov.u32 	%r2877, %r3036;
	mov.u32 	%r2879, %r2878;
	mov.u32 	%r2880, %r3039;
	@%p42 bra 	$L__BB4_206;
	setp.eq.s32 	%p182, %r3036, 0;
	mov.b32 	%r2877, 0;
	mov.u32 	%r2878, %r2877;
	mov.u32 	%r2879, %r2877;
	mov.u32 	%r2880, %r2877;
	@%p182 bra 	$L__BB4_206;
	setp.eq.s32 	%p183, %r2860, 2147483647;
	selp.b32 	%r1274, -2147483648, %r2860, %p183;
	shr.u32 	%r1275, %r1274, %r692;
	and.b32  	%r2879, %r1275, %r108;
	mov.u32 	%r2877, %r109;
	mov.u32 	%r2878, %r107;
$L__BB4_206:
	setp.gt.u32 	%p184, %r2880, 15;
	@%p184 bra 	$L__BB4_209;
	setp.eq.s32 	%p185, %r2877, 0;
	@%p185 bra 	$L__BB4_209;
	sub.s32 	%r1276, 16, %r2880;
	min.u32 	%r1277, %r2877, %r1276;
	mov.b32 	%r1278, -1;
	shl.b32 	%r1279, %r1278, %r1277;
	not.b32 	%r1280, %r1279;
	cvt.u32.u16 	%r1281, %rs124;
	shr.u32 	%r1282, %r1281, %r2880;
	and.b32  	%r1283, %r1282, %r1280;
	shl.b32 	%r1284, %r1283, %r2878;
	or.b32  	%r2879, %r1284, %r2879;
$L__BB4_209:
	mov.b32 	%r1287, 1;
	// begin inline asm
	{
    .reg .pred p;
    and.b32 %r1285, %r2879, %r1287;    setp.ne.u32 p, %r1285, 0;
    vote.ballot.sync.b32 %r1285, p, 0xffffffff;
    @!p not.b32 %r1285, %r1285;
}

	// end inline asm
	mov.b32 	%r1290, 2;
	// begin inline asm
	{
    .reg .pred p;
    and.b32 %r1288, %r2879, %r1290;    setp.ne.u32 p, %r1288, 0;
    vote.ballot.sync.b32 %r1288, p, 0xffffffff;
    @!p not.b32 %r1288, %r1288;
}

	// end inline asm
	and.b32  	%r1310, %r1288, %r1285;
	mov.b32 	%r1293, 4;
	// begin inline asm
	{
    .reg .pred p;
    and.b32 %r1291, %r2879, %r1293;    setp.ne.u32 p, %r1291, 0;
    vote.ballot.sync.b32 %r1291, p, 0xffffffff;
    @!p not.b32 %r1291, %r1291;
}

	// end inline asm
	and.b32  	%r1311, %r1291, %r1310;
	mov.b32 	%r1296, 8;
	// begin inline asm
	{
    .reg .pred p;
    and.b32 %r1294, %r2879, %r1296;    setp.ne.u32 p, %r1294, 0;
    vote.ballot.sync.b32 %r1294, p, 0xffffffff;
    @!p not.b32 %r1294, %r1294;
}

	// end inline asm
	and.b32  	%r1312, %r1294, %r1311;
	mov.b32 	%r1299, 16;
	// begin inline asm
	{
    .reg .pred p;
    and.b32 %r1297, %r2879, %r1299;    setp.ne.u32 p, %r1297, 0;
    vote.ballot.sync.b32 %r1297, p, 0xffffffff;
    @!p not.b32 %r1297, %r1297;
}

	// end inline asm
	and.b32  	%r1313, %r1297, %r1312;
	mov.b32 	%r1302, 32;
	// begin inline asm
	{
    .reg .pred p;
    and.b32 %r1300, %r2879, %r1302;    setp.ne.u32 p, %r1300, 0;
    vote.ballot.sync.b32 %r1300, p, 0xffffffff;
    @!p not.b32 %r1300, %r1300;
}

	// end inline asm
	and.b32  	%r1314, %r1300, %r1313;
	mov.b32 	%r1305, 64;
	// begin inline asm
	{
    .reg .pred p;
    and.b32 %r1303, %r2879, %r1305;    setp.ne.u32 p, %r1303, 0;
    vote.ballot.sync.b32 %r1303, p, 0xffffffff;
    @!p not.b32 %r1303, %r1303;
}

	// end inline asm
	and.b32  	%r1315, %r1303, %r1314;
	mov.b32 	%r1308, 128;
	// begin inline asm
	{
    .reg .pred p;
    and.b32 %r1306, %r2879, %r1308;    setp.ne.u32 p, %r1306, 0;
    vote.ballot.sync.b32 %r1306, p, 0xffffffff;
    @!p not.b32 %r1306, %r1306;
}

	// end inline asm
	and.b32  	%r1316, %r1306, %r1315;
	clz.b32 	%r1317, %r1316;
	sub.s32 	%r292, 31, %r1317;
	and.b32  	%r1318, %r1219, %r1316;
	popc.b32 	%r293, %r1318;
	setp.ne.s32 	%p186, %r694, %r292;
	mov.b32 	%r2882, 0;
	@%p186 bra 	$L__BB4_211;
	shl.b32 	%r1319, %r2879, 2;
	add.s32 	%r1320, %r83, %r1319;
	atom.shared.add.u32 	%r2882, [%r1320], %r293;
$L__BB4_211:
	shfl.sync.idx.b32	%r1322|%p188, %r2882, %r292, 31, -1;
	add.s32 	%r296, %r293, %r1322;
	mov.b32 	%r2884, 0;
	mov.u32 	%r2883, %r3036;
	mov.u32 	%r2885, %r2884;
	mov.u32 	%r2886, %r3039;
	@%p42 bra 	$L__BB4_214;
	setp.eq.s32 	%p189, %r3036, 0;
	mov.b32 	%r2883, 0;
	mov.u32 	%r2884, %r2883;
	mov.u32 	%r2885, %r2883;
	mov.u32 	%r2886, %r2883;
	@%p189 bra 	$L__BB4_214;
	setp.eq.s32 	%p190, %r2859, 2147483647;
	selp.b32 	%r1325, -2147483648, %r2859, %p190;
	shr.u32 	%r1326, %r1325, %r692;
	and.b32  	%r2885, %r1326, %r108;
	mov.u32 	%r2883, %r109;
	mov.u32 	%r2884, %r107;
$L__BB4_214:
	setp.gt.u32 	%p191, %r2886, 15;
	@%p191 bra 	$L__BB4_217;
	setp.eq.s32 	%p192, %r2883, 0;
	@%p192 bra 	$L__BB4_217;
	sub.s32 	%r1327, 16, %r2886;
	min.u32 	%r1328, %r2883, %r1327;
	mov.b32 	%r1329, -1;
	shl.b32 	%r1330, %r1329, %r1328;
	not.b32 	%r1331, %r1330;
	cvt.u32.u16 	%r1332, %rs123;
	shr.u32 	%r1333, %r1332, %r2886;
	and.b32  	%r1334, %r1333, %r1331;
	shl.b32 	%r1335, %r1334, %r2884;
	or.b32  	%r2885, %r1335, %r2885;
$L__BB4_217:
	mov.b32 	%r1338, 1;
	// begin inline asm
	{
    .reg .pred p;
    and.b32 %r1336, %r2885, %r1338;    setp.ne.u32 p, %r1336, 0;
    vote.ballot.sync.b32 %r1336, p, 0xffffffff;
    @!p not.b32 %r1336, %r1336;
}

	// end inline asm
	mov.b32 	%r1341, 2;
	// begin inline asm
	{
    .reg .pred p;
    and.b32 %r1339, %r2885, %r1341;    setp.ne.u32 p, %r1339, 0;
    vote.ballot.sync.b32 %r1339, p, 0xffffffff;
    @!p not.b32 %r1339, %r1339;
}

	// end inline asm
	and.b32  	%r1361, %r1339, %r1336;
	mov.b32 	%r1344, 4;
	// begin inline asm
	{
    .reg .pred p;
    and.b32 %r1342, %r2885, %r1344;    setp.ne.u32 p, %r1342, 0;
    vote.ballot.sync.b32 %r1342, p, 0xffffffff;
    @!p not.b32 %r1342, %r1342;
}

	// end inline asm
	and.b32  	%r1362, %r1342, %r1361;
	mov.b32 	%r1347, 8;
	// begin inline asm
	{
    .reg .pred p;
    and.b32 %r1345, %r2885, %r1347;    setp.ne.u32 p, %r1345, 0;
    vote.ballot.sync.b32 %r1345, p, 0xffffffff;
    @!p not.b32 %r1345, %r1345;
}

	// end inline asm
	and.b32  	%r1363, %r1345, %r1362;
	mov.b32 	%r1350, 16;
	// begin inline asm
	{
    .reg .pred p;
    and.b32 %r1348, %r2885, %r1350;    setp.ne.u32 p, %r1348, 0;
    vote.ballot.sync.b32 %r1348, p, 0xffffffff;
    @!p not.b32 %r1348, %r1348;
}

	// end inline asm
	and.b32  	%r1364, %r1348, %r1363;
	mov.b32 	%r1353, 32;
	// begin inline asm
	{
    .reg .pred p;
    and.b32 %r1351, %r2885, %r1353;    setp.ne.u32 p, %r1351, 0;
    vote.ballot.sync.b32 %r1351, p, 0xffffffff;
    @!p not.b32 %r1351, %r1351;
}

	// end inline asm
	and.b32  	%r1365, %r1351, %r1364;
	mov.b32 	%r1356, 64;
	// begin inline asm
	{
    .reg .pred p;
    and.b32 %r1354, %r2885, %r1356;    setp.ne.u32 p, %r1354, 0;
    vote.ballot.sync.b32 %r1354, p, 0xffffffff;
    @!p not.b32 %r1354, %r1354;
}

	// end inline asm
	and.b32  	%r1366, %r1354, %r1365;
	mov.b32 	%r1359, 128;
	// begin inline asm
	{
    .reg .pred p;
    and.b32 %r1357, %r2885, %r1359;    setp.ne.u32 p, %r1357, 0;
    vote.ballot.sync.b32 %r1357, p, 0xffffffff;
    @!p not.b32 %r1357, %r1357;
}

	// end inline asm
	and.b32  	%r1367, %r1357, %r1366;
	clz.b32 	%r1368, %r1367;
	sub.s32 	%r304, 31, %r1368;
	and.b32  	%r1369, %r1219, %r1367;
	popc.b32 	%r305, %r1369;
	setp.ne.s32 	%p193, %r694, %r304;
	mov.b32 	%r2888, 0;
	@%p193 bra 	$L__BB4_219;
	shl.b32 	%r1370, %r2885, 2;
	add.s32 	%r1371, %r83, %r1370;
	atom.shared.add.u32 	%r2888, [%r1371], %r305;
$L__BB4_219:
	shfl.sync.idx.b32	%r1373|%p195, %r2888, %r304, 31, -1;
	add.s32 	%r308, %r305, %r1373;
	mov.b32 	%r2890, 0;
	mov.u32 	%r2889, %r3036;
	mov.u32 	%r2891, %r2890;
	mov.u32 	%r2892, %r3039;
	@%p42 bra 	$L__BB4_222;
	setp.eq.s32 	%p196, %r3036, 0;
	mov.b32 	%r2889, 0;
	mov.u32 	%r2890, %r2889;
	mov.u32 	%r2891, %r2889;
	mov.u32 	%r2892, %r2889;
	@%p196 bra 	$L__BB4_222;
	setp.eq.s32 	%p197, %r2857, 2147483647;
	selp.b32 	%r1376, -2147483648, %r2857, %p197;
	shr.u32 	%r1377, %r1376, %r692;
	and.b32  	%r2891, %r1377, %r108;
	mov.u32 	%r2889, %r109;
	mov.u32 	%r2890, %r107;
$L__BB4_222:
	setp.gt.u32 	%p198, %r2892, 15;
	@%p198 bra 	$L__BB4_225;
	setp.eq.s32 	%p199, %r2889, 0;
	@%p199 bra 	$L__BB4_225;
	sub.s32 	%r1378, 16, %r2892;
	min.u32 	%r1379, %r2889, %r1378;
	mov.b32 	%r1380, -1;
	shl.b32 	%r1381, %r1380, %r1379;
	not.b32 	%r1382, %r1381;
	cvt.u32.u16 	%r1383, %rs121;
	shr.u32 	%r1384, %r1383, %r2892;
	and.b32  	%r1385, %r1384, %r1382;
	shl.b32 	%r1386, %r1385, %r2890;
	or.b32  	%r2891, %r1386, %r2891;
$L__BB4_225:
	mov.b32 	%r1389, 1;
	// begin inline asm
	{
    .reg .pred p;
    and.b32 %r1387, %r2891, %r1389;    setp.ne.u32 p, %r1387, 0;
    vote.ballot.sync.b32 %r1387, p, 0xffffffff;
    @!p not.b32 %r1387, %r1387;
}

	// end inline asm
	mov.b32 	%r1392, 2;
	// begin inline asm
	{
    .reg .pred p;
    and.b32 %r1390, %r2891, %r1392;    setp.ne.u32 p, %r1390, 0;
    vote.ballot.sync.b32 %r1390, p, 0xffffffff;
    @!p not.b32 %r1390, %r1390;
}

	// end inline asm
	and.b32  	%r1412, %r1390, %r1387;
	mov.b32 	%r1395, 4;
	// begin inline asm
	{
    .reg .pred p;
    and.b32 %r1393, %r2891, %r1395;    setp.ne.u32 p, %r1393, 0;
    vote.ballot.sync.b32 %r1393, p, 0xffffffff;
    @!p not.b32 %r1393, %r1393;
}

	// end inline asm
	and.b32  	%r1413, %r1393, %r1412;
	mov.b32 	%r1398, 8;
	// begin inline asm
	{
    .reg .pred p;
    and.b32 %r1396, %r2891, %r1398;    setp.ne.u32 p, %r1396, 0;
    vote.ballot.sync.b32 %r1396, p, 0xffffffff;
    @!p not.b32 %r1396, %r1396;
}

	// end inline asm
	and.b32  	%r1414, %r1396, %r1413;
	mov.b32 	%r1401, 16;
	// begin inline asm
	{
    .reg .pred p;
    and.b32 %r1399, %r2891, %r1401;    setp.ne.u32 p, %r1399, 0;
    vote.ballot.sync.b32 %r1399, p, 0xffffffff;
    @!p not.b32 %r1399, %r1399;
}

	// end inline asm
	and.b32  	%r1415, %r1399, %r1414;
	mov.b32 	%r1404, 32;
	// begin inline asm
	{
    .reg .pred p;
    and.b32 %r1402, %r2891, %r1404;    setp.ne.u32 p, %r1402, 0;
    vote.ballot.sync.b32 %r1402, p, 0xffffffff;
    @!p not.b32 %r1402, %r1402;
}

	// end inline asm
	and.b32  	%r1416, %r1402, %r1415;
	mov.b32 	%r1407, 64;
	// begin inline asm
	{
    .reg .pred p;
    and.b32 %r1405, %r2891, %r1407;    setp.ne.u32 p, %r1405, 0;
    vote.ballot.sync.b32 %r1405, p, 0xffffffff;
    @!p not.b32 %r1405, %r1405;
}

	// end inline asm
	and.b32  	%r1417, %r1405, %r1416;
	mov.b32 	%r1410, 128;
	// begin inline asm
	{
    .reg .pred p;
    and.b32 %r1408, %r2891, %r1410;    setp.ne.u32 p, %r1408, 0;
    vote.ballot.sync.b32 %r1408, p, 0xffffffff;
    @!p not.b32 %r1408, %r1408;
}

	// end inline asm
	and.b32  	%r1418, %r1408, %r1417;
	clz.b32 	%r1419, %r1418;
	sub.s32 	%r316, 31, %r1419;
	and.b32  	%r1420, %r1219, %r1418;
	popc.b32 	%r317, %r1420;
	setp.ne.s32 	%p200, %r694, %r316;
	mov.b32 	%r2894, 0;
	@%p200 bra 	$L__BB4_227;
	shl.b32 	%r1421, %r2891, 2;
	add.s32 	%r1422, %r83, %r1421;
	atom.shared.add.u32 	%r2894, [%r1422], %r317;
$L__BB4_227:
	shfl.sync.idx.b32	%r1424|%p202, %r2894, %r316, 31, -1;
	add.s32 	%r320, %r317, %r1424;
	mov.b32 	%r2896, 0;
	mov.u32 	%r2895, %r3036;
	mov.u32 	%r2897, %r2896;
	mov.u32 	%r2898, %r3039;
	@%p42 bra 	$L__BB4_230;
	setp.eq.s32 	%p203, %r3036, 0;
	mov.b32 	%r2895, 0;
	mov.u32 	%r2896, %r2895;
	mov.u32 	%r2897, %r2895;
	mov.u32 	%r2898, %r2895;
	@%p203 bra 	$L__BB4_230;
	setp.eq.s32 	%p204, %r2856, 2147483647;
	selp.b32 	%r1427, -2147483648, %r2856, %p204;
	shr.u32 	%r1428, %r1427, %r692;
	and.b32  	%r2897, %r1428, %r108;
	mov.u32 	%r2895, %r109;
	mov.u32 	%r2896, %r107;
$L__BB4_230:
	setp.gt.u32 	%p205, %r2898, 15;
	@%p205 bra 	$L__BB4_233;
	setp.eq.s32 	%p206, %r2895, 0;
	@%p206 bra 	$L__BB4_233;
	sub.s32 	%r1429, 16, %r2898;
	min.u32 	%r1430, %r2895, %r1429;
	mov.b32 	%r1431, -1;
	shl.b32 	%r1432, %r1431, %r1430;
	not.b32 	%r1433, %r1432;
	cvt.u32.u16 	%r1434, %rs120;
	shr.u32 	%r1435, %r1434, %r2898;
	and.b32  	%r1436, %r1435, %r1433;
	shl.b32 	%r1437, %r1436, %r2896;
	or.b32  	%r2897, %r1437, %r2897;
$L__BB4_233:
	mov.b32 	%r1440, 1;
	// begin inline asm
	{
    .reg .pred p;
    and.b32 %r1438, %r2897, %r1440;    setp.ne.u32 p, %r1438, 0;
    vote.ballot.sync.b32 %r1438, p, 0xffffffff;
    @!p not.b32 %r1438, %r1438;
}

	// end inline asm
	mov.b32 	%r1443, 2;
	// begin inline asm
	{
    .reg .pred p;
    and.b32 %r1441, %r2897, %r1443;    setp.ne.u32 p, %r1441, 0;
    vote.ballot.sync.b32 %r1441, p, 0xffffffff;
    @!p not.b32 %r1441, %r1441;
}

	// end inline asm
	and.b32  	%r1463, %r1441, %r1438;
	mov.b32 	%r1446, 4;
	// begin inline asm
	{
    .reg .pred p;
    and.b32 %r1444, %r2897, %r1446;    setp.ne.u32 p, %r1444, 0;
    vote.ballot.sync.b32 %r1444, p, 0xffffffff;
    @!p not.b32 %r1444, %r1444;
}

	// end inline asm
	and.b32  	%r1464, %r1444, %r1463;
	mov.b32 	%r1449, 8;
	// begin inline asm
	{
    .reg .pred p;
    and.b32 %r1447, %r2897, %r1449;    setp.ne.u32 p, %r1447, 0;
    vote.ballot.sync.b32 %r1447, p, 0xffffffff;
    @!p not.b32 %r1447, %r1447;
}

	// end inline asm
	and.b32  	%r1465, %r1447, %r1464;
	mov.b32 	%r1452, 16;
	// begin inline asm
	{
    .reg .pred p;
    and.b32 %r1450, %r2897, %r1452;    setp.ne.u32 p, %r1450, 0;
    vote.ballot.sync.b32 %r1450, p, 0xffffffff;
    @!p not.b32 %r1450, %r1450;
}

	// end inline asm
	and.b32  	%r1466, %r1450, %r1465;
	mov.b32 	%r1455, 32;
	// begin inline asm
	{
    .reg .pred p;
    and.b32 %r1453, %r2897, %r1455;    setp.ne.u32 p, %r1453, 0;
    vote.ballot.sync.b32 %r1453, p, 0xffffffff;
    @!p not.b32 %r1453, %r1453;
}

	// end inline asm
	and.b32  	%r1467, %r1453, %r1466;
	mov.b32 	%r1458, 64;
	// begin inline asm
	{
    .reg .pred p;
    and.b32 %r1456, %r2897, %r1458;    setp.ne.u32 p, %r1456, 0;
    vote.ballot.sync.b32 %r1456, p, 0xffffffff;
    @!p not.b32 %r1456, %r1456;
}

	// end inline asm
	and.b32  	%r1468, %r1456, %r1467;
	mov.b32 	%r1461, 128;
	// begin inline asm
	{
    .reg .pred p;
    and.b32 %r1459, %r2897, %r1461;    setp.ne.u32 p, %r1459, 0;
    vote.ballot.sync.b32 %r1459, p, 0xffffffff;
    @!p not.b32 %r1459, %r1459;
}

	// end inline asm
	and.b32  	%r1469, %r1459, %r1468;
	clz.b32 	%r1470, %r1469;
	sub.s32 	%r328, 31, %r1470;
	and.b32  	%r1471, %r1219, %r1469;
	popc.b32 	%r329, %r1471;
	setp.ne.s32 	%p207, %r694, %r328;
	mov.b32 	%r2900, 0;
	@%p207 bra 	$L__BB4_235;
	shl.b32 	%r1472, %r2897, 2;
	add.s32 	%r1473, %r83, %r1472;
	atom.shared.add.u32 	%r2900, [%r1473], %r329;
$L__BB4_235:
	shfl.sync.idx.b32	%r1475|%p209, %r2900, %r328, 31, -1;
	add.s32 	%r332, %r329, %r1475;
	mov.b32 	%r2902, 0;
	mov.u32 	%r2901, %r3036;
	mov.u32 	%r2903, %r2902;
	mov.u32 	%r2904, %r3039;
	@%p42 bra 	$L__BB4_238;
	setp.eq.s32 	%p210, %r3036, 0;
	mov.b32 	%r2901, 0;
	mov.u32 	%r2902, %r2901;
	mov.u32 	%r2903, %r2901;
	mov.u32 	%r2904, %r2901;
	@%p210 bra 	$L__BB4_238;
	setp.eq.s32 	%p211, %r2858, 2147483647;
	selp.b32 	%r1478, -2147483648, %r2858, %p211;
	shr.u32 	%r1479, %r1478, %r692;
	and.b32  	%r2903, %r1479, %r108;
	mov.u32 	%r2901, %r109;
	mov.u32 	%r2902, %r107;
$L__BB4_238:
	setp.gt.u32 	%p212, %r2904, 15;
	@%p212 bra 	$L__BB4_241;
	setp.eq.s32 	%p213, %r2901, 0;
	@%p213 bra 	$L__BB4_241;
	sub.s32 	%r1480, 16, %r2904;
	min.u32 	%r1481, %r2901, %r1480;
	mov.b32 	%r1482, -1;
	shl.b32 	%r1483, %r1482, %r1481;
	not.b32 	%r1484, %r1483;
	cvt.u32.u16 	%r1485, %rs119;
	shr.u32 	%r1486, %r1485, %r2904;
	and.b32  	%r1487, %r1486, %r1484;
	shl.b32 	%r1488, %r1487, %r2902;
	or.b32  	%r2903, %r1488, %r2903;
$L__BB4_241:
	mov.b32 	%r1491, 1;
	// begin inline asm
	{
    .reg .pred p;
    and.b32 %r1489, %r2903, %r1491;    setp.ne.u32 p, %r1489, 0;
    vote.ballot.sync.b32 %r1489, p, 0xffffffff;
    @!p not.b32 %r1489, %r1489;
}

	// end inline asm
	mov.b32 	%r1494, 2;
	// begin inline asm
	{
    .reg .pred p;
    and.b32 %r1492, %r2903, %r1494;    setp.ne.u32 p, %r1492, 0;
    vote.ballot.sync.b32 %r1492, p, 0xffffffff;
    @!p not.b32 %r1492, %r1492;
}

	// end inline asm
	and.b32  	%r1514, %r1492, %r1489;
	mov.b32 	%r1497, 4;
	// begin inline asm
	{
    .reg .pred p;
    and.b32 %r1495, %r2903, %r1497;    setp.ne.u32 p, %r1495, 0;
    vote.ballot.sync.b32 %r1495, p, 0xffffffff;
    @!p not.b32 %r1495, %r1495;
}

	// end inline asm
	and.b32  	%r1515, %r1495, %r1514;
	mov.b32 	%r1500, 8;
	// begin inline asm
	{
    .reg .pred p;
    and.b32 %r1498, %r2903, %r1500;    setp.ne.u32 p, %r1498, 0;
    vote.ballot.sync.b32 %r1498, p, 0xffffffff;
    @!p not.b32 %r1498, %r1498;
}

	// end inline asm
	and.b32  	%r1516, %r1498, %r1515;
	mov.b32 	%r1503, 16;
	// begin inline asm
	{
    .reg .pred p;
    and.b32 %r1501, %r2903, %r1503;    setp.ne.u32 p, %r1501, 0;
    vote.ballot.sync.b32 %r1501, p, 0xffffffff;
    @!p not.b32 %r1501, %r1501;
}

	// end inline asm
	and.b32  	%r1517, %r1501, %r1516;
	mov.b32 	%r1506, 32;
	// begin inline asm
	{
    .reg .pred p;
    and.b32 %r1504, %r2903, %r1506;    setp.ne.u32 p, %r1504, 0;
    vote.ballot.sync.b32 %r1504, p, 0xffffffff;
    @!p not.b32 %r1504, %r1504;
}

	// end inline asm
	and.b32  	%r1518, %r1504, %r1517;
	mov.b32 	%r1509, 64;
	// begin inline asm
	{
    .reg .pred p;
    and.b32 %r1507, %r2903, %r1509;    setp.ne.u32 p, %r1507, 0;
    vote.ballot.sync.b32 %r1507, p, 0xffffffff;
    @!p not.b32 %r1507, %r1507;
}

	// end inline asm
	and.b32  	%r1519, %r1507, %r1518;
	mov.b32 	%r1512, 128;
	// begin inline asm
	{
    .reg .pred p;
    and.b32 %r1510, %r2903, %r1512;    setp.ne.u32 p, %r1510, 0;
    vote.ballot.sync.b32 %r1510, p, 0xffffffff;
    @!p not.b32 %r1510, %r1510;
}

	// end inline asm
	and.b32  	%r1520, %r1510, %r1519;
	clz.b32 	%r1521, %r1520;
	sub.s32 	%r340, 31, %r1521;
	and.b32  	%r1522, %r1219, %r1520;
	popc.b32 	%r341, %r1522;
	setp.ne.s32 	%p214, %r694, %r340;
	mov.b32 	%r2906, 0;
	@%p214 bra 	$L__BB4_243;
	shl.b32 	%r1523, %r2903, 2;
	add.s32 	%r1524, %r83, %r1523;
	atom.shared.add.u32 	%r2906, [%r1524], %r341;
$L__BB4_243:
	shfl.sync.idx.b32	%r1526|%p216, %r2906, %r340, 31, -1;
	add.s32 	%r344, %r341, %r1526;
	mov.b32 	%r2908, 0;
	mov.u32 	%r2907, %r3036;
	mov.u32 	%r2909, %r2908;
	mov.u32 	%r2910, %r3039;
	@%p42 bra 	$L__BB4_246;
	setp.eq.s32 	%p217, %r3036, 0;
	mov.b32 	%r2907, 0;
	mov.u32 	%r2908, %r2907;
	mov.u32 	%r2909, %r2907;
	mov.u32 	%r2910, %r2907;
	@%p217 bra 	$L__BB4_246;
	setp.eq.s32 	%p218, %r2861, 2147483647;
	selp.b32 	%r1529, -2147483648, %r2861, %p218;
	shr.u32 	%r1530, %r1529, %r692;
	and.b32  	%r2909, %r1530, %r108;
	mov.u32 	%r2907, %r109;
	mov.u32 	%r2908, %r107;
$L__BB4_246:
	setp.gt.u32 	%p219, %r2910, 15;
	@%p219 bra 	$L__BB4_249;
	setp.eq.s32 	%p220, %r2907, 0;
	@%p220 bra 	$L__BB4_249;
	sub.s32 	%r1531, 16, %r2910;
	min.u32 	%r1532, %r2907, %r1531;
	mov.b32 	%r1533, -1;
	shl.b32 	%r1534, %r1533, %r1532;
	not.b32 	%r1535, %r1534;
	cvt.u32.u16 	%r1536, %rs122;
	shr.u32 	%r1537, %r1536, %r2910;
	and.b32  	%r1538, %r1537, %r1535;
	shl.b32 	%r1539, %r1538, %r2908;
	or.b32  	%r2909, %r1539, %r2909;
$L__BB4_249:
	mov.b32 	%r1542, 1;
	// begin inline asm
	{
    .reg .pred p;
    and.b32 %r1540, %r2909, %r1542;    setp.ne.u32 p, %r1540, 0;
    vote.ballot.sync.b32 %r1540, p, 0xffffffff;
    @!p not.b32 %r1540, %r1540;
}

	// end inline asm
	mov.b32 	%r1545, 2;
	// begin inline asm
	{
    .reg .pred p;
    and.b32 %r1543, %r2909, %r1545;    setp.ne.u32 p, %r1543, 0;
    vote.ballot.sync.b32 %r1543, p, 0xffffffff;
    @!p not.b32 %r1543, %r1543;
}

	// end inline asm
	and.b32  	%r1565, %r1543, %r1540;
	mov.b32 	%r1548, 4;
	// begin inline asm
	{
    .reg .pred p;
    and.b32 %r1546, %r2909, %r1548;    setp.ne.u32 p, %r1546, 0;
    vote.ballot.sync.b32 %r1546, p, 0xffffffff;
    @!p not.b32 %r1546, %r1546;
}

	// end inline asm
	and.b32  	%r1566, %r1546, %r1565;
	mov.b32 	%r1551, 8;
	// begin inline asm
	{
    .reg .pred p;
    and.b32 %r1549, %r2909, %r1551;    setp.ne.u32 p, %r1549, 0;
    vote.ballot.sync.b32 %r1549, p, 0xffffffff;
    @!p not.b32 %r1549, %r1549;
}

	// end inline asm
	and.b32  	%r1567, %r1549, %r1566;
	mov.b32 	%r1554, 16;
	// begin inline asm
	{
    .reg .pred p;
    and.b32 %r1552, %r2909, %r1554;    setp.ne.u32 p, %r1552, 0;
    vote.ballot.sync.b32 %r1552, p, 0xffffffff;
    @!p not.b32 %r1552, %r1552;
}

	// end inline asm
	and.b32  	%r1568, %r1552, %r1567;
	mov.b32 	%r1557, 32;
	// begin inline asm
	{
    .reg .pred p;
    and.b32 %r1555, %r2909, %r1557;    setp.ne.u32 p, %r1555, 0;
    vote.ballot.sync.b32 %r1555, p, 0xffffffff;
    @!p not.b32 %r1555, %r1555;
}

	// end inline asm
	and.b32  	%r1569, %r1555, %r1568;
	mov.b32 	%r1560, 64;
	// begin inline asm
	{
    .reg .pred p;
    and.b32 %r1558, %r2909, %r1560;    setp.ne.u32 p, %r1558, 0;
    vote.ballot.sync.b32 %r1558, p, 0xffffffff;
    @!p not.b32 %r1558, %r1558;
}

	// end inline asm
	and.b32  	%r1570, %r1558, %r1569;
	mov.b32 	%r1563, 128;
	// begin inline asm
	{
    .reg .pred p;
    and.b32 %r1561, %r2909, %r1563;    setp.ne.u32 p, %r1561, 0;
    vote.ballot.sync.b32 %r1561, p, 0xffffffff;
    @!p not.b32 %r1561, %r1561;
}

	// end inline asm
	and.b32  	%r1571, %r1561, %r1570;
	clz.b32 	%r1572, %r1571;
	sub.s32 	%r352, 31, %r1572;
	and.b32  	%r1573, %r1219, %r1571;
	popc.b32 	%r353, %r1573;
	setp.ne.s32 	%p221, %r694, %r352;
	mov.b32 	%r2912, 0;
	@%p221 bra 	$L__BB4_251;
	shl.b32 	%r1574, %r2909, 2;
	add.s32 	%r1575, %r83, %r1574;
	atom.shared.add.u32 	%r2912, [%r1575], %r353;
$L__BB4_251:
	shfl.sync.idx.b32	%r1577|%p223, %r2912, %r352, 31, -1;
	add.s32 	%r356, %r353, %r1577;
	mov.b32 	%r2914, 0;
	mov.u32 	%r2913, %r3036;
	mov.u32 	%r2915, %r2914;
	mov.u32 	%r2916, %r3039;
	@%p42 bra 	$L__BB4_254;
	setp.eq.s32 	%p224, %r3036, 0;
	mov.b32 	%r2913, 0;
	mov.u32 	%r2914, %r2913;
	mov.u32 	%r2915, %r2913;
	mov.u32 	%r2916, %r2913;
	@%p224 bra 	$L__BB4_254;
	setp.eq.s32 	%p225, %r2863, 2147483647;
	selp.b32 	%r1580, -2147483648, %r2863, %p225;
	shr.u32 	%r1581, %r1580, %r692;
	and.b32  	%r2915, %r1581, %r108;
	mov.u32 	%r2913, %r109;
	mov.u32 	%r2914, %r107;
$L__BB4_254:
	setp.gt.u32 	%p226, %r2916, 15;
	@%p226 bra 	$L__BB4_257;
	setp.eq.s32 	%p227, %r2913, 0;
	@%p227 bra 	$L__BB4_257;
	sub.s32 	%r1582, 16, %r2916;
	min.u32 	%r1583, %r2913, %r1582;
	mov.b32 	%r1584, -1;
	shl.b32 	%r1585, %r1584, %r1583;
	not.b32 	%r1586, %r1585;
	cvt.u32.u16 	%r1587, %rs125;
	shr.u32 	%r1588, %r1587, %r2916;
	and.b32  	%r1589, %r1588, %r1586;
	shl.b32 	%r1590, %r1589, %r2914;
	or.b32  	%r2915, %r1590, %r2915;
$L__BB4_257:
	mov.b32 	%r1593, 1;
	// begin inline asm
	{
    .reg .pred p;
    and.b32 %r1591, %r2915, %r1593;    setp.ne.u32 p, %r1591, 0;
    vote.ballot.sync.b32 %r1591, p, 0xffffffff;
    @!p not.b32 %r1591, %r1591;
}

	// end inline asm
	mov.b32 	%r1596, 2;
	// begin inline asm
	{
    .reg .pred p;
    and.b32 %r1594, %r2915, %r1596;    setp.ne.u32 p, %r1594, 0;
    vote.ballot.sync.b32 %r1594, p, 0xffffffff;
    @!p not.b32 %r1594, %r1594;
}

	// end inline asm
	and.b32  	%r1616, %r1594, %r1591;
	mov.b32 	%r1599, 4;
	// begin inline asm
	{
    .reg .pred p;
    and.b32 %r1597, %r2915, %r1599;    setp.ne.u32 p, %r1597, 0;
    vote.ballot.sync.b32 %r1597, p, 0xffffffff;
    @!p not.b32 %r1597, %r1597;
}

	// end inline asm
	and.b32  	%r1617, %r1597, %r1616;
	mov.b32 	%r1602, 8;
	// begin inline asm
	{
    .reg .pred p;
    and.b32 %r1600, %r2915, %r1602;    setp.ne.u32 p, %r1600, 0;
    vote.ballot.sync.b32 %r1600, p, 0xffffffff;
    @!p not.b32 %r1600, %r1600;
}

	// end inline asm
	and.b32  	%r1618, %r1600, %r1617;
	mov.b32 	%r1605, 16;
	// begin inline asm
	{
    .reg .pred p;
    and.b32 %r1603, %r2915, %r1605;    setp.ne.u32 p, %r1603, 0;
    vote.ballot.sync.b32 %r1603, p, 0xffffffff;
    @!p not.b32 %r1603, %r1603;
}

	// end inline asm
	and.b32  	%r1619, %r1603, %r1618;
	mov.b32 	%r1608, 32;
	// begin inline asm
	{
    .reg .pred p;
    and.b32 %r1606, %r2915, %r1608;    setp.ne.u32 p, %r1606, 0;
    vote.ballot.sync.b32 %r1606, p, 0xffffffff;
    @!p not.b32 %r1606, %r1606;
}

	// end inline asm
	and.b32  	%r1620, %r1606, %r1619;
	mov.b32 	%r1611, 64;
	// begin inline asm
	{
    .reg .pred p;
    and.b32 %r1609, %r2915, %r1611;    setp.ne.u32 p, %r1609, 0;
    vote.ballot.sync.b32 %r1609, p, 0xffffffff;
    @!p not.b32 %r1609, %r1609;
}

	// end inline asm
	and.b32  	%r1621, %r1609, %r1620;
	mov.b32 	%r1614, 128;
	// begin inline asm
	{
    .reg .pred p;
    and.b32 %r1612, %r2915, %r1614;    setp.ne.u32 p, %r1612, 0;
    vote.ballot.sync.b32 %r1612, p, 0xffffffff;
    @!p not.b32 %r1612, %r1612;
}

	// end inline asm
	and.b32  	%r1622, %r1612, %r1621;
	clz.b32 	%r1623, %r1622;
	sub.s32 	%r364, 31, %r1623;
	and.b32  	%r1624, %r1219, %r1622;
	popc.b32 	%r365, %r1624;
	setp.ne.s32 	%p228, %r694, %r364;
	mov.b32 	%r2918, 0;
	@%p228 bra 	$L__BB4_259;
	shl.b32 	%r1625, %r2915, 2;
	add.s32 	%r1626, %r83, %r1625;
	atom.shared.add.u32 	%r2918, [%r1626], %r365;
$L__BB4_259:
	shfl.sync.idx.b32	%r1628|%p230, %r2918, %r364, 31, -1;
	add.s32 	%r368, %r365, %r1628;
	mov.b32 	%r2920, 0;
	mov.u32 	%r2919, %r3036;
	mov.u32 	%r2921, %r2920;
	mov.u32 	%r2922, %r3039;
	@%p42 bra 	$L__BB4_262;
	setp.eq.s32 	%p231, %r3036, 0;
	mov.b32 	%r2919, 0;
	mov.u32 	%r2920, %r2919;
	mov.u32 	%r2921, %r2919;
	mov.u32 	%r2922, %r2919;
	@%p231 bra 	$L__BB4_262;
	setp.eq.s32 	%p232, %r2864, 2147483647;
	selp.b32 	%r1631, -2147483648, %r2864, %p232;
	shr.u32 	%r1632, %r1631, %r692;
	and.b32  	%r2921, %r1632, %r108;
	mov.u32 	%r2919, %r109;
	mov.u32 	%r2920, %r107;
$L__BB4_262:
	setp.gt.u32 	%p233, %r2922, 15;
	@%p233 bra 	$L__BB4_265;
	setp.eq.s32 	%p234, %r2919, 0;
	@%p234 bra 	$L__BB4_265;
	sub.s32 	%r1633, 16, %r2922;
	min.u32 	%r1634, %r2919, %r1633;
	mov.b32 	%r1635, -1;
	shl.b32 	%r1636, %r1635, %r1634;
	not.b32 	%r1637, %r1636;
	cvt.u32.u16 	%r1638, %rs127;
	shr.u32 	%r1639, %r1638, %r2922;
	and.b32  	%r1640, %r1639, %r1637;
	shl.b32 	%r1641, %r1640, %r2920;
	or.b32  	%r2921, %r1641, %r2921;
$L__BB4_265:
	mov.b32 	%r1644, 1;
	// begin inline asm
	{
    .reg .pred p;
    and.b32 %r1642, %r2921, %r1644;    setp.ne.u32 p, %r1642, 0;
    vote.ballot.sync.b32 %r1642, p, 0xffffffff;
    @!p not.b32 %r1642, %r1642;
}

	// end inline asm
	mov.b32 	%r1647, 2;
	// begin inline asm
	{
    .reg .pred p;
    and.b32 %r1645, %r2921, %r1647;    setp.ne.u32 p, %r1645, 0;
    vote.ballot.sync.b32 %r1645, p, 0xffffffff;
    @!p not.b32 %r1645, %r1645;
}

	// end inline asm
	and.b32  	%r1667, %r1645, %r1642;
	mov.b32 	%r1650, 4;
	// begin inline asm
	{
    .reg .pred p;
    and.b32 %r1648, %r2921, %r1650;    setp.ne.u32 p, %r1648, 0;
    vote.ballot.sync.b32 %r1648, p, 0xffffffff;
    @!p not.b32 %r1648, %r1648;
}

	// end inline asm
	and.b32  	%r1668, %r1648, %r1667;
	mov.b32 	%r1653, 8;
	// begin inline asm
	{
    .reg .pred p;
    and.b32 %r1651, %r2921, %r1653;    setp.ne.u32 p, %r1651, 0;
    vote.ballot.sync.b32 %r1651, p, 0xffffffff;
    @!p not.b32 %r1651, %r1651;
}

	// end inline asm
	and.b32  	%r1669, %r1651, %r1668;
	mov.b32 	%r1656, 16;
	// begin inline asm
	{
    .reg .pred p;
    and.b32 %r1654, %r2921, %r1656;    setp.ne.u32 p, %r1654, 0;
    vote.ballot.sync.b32 %r1654, p, 0xffffffff;
    @!p not.b32 %r1654, %r1654;
}

	// end inline asm
	and.b32  	%r1670, %r1654, %r1669;
	mov.b32 	%r1659, 32;
	// begin inline asm
	{
    .reg .pred p;
    and.b32 %r1657, %r2921, %r1659;    setp.ne.u32 p, %r1657, 0;
    vote.ballot.sync.b32 %r1657, p, 0xffffffff;
    @!p not.b32 %r1657, %r1657;
}

	// end inline asm
	and.b32  	%r1671, %r1657, %r1670;
	mov.b32 	%r1662, 64;
	// begin inline asm
	{
    .reg .pred p;
    and.b32 %r1660, %r2921, %r1662;    setp.ne.u32 p, %r1660, 0;
    vote.ballot.sync.b32 %r1660, p, 0xffffffff;
    @!p not.b32 %r1660, %r1660;
}

	// end inline asm
	and.b32  	%r1672, %r1660, %r1671;
	mov.b32 	%r1665, 128;
	// begin inline asm
	{
    .reg .pred p;
    and.b32 %r1663, %r2921, %r1665;    setp.ne.u32 p, %r1663, 0;
    vote.ballot.sync.b32 %r1663, p, 0xffffffff;
    @!p not.b32 %r1663, %r1663;
}

	// end inline asm
	and.b32  	%r1673, %r1663, %r1672;
	clz.b32 	%r1674, %r1673;
	sub.s32 	%r376, 31, %r1674;
	and.b32  	%r1675, %r1219, %r1673;
	popc.b32 	%r377, %r1675;
	setp.ne.s32 	%p235, %r694, %r376;
	mov.b32 	%r2924, 0;
	@%p235 bra 	$L__BB4_267;
	shl.b32 	%r1676, %r2921, 2;
	add.s32 	%r1677, %r83, %r1676;
	atom.shared.add.u32 	%r2924, [%r1677], %r377;
$L__BB4_267:
	shfl.sync.idx.b32	%r1679|%p237, %r2924, %r376, 31, -1;
	add.s32 	%r380, %r377, %r1679;
	mov.b32 	%r2926, 0;
	mov.u32 	%r2925, %r3036;
	mov.u32 	%r2927, %r2926;
	mov.u32 	%r2928, %r3039;
	@%p42 bra 	$L__BB4_270;
	setp.eq.s32 	%p238, %r3036, 0;
	mov.b32 	%r2925, 0;
	mov.u32 	%r2926, %r2925;
	mov.u32 	%r2927, %r2925;
	mov.u32 	%r2928, %r2925;
	@%p238 bra 	$L__BB4_270;
	setp.eq.s32 	%p239, %r2865, 2147483647;
	selp.b32 	%r1682, -2147483648, %r2865, %p239;
	shr.u32 	%r1683, %r1682, %r692;
	and.b32  	%r2927, %r1683, %r108;
	mov.u32 	%r2925, %r109;
	mov.u32 	%r2926, %r107;
$L__BB4_270:
	setp.gt.u32 	%p240, %r2928, 15;
	@%p240 bra 	$L__BB4_273;
	setp.eq.s32 	%p241, %r2925, 0;
	@%p241 bra 	$L__BB4_273;
	sub.s32 	%r1684, 16, %r2928;
	min.u32 	%r1685, %r2925, %r1684;
	mov.b32 	%r1686, -1;
	shl.b32 	%r1687, %r1686, %r1685;
	not.b32 	%r1688, %r1687;
	cvt.u32.u16 	%r1689, %rs128;
	shr.u32 	%r1690, %r1689, %r2928;
	and.b32  	%r1691, %r1690, %r1688;
	shl.b32 	%r1692, %r1691, %r2926;
	or.b32  	%r2927, %r1692, %r2927;
$L__BB4_273:
	mov.b32 	%r1695, 1;
	// begin inline asm
	{
    .reg .pred p;
    and.b32 %r1693, %r2927, %r1695;    setp.ne.u32 p, %r1693, 0;
    vote.ballot.sync.b32 %r1693, p, 0xffffffff;
    @!p not.b32 %r1693, %r1693;
}

	// end inline asm
	mov.b32 	%r1698, 2;
	// begin inline asm
	{
    .reg .pred p;
    and.b32 %r1696, %r2927, %r1698;    setp.ne.u32 p, %r1696, 0;
    vote.ballot.sync.b32 %r1696, p, 0xffffffff;
    @!p not.b32 %r1696, %r1696;
}

	// end inline asm
	and.b32  	%r1718, %r1696, %r1693;
	mov.b32 	%r1701, 4;
	// begin inline asm
	{
    .reg .pred p;
    and.b32 %r1699, %r2927, %r1701;    setp.ne.u32 p, %r1699, 0;
    vote.ballot.sync.b32 %r1699, p, 0xffffffff;
    @!p not.b32 %r1699, %r1699;
}

	// end inline asm
	and.b32  	%r1719, %r1699, %r1718;
	mov.b32 	%r1704, 8;
	// begin inline asm
	{
    .reg .pred p;
    and.b32 %r1702, %r2927, %r1704;    setp.ne.u32 p, %r1702, 0;
    vote.ballot.sync.b32 %r1702, p, 0xffffffff;
    @!p not.b32 %r1702, %r1702;
}

	// end inline asm
	and.b32  	%r1720, %r1702, %r1719;
	mov.b32 	%r1707, 16;
	// begin inline asm
	{
    .reg .pred p;
    and.b32 %r1705, %r2927, %r1707;    setp.ne.u32 p, %r1705, 0;
    vote.ballot.sync.b32 %r1705, p, 0xffffffff;
    @!p not.b32 %r1705, %r1705;
}

	// end inline asm
	and.b32  	%r1721, %r1705, %r1720;
	mov.b32 	%r1710, 32;
	// begin inline asm
	{
    .reg .pred p;
    and.b32 %r1708, %r2927, %r1710;    setp.ne.u32 p, %r1708, 0;
    vote.ballot.sync.b32 %r1708, p, 0xffffffff;
    @!p not.b32 %r1708, %r1708;
}

	// end inline asm
	and.b32  	%r1722, %r1708, %r1721;
	mov.b32 	%r1713, 64;
	// begin inline asm
	{
    .reg .pred p;
    and.b32 %r1711, %r2927, %r1713;    setp.ne.u32 p, %r1711, 0;
    vote.ballot.sync.b32 %r1711, p, 0xffffffff;
    @!p not.b32 %r1711, %r1711;
}

	// end inline asm
	and.b32  	%r1723, %r1711, %r1722;
	mov.b32 	%r1716, 128;
	// begin inline asm
	{
    .reg .pred p;
    and.b32 %r1714, %r2927, %r1716;    setp.ne.u32 p, %r1714, 0;
    vote.ballot.sync.b32 %r1714, p, 0xffffffff;
    @!p not.b32 %r1714, %r1714;
}

	// end inline asm
	and.b32  	%r1724, %r1714, %r1723;
	clz.b32 	%r1725, %r1724;
	sub.s32 	%r388, 31, %r1725;
	and.b32  	%r1726, %r1219, %r1724;
	popc.b32 	%r389, %r1726;
	setp.ne.s32 	%p242, %r694, %r388;
	mov.b32 	%r2930, 0;
	@%p242 bra 	$L__BB4_275;
	shl.b32 	%r1727, %r2927, 2;
	add.s32 	%r1728, %r83, %r1727;
	atom.shared.add.u32 	%r2930, [%r1728], %r389;
$L__BB4_275:
	shfl.sync.idx.b32	%r1730|%p244, %r2930, %r388, 31, -1;
	add.s32 	%r392, %r389, %r1730;
	mov.b32 	%r2932, 0;
	mov.u32 	%r2931, %r3036;
	mov.u32 	%r2933, %r2932;
	mov.u32 	%r2934, %r3039;
	@%p42 bra 	$L__BB4_278;
	setp.eq.s32 	%p245, %r3036, 0;
	mov.b32 	%r2931, 0;
	mov.u32 	%r2932, %r2931;
	mov.u32 	%r2933, %r2931;
	mov.u32 	%r2934, %r2931;
	@%p245 bra 	$L__BB4_278;
	setp.eq.s32 	%p246, %r2866, 2147483647;
	selp.b32 	%r1733, -2147483648, %r2866, %p246;
	shr.u32 	%r1734, %r1733, %r692;
	and.b32  	%r2933, %r1734, %r108;
	mov.u32 	%r2931, %r109;
	mov.u32 	%r2932, %r107;
$L__BB4_278:
	setp.gt.u32 	%p247, %r2934, 15;
	@%p247 bra 	$L__BB4_281;
	setp.eq.s32 	%p248, %r2931, 0;
	@%p248 bra 	$L__BB4_281;
	sub.s32 	%r1735, 16, %r2934;
	min.u32 	%r1736, %r2931, %r1735;
	mov.b32 	%r1737, -1;
	shl.b32 	%r1738, %r1737, %r1736;
	not.b32 	%r1739, %r1738;
	cvt.u32.u16 	%r1740, %rs129;
	shr.u32 	%r1741, %r1740, %r2934;
	and.b32  	%r1742, %r1741, %r1739;
	shl.b32 	%r1743, %r1742, %r2932;
	or.b32  	%r2933, %r1743, %r2933;
$L__BB4_281:
	mov.b32 	%r1746, 1;
	// begin inline asm
	{
    .reg .pred p;
    and.b32 %r1744, %r2933, %r1746;    setp.ne.u32 p, %r1744, 0;
    vote.ballot.sync.b32 %r1744, p, 0xffffffff;
    @!p not.b32 %r1744, %r1744;
}

	// end inline asm
	mov.b32 	%r1749, 2;
	// begin inline asm
	{
    .reg .pred p;
    and.b32 %r1747, %r2933, %r1749;    setp.ne.u32 p, %r1747, 0;
    vote.ballot.sync.b32 %r1747, p, 0xffffffff;
    @!p not.b32 %r1747, %r1747;
}

	// end inline asm
	and.b32  	%r1769, %r1747, %r1744;
	mov.b32 	%r1752, 4;
	// begin inline asm
	{
    .reg .pred p;
    and.b32 %r1750, %r2933, %r1752;    setp.ne.u32 p, %r1750, 0;
    vote.ballot.sync.b32 %r1750, p, 0xffffffff;
    @!p not.b32 %r1750, %r1750;
}

	// end inline asm
	and.b32  	%r1770, %r1750, %r1769;
	mov.b32 	%r1755, 8;
	// begin inline asm
	{
    .reg .pred p;
    and.b32 %r1753, %r2933, %r1755;    setp.ne.u32 p, %r1753, 0;
    vote.ballot.sync.b32 %r1753, p, 0xffffffff;
    @!p not.b32 %r1753, %r1753;
}

	// end inline asm
	and.b32  	%r1771, %r1753, %r1770;
	mov.b32 	%r1758, 16;
	// begin inline asm
	{
    .reg .pred p;
    and.b32 %r1756, %r2933, %r1758;    setp.ne.u32 p, %r1756, 0;
    vote.ballot.sync.b32 %r1756, p, 0xffffffff;
    @!p not.b32 %r1756, %r1756;
}

	// end inline asm
	and.b32  	%r1772, %r1756, %r1771;
	mov.b32 	%r1761, 32;
	// begin inline asm
	{
    .reg .pred p;
    and.b32 %r1759, %r2933, %r1761;    setp.ne.u32 p, %r1759, 0;
    vote.ballot.sync.b32 %r1759, p, 0xffffffff;
    @!p not.b32 %r1759, %r1759;
}

	// end inline asm
	and.b32  	%r1773, %r1759, %r1772;
	mov.b32 	%r1764, 64;
	// begin inline asm
	{
    .reg .pred p;
    and.b32 %r1762, %r2933, %r1764;    setp.ne.u32 p, %r1762, 0;
    vote.ballot.sync.b32 %r1762, p, 0xffffffff;
    @!p not.b32 %r1762, %r1762;
}

	// end inline asm
	and.b32  	%r1774, %r1762, %r1773;
	mov.b32 	%r1767, 128;
	// begin inline asm
	{
    .reg .pred p;
    and.b32 %r1765, %r2933, %r1767;    setp.ne.u32 p, %r1765, 0;
    vote.ballot.sync.b32 %r1765, p, 0xffffffff;
    @!p not.b32 %r1765, %r1765;
}

	// end inline asm
	and.b32  	%r1775, %r1765, %r1774;
	clz.b32 	%r1776, %r1775;
	sub.s32 	%r400, 31, %r1776;
	and.b32  	%r1777, %r1219, %r1775;
	popc.b32 	%r401, %r1777;
	setp.ne.s32 	%p249, %r694, %r400;
	mov.b32 	%r2936, 0;
	@%p249 bra 	$L__BB4_283;
	shl.b32 	%r1778, %r2933, 2;
	add.s32 	%r1779, %r83, %r1778;
	atom.shared.add.u32 	%r2936, [%r1779], %r401;
$L__BB4_283:
	shfl.sync.idx.b32	%r1781|%p251, %r2936, %r400, 31, -1;
	add.s32 	%r404, %r401, %r1781;
	mov.b32 	%r2938, 0;
	mov.u32 	%r2937, %r3036;
	mov.u32 	%r2939, %r2938;
	mov.u32 	%r2940, %r3039;
	@%p42 bra 	$L__BB4_286;
	setp.eq.s32 	%p252, %r3036, 0;
	mov.b32 	%r2937, 0;
	mov.u32 	%r2938, %r2937;
	mov.u32 	%r2939, %r2937;
	mov.u32 	%r2940, %r2937;
	@%p252 bra 	$L__BB4_286;
	setp.eq.s32 	%p253, %r2867, 2147483647;
	selp.b32 	%r1784, -2147483648, %r2867, %p253;
	shr.u32 	%r1785, %r1784, %r692;
	and.b32  	%r2939, %r1785, %r108;
	mov.u32 	%r2937, %r109;
	mov.u32 	%r2938, %r107;
$L__BB4_286:
	setp.gt.u32 	%p254, %r2940, 15;
	@%p254 bra 	$L__BB4_289;
	setp.eq.s32 	%p255, %r2937, 0;
	@%p255 bra 	$L__BB4_289;
	sub.s32 	%r1786, 16, %r2940;
	min.u32 	%r1787, %r2937, %r1786;
	mov.b32 	%r1788, -1;
	shl.b32 	%r1789, %r1788, %r1787;
	not.b32 	%r1790, %r1789;
	cvt.u32.u16 	%r1791, %rs130;
	shr.u32 	%r1792, %r1791, %r2940;
	and.b32  	%r1793, %r1792, %r1790;
	shl.b32 	%r1794, %r1793, %r2938;
	or.b32  	%r2939, %r1794, %r2939;
$L__BB4_289:
	mov.b32 	%r1797, 1;
	// begin inline asm
	{
    .reg .pred p;
    and.b32 %r1795, %r2939, %r1797;    setp.ne.u32 p, %r1795, 0;
    vote.ballot.sync.b32 %r1795, p, 0xffffffff;
    @!p not.b32 %r1795, %r1795;
}

	// end inline asm
	mov.b32 	%r1800, 2;
	// begin inline asm
	{
    .reg .pred p;
    and.b32 %r1798, %r2939, %r1800;    setp.ne.u32 p, %r1798, 0;
    vote.ballot.sync.b32 %r1798, p, 0xffffffff;
    @!p not.b32 %r1798, %r1798;
}

	// end inline asm
	and.b32  	%r1820, %r1798, %r1795;
	mov.b32 	%r1803, 4;
	// begin inline asm
	{
    .reg .pred p;
    and.b32 %r1801, %r2939, %r1803;    setp.ne.u32 p, %r1801, 0;
    vote.ballot.sync.b32 %r1801, p, 0xffffffff;
    @!p not.b32 %r1801, %r1801;
}

	// end inline asm
	and.b32  	%r1821, %r1801, %r1820;
	mov.b32 	%r1806, 8;
	// begin inline asm
	{
    .reg .pred p;
    and.b32 %r1804, %r2939, %r1806;    setp.ne.u32 p, %r1804, 0;
    vote.ballot.sync.b32 %r1804, p, 0xffffffff;
    @!p not.b32 %r1804, %r1804;
}

	// end inline asm
	and.b32  	%r1822, %r1804, %r1821;
	mov.b32 	%r1809, 16;
	// begin inline asm
	{
    .reg .pred p;
    and.b32 %r1807, %r2939, %r1809;    setp.ne.u32 p, %r1807, 0;
    vote.ballot.sync.b32 %r1807, p, 0xffffffff;
    @!p not.b32 %r1807, %r1807;
}

	// end inline asm
	and.b32  	%r1823, %r1807, %r1822;
	mov.b32 	%r1812, 32;
	// begin inline asm
	{
    .reg .pred p;
    and.b32 %r1810, %r2939, %r1812;    setp.ne.u32 p, %r1810, 0;
    vote.ballot.sync.b32 %r1810, p, 0xffffffff;
    @!p not.b32 %r1810, %r1810;
}

	// end inline asm
	and.b32  	%r1824, %r1810, %r1823;
	mov.b32 	%r1815, 64;
	// begin inline asm
	{
    .reg .pred p;
    and.b32 %r1813, %r2939, %r1815;    setp.ne.u32 p, %r1813, 0;
    vote.ballot.sync.b32 %r1813, p, 0xffffffff;
    @!p not.b32 %r1813, %r1813;
}

	// end inline asm
	and.b32  	%r1825, %r1813, %r1824;
	mov.b32 	%r1818, 128;
	// begin inline asm
	{
    .reg .pred p;
    and.b32 %r1816, %r2939, %r1818;    setp.ne.u32 p, %r1816, 0;
    vote.ballot.sync.b32 %r1816, p, 0xffffffff;
    @!p not.b32 %r1816, %r1816;
}

	// end inline asm
	and.b32  	%r1826, %r1816, %r1825;
	clz.b32 	%r1827, %r1826;
	sub.s32 	%r412, 31, %r1827;
	and.b32  	%r1828, %r1219, %r1826;
	popc.b32 	%r413, %r1828;
	setp.ne.s32 	%p256, %r694, %r412;
	mov.b32 	%r2942, 0;
	@%p256 bra 	$L__BB4_291;
	shl.b32 	%r1829, %r2939, 2;
	add.s32 	%r1830, %r83, %r1829;
	atom.shared.add.u32 	%r2942, [%r1830], %r413;
$L__BB4_291:
	shfl.sync.idx.b32	%r1832|%p258, %r2942, %r412, 31, -1;
	add.s32 	%r416, %r413, %r1832;
	mov.b32 	%r2944, 0;
	mov.u32 	%r2943, %r3036;
	mov.u32 	%r2945, %r2944;
	mov.u32 	%r2946, %r3039;
	@%p42 bra 	$L__BB4_294;
	setp.eq.s32 	%p259, %r3036, 0;
	mov.b32 	%r2943, 0;
	mov.u32 	%r2944, %r2943;
	mov.u32 	%r2945, %r2943;
	mov.u32 	%r2946, %r2943;
	@%p259 bra 	$L__BB4_294;
	setp.eq.s32 	%p260, %r2868, 2147483647;
	selp.b32 	%r1835, -2147483648, %r2868, %p260;
	shr.u32 	%r1836, %r1835, %r692;
	and.b32  	%r2945, %r1836, %r108;
	mov.u32 	%r2943, %r109;
	mov.u32 	%r2944, %r107;
$L__BB4_294:
	setp.gt.u32 	%p261, %r2946, 15;
	@%p261 bra 	$L__BB4_297;
	setp.eq.s32 	%p262, %r2943, 0;
	@%p262 bra 	$L__BB4_297;
	sub.s32 	%r1837, 16, %r2946;
	min.u32 	%r1838, %r2943, %r1837;
	mov.b32 	%r1839, -1;
	shl.b32 	%r1840, %r1839, %r1838;
	not.b32 	%r1841, %r1840;
	cvt.u32.u16 	%r1842, %rs131;
	shr.u32 	%r1843, %r1842, %r2946;
	and.b32  	%r1844, %r1843, %r1841;
	shl.b32 	%r1845, %r1844, %r2944;
	or.b32  	%r2945, %r1845, %r2945;
$L__BB4_297:
	mov.b32 	%r1848, 1;
	// begin inline asm
	{
    .reg .pred p;
    and.b32 %r1846, %r2945, %r1848;    setp.ne.u32 p, %r1846, 0;
    vote.ballot.sync.b32 %r1846, p, 0xffffffff;
    @!p not.b32 %r1846, %r1846;
}

	// end inline asm
	mov.b32 	%r1851, 2;
	// begin inline asm
	{
    .reg .pred p;
    and.b32 %r1849, %r2945, %r1851;    setp.ne.u32 p, %r1849, 0;
    vote.ballot.sync.b32 %r1849, p, 0xffffffff;
    @!p not.b32 %r1849, %r1849;
}

	// end inline asm
	and.b32  	%r1871, %r1849, %r1846;
	mov.b32 	%r1854, 4;
	// begin inline asm
	{
    .reg .pred p;
    and.b32 %r1852, %r2945, %r1854;    setp.ne.u32 p, %r1852, 0;
    vote.ballot.sync.b32 %r1852, p, 0xffffffff;
    @!p not.b32 %r1852, %r1852;
}

	// end inline asm
	and.b32  	%r1872, %r1852, %r1871;
	mov.b32 	%r1857, 8;
	// begin inline asm
	{
    .reg .pred p;
    and.b32 %r1855, %r2945, %r1857;    setp.ne.u32 p, %r1855, 0;
    vote.ballot.sync.b32 %r1855, p, 0xffffffff;
    @!p not.b32 %r1855, %r1855;
}

	// end inline asm
	and.b32  	%r1873, %r1855, %r1872;
	mov.b32 	%r1860, 16;
	// begin inline asm
	{
    .reg .pred p;
    and.b32 %r1858, %r2945, %r1860;    setp.ne.u32 p, %r1858, 0;
    vote.ballot.sync.b32 %r1858, p, 0xffffffff;
    @!p not.b32 %r1858, %r1858;
}

	// end inline asm
	and.b32  	%r1874, %r1858, %r1873;
	mov.b32 	%r1863, 32;
	// begin inline asm
	{
    .reg .pred p;
    and.b32 %r1861, %r2945, %r1863;    setp.ne.u32 p, %r1861, 0;
    vote.ballot.sync.b32 %r1861, p, 0xffffffff;
    @!p not.b32 %r1861, %r1861;
}

	// end inline asm
	and.b32  	%r1875, %r1861, %r1874;
	mov.b32 	%r1866, 64;
	// begin inline asm
	{
    .reg .pred p;
    and.b32 %r1864, %r2945, %r1866;    setp.ne.u32 p, %r1864, 0;
    vote.ballot.sync.b32 %r1864, p, 0xffffffff;
    @!p not.b32 %r1864, %r1864;
}

	// end inline asm
	and.b32  	%r1876, %r1864, %r1875;
	mov.b32 	%r1869, 128;
	// begin inline asm
	{
    .reg .pred p;
    and.b32 %r1867, %r2945, %r1869;    setp.ne.u32 p, %r1867, 0;
    vote.ballot.sync.b32 %r1867, p, 0xffffffff;
    @!p not.b32 %r1867, %r1867;
}

	// end inline asm
	and.b32  	%r1877, %r1867, %r1876;
	clz.b32 	%r1878, %r1877;
	sub.s32 	%r424, 31, %r1878;
	and.b32  	%r1879, %r1219, %r1877;
	popc.b32 	%r425, %r1879;
	setp.ne.s32 	%p263, %r694, %r424;
	mov.b32 	%r2948, 0;
	@%p263 bra 	$L__BB4_299;
	shl.b32 	%r1880, %r2945, 2;
	add.s32 	%r1881, %r83, %r1880;
	atom.shared.add.u32 	%r2948, [%r1881], %r425;
$L__BB4_299:
	shfl.sync.idx.b32	%r1883|%p265, %r2948, %r424, 31, -1;
	add.s32 	%r428, %r425, %r1883;
	mov.b32 	%r2950, 0;
	mov.u32 	%r2949, %r3036;
	mov.u32 	%r2951, %r2950;
	mov.u32 	%r2952, %r3039;
	@%p42 bra 	$L__BB4_302;
	setp.eq.s32 	%p266, %r3036, 0;
	mov.b32 	%r2949, 0;
	mov.u32 	%r2950, %r2949;
	mov.u32 	%r2951, %r2949;
	mov.u32 	%r2952, %r2949;
	@%p266 bra 	$L__BB4_302;
	setp.eq.s32 	%p267, %r2869, 2147483647;
	selp.b32 	%r1886, -2147483648, %r2869, %p267;
	shr.u32 	%r1887, %r1886, %r692;
	and.b32  	%r2951, %r1887, %r108;
	mov.u32 	%r2949, %r109;
	mov.u32 	%r2950, %r107;
$L__BB4_302:
	setp.gt.u32 	%p268, %r2952, 15;
	@%p268 bra 	$L__BB4_305;
	setp.eq.s32 	%p269, %r2949, 0;
	@%p269 bra 	$L__BB4_305;
	sub.s32 	%r1888, 16, %r2952;
	min.u32 	%r1889, %r2949, %r1888;
	mov.b32 	%r1890, -1;
	shl.b32 	%r1891, %r1890, %r1889;
	not.b32 	%r1892, %r1891;
	cvt.u32.u16 	%r1893, %rs132;
	shr.u32 	%r1894, %r1893, %r2952;
	and.b32  	%r1895, %r1894, %r1892;
	shl.b32 	%r1896, %r1895, %r2950;
	or.b32  	%r2951, %r1896, %r2951;
$L__BB4_305:
	mov.b32 	%r1899, 1;
	// begin inline asm
	{
    .reg .pred p;
    and.b32 %r1897, %r2951, %r1899;    setp.ne.u32 p, %r1897, 0;
    vote.ballot.sync.b32 %r1897, p, 0xffffffff;
    @!p not.b32 %r1897, %r1897;
}

	// end inline asm
	mov.b32 	%r1902, 2;
	// begin inline asm
	{
    .reg .pred p;
    and.b32 %r1900, %r2951, %r1902;    setp.ne.u32 p, %r1900, 0;
    vote.ballot.sync.b32 %r1900, p, 0xffffffff;
    @!p not.b32 %r1900, %r1900;
}

	// end inline asm
	and.b32  	%r1922, %r1900, %r1897;
	mov.b32 	%r1905, 4;
	// begin inline asm
	{
    .reg .pred p;
    and.b32 %r1903, %r2951, %r1905;    setp.ne.u32 p, %r1903, 0;
    vote.ballot.sync.b32 %r1903, p, 0xffffffff;
    @!p not.b32 %r1903, %r1903;
}

	// end inline asm
	and.b32  	%r1923, %r1903, %r1922;
	mov.b32 	%r1908, 8;
	// begin inline asm
	{
    .reg .pred p;
    and.b32 %r1906, %r2951, %r1908;    setp.ne.u32 p, %r1906, 0;
    vote.ballot.sync.b32 %r1906, p, 0xffffffff;
    @!p not.b32 %r1906, %r1906;
}

	// end inline asm
	and.b32  	%r1924, %r1906, %r1923;
	mov.b32 	%r1911, 16;
	// begin inline asm
	{
    .reg .pred p;
    and.b32 %r1909, %r2951, %r1911;    setp.ne.u32 p, %r1909, 0;
    vote.ballot.sync.b32 %r1909, p, 0xffffffff;
    @!p not.b32 %r1909, %r1909;
}

	// end inline asm
	and.b32  	%r1925, %r1909, %r1924;
	mov.b32 	%r1914, 32;
	// begin inline asm
	{
    .reg .pred p;
    and.b32 %r1912, %r2951, %r1914;    setp.ne.u32 p, %r1912, 0;
    vote.ballot.sync.b32 %r1912, p, 0xffffffff;
    @!p not.b32 %r1912, %r1912;
}

	// end inline asm
	and.b32  	%r1926, %r1912, %r1925;
	mov.b32 	%r1917, 64;
	// begin inline asm
	{
    .reg .pred p;
    and.b32 %r1915, %r2951, %r1917;    setp.ne.u32 p, %r1915, 0;
    vote.ballot.sync.b32 %r1915, p, 0xffffffff;
    @!p not.b32 %r1915, %r1915;
}

	// end inline asm
	and.b32  	%r1927, %r1915, %r1926;
	mov.b32 	%r1920, 128;
	// begin inline asm
	{
    .reg .pred p;
    and.b32 %r1918, %r2951, %r1920;    setp.ne.u32 p, %r1918, 0;
    vote.ballot.sync.b32 %r1918, p, 0xffffffff;
    @!p not.b32 %r1918, %r1918;
}

	// end inline asm
	and.b32  	%r1928, %r1918, %r1927;
	clz.b32 	%r1929, %r1928;
	sub.s32 	%r436, 31, %r1929;
	and.b32  	%r1930, %r1219, %r1928;
	popc.b32 	%r437, %r1930;
	setp.ne.s32 	%p270, %r694, %r436;
	mov.b32 	%r2954, 0;
	@%p270 bra 	$L__BB4_307;
	shl.b32 	%r1931, %r2951, 2;
	add.s32 	%r1932, %r83, %r1931;
	atom.shared.add.u32 	%r2954, [%r1932], %r437;
$L__BB4_307:
	shfl.sync.idx.b32	%r1934|%p272, %r2954, %r436, 31, -1;
	add.s32 	%r440, %r437, %r1934;
	mov.b32 	%r2956, 0;
	mov.u32 	%r2955, %r3036;
	mov.u32 	%r2957, %r2956;
	mov.u32 	%r2958, %r3039;
	@%p42 bra 	$L__BB4_310;
	setp.eq.s32 	%p273, %r3036, 0;
	mov.b32 	%r2955, 0;
	mov.u32 	%r2956, %r2955;
	mov.u32 	%r2957, %r2955;
	mov.u32 	%r2958, %r2955;
	@%p273 bra 	$L__BB4_310;
	setp.eq.s32 	%p274, %r2870, 2147483647;
	selp.b32 	%r1937, -2147483648, %r2870, %p274;
	shr.u32 	%r1938, %r1937, %r692;
	and.b32  	%r2957, %r1938, %r108;
	mov.u32 	%r2955, %r109;
	mov.u32 	%r2956, %r107;
$L__BB4_310:
	setp.gt.u32 	%p275, %r2958, 15;
	@%p275 bra 	$L__BB4_313;
	setp.eq.s32 	%p276, %r2955, 0;
	@%p276 bra 	$L__BB4_313;
	sub.s32 	%r1939, 16, %r2958;
	min.u32 	%r1940, %r2955, %r1939;
	mov.b32 	%r1941, -1;
	shl.b32 	%r1942, %r1941, %r1940;
	not.b32 	%r1943, %r1942;
	cvt.u32.u16 	%r1944, %rs133;
	shr.u32 	%r1945, %r1944, %r2958;
	and.b32  	%r1946, %r1945, %r1943;
	shl.b32 	%r1947, %r1946, %r2956;
	or.b32  	%r2957, %r1947, %r2957;
$L__BB4_313:
	mov.b32 	%r1950, 1;
	// begin inline asm
	{
    .reg .pred p;
    and.b32 %r1948, %r2957, %r1950;    setp.ne.u32 p, %r1948, 0;
    vote.ballot.sync.b32 %r1948, p, 0xffffffff;
    @!p not.b32 %r1948, %r1948;
}

	// end inline asm
	mov.b32 	%r1953, 2;
	// begin inline asm
	{
    .reg .pred p;
    and.b32 %r1951, %r2957, %r1953;    setp.ne.u32 p, %r1951, 0;
    vote.ballot.sync.b32 %r1951, p, 0xffffffff;
    @!p not.b32 %r1951, %r1951;
}

	// end inline asm
	and.b32  	%r1973, %r1951, %r1948;
	mov.b32 	%r1956, 4;
	// begin inline asm
	{
    .reg .pred p;
    and.b32 %r1954, %r2957, %r1956;    setp.ne.u32 p, %r1954, 0;
    vote.ballot.sync.b32 %r1954, p, 0xffffffff;
    @!p not.b32 %r1954, %r1954;
}

	// end inline asm
	and.b32  	%r1974, %r1954, %r1973;
	mov.b32 	%r1959, 8;
	// begin inline asm
	{
    .reg .pred p;
    and.b32 %r1957, %r2957, %r1959;    setp.ne.u32 p, %r1957, 0;
    vote.ballot.sync.b32 %r1957, p, 0xffffffff;
    @!p not.b32 %r1957, %r1957;
}

	// end inline asm
	and.b32  	%r1975, %r1957, %r1974;
	mov.b32 	%r1962, 16;
	// begin inline asm
	{
    .reg .pred p;
    and.b32 %r1960, %r2957, %r1962;    setp.ne.u32 p, %r1960, 0;
    vote.ballot.sync.b32 %r1960, p, 0xffffffff;
    @!p not.b32 %r1960, %r1960;
}

	// end inline asm
	and.b32  	%r1976, %r1960, %r1975;
	mov.b32 	%r1965, 32;
	// begin inline asm
	{
    .reg .pred p;
    and.b32 %r1963, %r2957, %r1965;    setp.ne.u32 p, %r1963, 0;
    vote.ballot.sync.b32 %r1963, p, 0xffffffff;
    @!p not.b32 %r1963, %r1963;
}

	// end inline asm
	and.b32  	%r1977, %r1963, %r1976;
	mov.b32 	%r1968, 64;
	// begin inline asm
	{
    .reg .pred p;
    and.b32 %r1966, %r2957, %r1968;    setp.ne.u32 p, %r1966, 0;
    vote.ballot.sync.b32 %r1966, p, 0xffffffff;
    @!p not.b32 %r1966, %r1966;
}

	// end inline asm
	and.b32  	%r1978, %r1966, %r1977;
	mov.b32 	%r1971, 128;
	// begin inline asm
	{
    .reg .pred p;
    and.b32 %r1969, %r2957, %r1971;    setp.ne.u32 p, %r1969, 0;
    vote.ballot.sync.b32 %r1969, p, 0xffffffff;
    @!p not.b32 %r1969, %r1969;
}

	// end inline asm
	and.b32  	%r1979, %r1969, %r1978;
	clz.b32 	%r1980, %r1979;
	sub.s32 	%r448, 31, %r1980;
	and.b32  	%r1981, %r1219, %r1979;
	popc.b32 	%r449, %r1981;
	setp.ne.s32 	%p277, %r694, %r448;
	mov.b32 	%r2960, 0;
	@%p277 bra 	$L__BB4_315;
	shl.b32 	%r1982, %r2957, 2;
	add.s32 	%r1983, %r83, %r1982;
	atom.shared.add.u32 	%r2960, [%r1983], %r449;
$L__BB4_315:
	shfl.sync.idx.b32	%r1984|%p279, %r2960, %r448, 31, -1;
	add.s32 	%r1985, %r449, %r1984;
	bar.sync 	0;
	shl.b32 	%r1986, %r284, 3;
	mov.u32 	%r1987, _ZZN3cub18CUB_300001_SM_10006detail10radix_sort29DeviceRadixSortOnesweepKernelINS1_5radix10policy_hubI8custom_tNS0_8NullTypeEjE10Policy1000ELNS0_9SortOrderE0ES6_S7_jii19custom_decomposer_tEEvPT5_SD_PT3_PKSE_PT1_PKSI_PT2_PKSM_T4_iiT6_E1s;
	add.s32 	%r1988, %r1987, %r1986;
	st.shared.u16 	[%r1988+-8], %rs126;
	st.shared.u32 	[%r1988+-4], %r2862;
	shl.b32 	%r1989, %r296, 3;
	add.s32 	%r1990, %r1987, %r1989;
	st.shared.u16 	[%r1990+-8], %rs124;
	st.shared.u32 	[%r1990+-4], %r2860;
	shl.b32 	%r1991, %r308, 3;
	add.s32 	%r1992, %r1987, %r1991;
	st.shared.u16 	[%r1992+-8], %rs123;
	st.shared.u32 	[%r1992+-4], %r2859;
	shl.b32 	%r1993, %r320, 3;
	add.s32 	%r1994, %r1987, %r1993;
	st.shared.u16 	[%r1994+-8], %rs121;
	st.shared.u32 	[%r1994+-4], %r2857;
	shl.b32 	%r1995, %r332, 3;
	add.s32 	%r1996, %r1987, %r1995;
	st.shared.u16 	[%r1996+-8], %rs120;
	st.shared.u32 	[%r1996+-4], %r2856;
	shl.b32 	%r1997, %r344, 3;
	add.s32 	%r1998, %r1987, %r1997;
	st.shared.u16 	[%r1998+-8], %rs119;
	st.shared.u32 	[%r1998+-4], %r2858;
	shl.b32 	%r1999, %r356, 3;
	add.s32 	%r2000, %r1987, %r1999;
	st.shared.u16 	[%r2000+-8], %rs122;
	st.shared.u32 	[%r2000+-4], %r2861;
	shl.b32 	%r2001, %r368, 3;
	add.s32 	%r2002, %r1987, %r2001;
	st.shared.u16 	[%r2002+-8], %rs125;
	st.shared.u32 	[%r2002+-4], %r2863;
	shl.b32 	%r2003, %r380, 3;
	add.s32 	%r2004, %r1987, %r2003;
	st.shared.u16 	[%r2004+-8], %rs127;
	st.shared.u32 	[%r2004+-4], %r2864;
	shl.b32 	%r2005, %r392, 3;
	add.s32 	%r2006, %r1987, %r2005;
	st.shared.u16 	[%r2006+-8], %rs128;
	st.shared.u32 	[%r2006+-4], %r2865;
	shl.b32 	%r2007, %r404, 3;
	add.s32 	%r2008, %r1987, %r2007;
	st.shared.u16 	[%r2008+-8], %rs129;
	st.shared.u32 	[%r2008+-4], %r2866;
	shl.b32 	%r2009, %r416, 3;
	add.s32 	%r2010, %r1987, %r2009;
	st.shared.u16 	[%r2010+-8], %rs130;
	st.shared.u32 	[%r2010+-4], %r2867;
	shl.b32 	%r2011, %r428, 3;
	add.s32 	%r2012, %r1987, %r2011;
	st.shared.u16 	[%r2012+-8], %rs131;
	st.shared.u32 	[%r2012+-4], %r2868;
	shl.b32 	%r2013, %r440, 3;
	add.s32 	%r2014, %r1987, %r2013;
	st.shared.u16 	[%r2014+-8], %rs132;
	st.shared.u32 	[%r2014+-4], %r2869;
	shl.b32 	%r2015, %r1985, 3;
	add.s32 	%r2016, %r1987, %r2015;
	st.shared.u16 	[%r2016+-8], %rs133;
	st.shared.u32 	[%r2016+-4], %r2870;
	@%p117 bra 	$L__BB4_323;
	ld.param.u64 	%rd108, [_ZN3cub18CUB_300001_SM_10006detail10radix_sort29DeviceRadixSortOnesweepKernelINS1_5radix10policy_hubI8custom_tNS0_8NullTypeEjE10Policy1000ELNS0_9SortOrderE0ES6_S7_jii19custom_decomposer_tEEvPT5_SD_PT3_PKSE_PT1_PKSI_PT2_PKSM_T4_iiT6__param_3];
	cvta.to.global.u64 	%rd40, %rd108;
	mul.wide.u32 	%rd41, %r1, 4;
	add.s64 	%rd42, %rd40, %rd41;
	ld.global.u32 	%r2017, [%rd42];
	sub.s32 	%r2964, %r2017, %r271;
	st.shared.u32 	[%r216+46080], %r2964;
	setp.lt.s32 	%p280, %r4, 1;
	mov.u32 	%r2965, %r2845;
	@%p280 bra 	$L__BB4_322;
	mov.b32 	%r2962, -1;
	mov.u32 	%r2961, %r4;
	mov.u32 	%r2965, %r2845;
$L__BB4_318:
	add.s32 	%r456, %r2961, -1;
	shl.b32 	%r2019, %r456, 8;
	add.s32 	%r2020, %r2019, %r1;
	mul.wide.s32 	%rd43, %r2020, 4;
	add.s64 	%rd11, %rd2, %rd43;
$L__BB4_319:
	membar.cta;
	ld.volatile.global.u32 	%r457, [%rd11];
	setp.eq.s32 	%p281, %r457, 0;
	@%p281 bra 	$L__BB4_319;
	and.b32  	%r2021, %r457, 1073741823;
	add.s32 	%r2965, %r2021, %r2965;
	setp.gt.s32 	%p282, %r457, -1;
	vote.sync.ballot.b32 	%r2962, %p282, %r2962;
	setp.gt.u32 	%p284, %r2961, 1;
	and.pred  	%p285, %p282, %p284;
	mov.u32 	%r2961, %r456;
	@%p285 bra 	$L__BB4_318;
	ld.shared.u32 	%r2964, [%r216+46080];
$L__BB4_322:
	or.b32  	%r2022, %r2965, -2147483648;
	st.volatile.global.u32 	[%rd5], %r2022;
	sub.s32 	%r2023, %r2965, %r2845;
	add.s32 	%r2024, %r2023, %r2964;
	st.shared.u32 	[%r216+46080], %r2024;
$L__BB4_323:
	ld.param.u64 	%rd106, [_ZN3cub18CUB_300001_SM_10006detail10radix_sort29DeviceRadixSortOnesweepKernelINS1_5radix10policy_hubI8custom_tNS0_8NullTypeEjE10Policy1000ELNS0_9SortOrderE0ES6_S7_jii19custom_decomposer_tEEvPT5_SD_PT3_PKSE_PT1_PKSI_PT2_PKSM_T4_iiT6__param_2];
	setp.gt.u32 	%p286, %r1, 255;
	setp.lt.s32 	%p287, %r6, %r691;
	setp.eq.s64 	%p288, %rd106, 0;
	or.pred  	%p289, %p288, %p287;
	or.pred  	%p290, %p286, %p289;
	@%p290 bra 	$L__BB4_325;
	ld.shared.u32 	%r2025, [%r216+46080];
	add.s32 	%r2026, %r271, %r2845;
	add.s32 	%r2027, %r2026, %r2025;
	st.global.u32 	[%rd6], %r2027;
$L__BB4_325:
	setp.gt.s32 	%p291, %r6, %r691;
	bar.sync 	0;
	@%p291 bra 	$L__BB4_417;
	setp.gt.u32 	%p292, %r692, 31;
	shl.b32 	%r2029, %r1, 2;
	add.s32 	%r463, %r216, %r2029;
	ld.shared.u16 	%rs60, [%r463];
	ld.shared.f32 	%f1, [%r463+4];
	mov.b32 	%r2967, 0;
	mov.u32 	%r2966, %r3036;
	mov.u32 	%r2968, %r2967;
	mov.u32 	%r2969, %r3039;
	@%p292 bra 	$L__BB4_329;
	setp.eq.s32 	%p293, %r3036, 0;
	mov.b32 	%r2966, 0;
	mov.u32 	%r2967, %r2966;
	mov.u32 	%r2968, %r2966;
	mov.u32 	%r2969, %r2966;
	@%p293 bra 	$L__BB4_329;
	mov.b32 	%r2032, %f1;
	setp.eq.s32 	%p294, %r2032, 2147483647;
	selp.b32 	%r2033, -2147483648, %r2032, %p294;
	shr.u32 	%r2034, %r2033, %r692;
	and.b32  	%r2968, %r2034, %r108;
	mov.u32 	%r2966, %r109;
	mov.u32 	%r2967, %r107;
$L__BB4_329:
	setp.gt.u32 	%p295, %r2969, 15;
	@%p295 bra 	$L__BB4_332;
	setp.eq.s32 	%p296, %r2966, 0;
	@%p296 bra 	$L__BB4_332;
	sub.s32 	%r2035, 16, %r2969;
	min.u32 	%r2036, %r2966, %r2035;
	mov.b32 	%r2037, -1;
	shl.b32 	%r2038, %r2037, %r2036;
	not.b32 	%r2039, %r2038;
	cvt.u32.u16 	%r2040, %rs60;
	shr.u32 	%r2041, %r2040, %r2969;
	and.b32  	%r2042, %r2041, %r2039;
	shl.b32 	%r2043, %r2042, %r2967;
	or.b32  	%r2968, %r2043, %r2968;
$L__BB4_332:
	setp.gt.u32 	%p297, %r692, 31;
	shl.b32 	%r2045, %r2968, 2;
	add.s32 	%r2047, %r1987, %r2045;
	ld.shared.u32 	%r2048, [%r2047+46080];
	add.s32 	%r2049, %r2048, %r1;
	mov.b32 	%r2050, %f1;
	setp.gt.s32 	%p298, %r2050, -1;
	selp.b32 	%r2051, -1, -2147483648, %p298;
	xor.b32  	%r2052, %r2051, %r2050;
	mul.wide.u32 	%rd44, %r2049, 8;
	add.s64 	%rd45, %rd1, %rd44;
	st.global.u16 	[%rd45], %rs60;
	st.global.u32 	[%rd45+4], %r2052;
	bar.warp.sync 	-1;
	ld.shared.u16 	%rs61, [%r463+3072];
	ld.shared.f32 	%f2, [%r463+3076];
	mov.b32 	%r2972, 0;
	mov.u32 	%r2971, %r3036;
	mov.u32 	%r2973, %r2972;
	mov.u32 	%r2974, %r3039;
	@%p297 bra 	$L__BB4_335;
	setp.eq.s32 	%p299, %r3036, 0;
	mov.b32 	%r2971, 0;
	mov.u32 	%r2972, %r2971;
	mov.u32 	%r2973, %r2971;
	mov.u32 	%r2974, %r2971;
	@%p299 bra 	$L__BB4_335;
	mov.b32 	%r2055, %f2;
	setp.eq.s32 	%p300, %r2055, 2147483647;
	selp.b32 	%r2056, -2147483648, %r2055, %p300;
	shr.u32 	%r2057, %r2056, %r692;
	and.b32  	%r2973, %r2057, %r108;
	mov.u32 	%r2971, %r109;
	mov.u32 	%r2972, %r107;
$L__BB4_335:
	setp.gt.u32 	%p301, %r2974, 15;
	@%p301 bra 	$L__BB4_338;
	setp.eq.s32 	%p302, %r2971, 0;
	@%p302 bra 	$L__BB4_338;
	sub.s32 	%r2058, 16, %r2974;
	min.u32 	%r2059, %r2971, %r2058;
	mov.b32 	%r2060, -1;
	shl.b32 	%r2061, %r2060, %r2059;
	not.b32 	%r2062, %r2061;
	cvt.u32.u16 	%r2063, %rs61;
	shr.u32 	%r2064, %r2063, %r2974;
	and.b32  	%r2065, %r2064, %r2062;
	shl.b32 	%r2066, %r2065, %r2972;
	or.b32  	%r2973, %r2066, %r2973;
$L__BB4_338:
	setp.gt.u32 	%p303, %r692, 31;
	shl.b32 	%r2068, %r2973, 2;
	add.s32 	%r2070, %r1987, %r2068;
	ld.shared.u32 	%r2071, [%r2070+46080];
	add.s32 	%r2072, %r1, %r2071;
	add.s32 	%r2073, %r2072, 384;
	mov.b32 	%r2074, %f2;
	setp.gt.s32 	%p304, %r2074, -1;
	selp.b32 	%r2075, -1, -2147483648, %p304;
	xor.b32  	%r2076, %r2075, %r2074;
	mul.wide.u32 	%rd46, %r2073, 8;
	add.s64 	%rd47, %rd1, %rd46;
	st.global.u16 	[%rd47], %rs61;
	st.global.u32 	[%rd47+4], %r2076;
	bar.warp.sync 	-1;
	ld.shared.u16 	%rs62, [%r463+6144];
	ld.shared.f32 	%f3, [%r463+6148];
	mov.b32 	%r2977, 0;
	mov.u32 	%r2976, %r3036;
	mov.u32 	%r2978, %r2977;
	mov.u32 	%r2979, %r3039;
	@%p303 bra 	$L__BB4_341;
	setp.eq.s32 	%p305, %r3036, 0;
	mov.b32 	%r2976, 0;
	mov.u32 	%r2977, %r2976;
	mov.u32 	%r2978, %r2976;
	mov.u32 	%r2979, %r2976;
	@%p305 bra 	$L__BB4_341;
	mov.b32 	%r2079, %f3;
	setp.eq.s32 	%p306, %r2079, 2147483647;
	selp.b32 	%r2080, -2147483648, %r2079, %p306;
	shr.u32 	%r2081, %r2080, %r692;
	and.b32  	%r2978, %r2081, %r108;
	mov.u32 	%r2976, %r109;
	mov.u32 	%r2977, %r107;
$L__BB4_341:
	setp.gt.u32 	%p307, %r2979, 15;
	@%p307 bra 	$L__BB4_344;
	setp.eq.s32 	%p308, %r2976, 0;
	@%p308 bra 	$L__BB4_344;
	sub.s32 	%r2082, 16, %r2979;
	min.u32 	%r2083, %r2976, %r2082;
	mov.b32 	%r2084, -1;
	shl.b32 	%r2085, %r2084, %r2083;
	not.b32 	%r2086, %r2085;
	cvt.u32.u16 	%r2087, %rs62;
	shr.u32 	%r2088, %r2087, %r2979;
	and.b32  	%r2089, %r2088, %r2086;
	shl.b32 	%r2090, %r2089, %r2977;
	or.b32  	%r2978, %r2090, %r2978;
$L__BB4_344:
	setp.gt.u32 	%p309, %r692, 31;
	shl.b32 	%r2092, %r2978, 2;
	add.s32 	%r2094, %r1987, %r2092;
	ld.shared.u32 	%r2095, [%r2094+46080];
	add.s32 	%r2096, %r1, %r2095;
	add.s32 	%r2097, %r2096, 768;
	mov.b32 	%r2098, %f3;
	setp.gt.s32 	%p310, %r2098, -1;
	selp.b32 	%r2099, -1, -2147483648, %p310;
	xor.b32  	%r2100, %r2099, %r2098;
	mul.wide.u32 	%rd48, %r2097, 8;
	add.s64 	%rd49, %rd1, %rd48;
	st.global.u16 	[%rd49], %rs62;
	st.global.u32 	[%rd49+4], %r2100;
	bar.warp.sync 	-1;
	ld.shared.u16 	%rs63, [%r463+9216];
	ld.shared.f32 	%f4, [%r463+9220];
	mov.b32 	%r2982, 0;
	mov.u32 	%r2981, %r3036;
	mov.u32 	%r2983, %r2982;
	mov.u32 	%r2984, %r3039;
	@%p309 bra 	$L__BB4_347;
	setp.eq.s32 	%p311, %r3036, 0;
	mov.b32 	%r2981, 0;
	mov.u32 	%r2982, %r2981;
	mov.u32 	%r2983, %r2981;
	mov.u32 	%r2984, %r2981;
	@%p311 bra 	$L__BB4_347;
	mov.b32 	%r2103, %f4;
	setp.eq.s32 	%p312, %r2103, 2147483647;
	selp.b32 	%r2104, -2147483648, %r2103, %p312;
	shr.u32 	%r2105, %r2104, %r692;
	and.b32  	%r2983, %r2105, %r108;
	mov.u32 	%r2981, %r109;
	mov.u32 	%r2982, %r107;
$L__BB4_347:
	setp.gt.u32 	%p313, %r2984, 15;
	@%p313 bra 	$L__BB4_350;
	setp.eq.s32 	%p314, %r2981, 0;
	@%p314 bra 	$L__BB4_350;
	sub.s32 	%r2106, 16, %r2984;
	min.u32 	%r2107, %r2981, %r2106;
	mov.b32 	%r2108, -1;
	shl.b32 	%r2109, %r2108, %r2107;
	not.b32 	%r2110, %r2109;
	cvt.u32.u16 	%r2111, %rs63;
	shr.u32 	%r2112, %r2111, %r2984;
	and.b32  	%r2113, %r2112, %r2110;
	shl.b32 	%r2114, %r2113, %r2982;
	or.b32  	%r2983, %r2114, %r2983;
$L__BB4_350:
	setp.gt.u32 	%p315, %r692, 31;
	shl.b32 	%r2116, %r2983, 2;
	add.s32 	%r2118, %r1987, %r2116;
	ld.shared.u32 	%r2119, [%r2118+46080];
	add.s32 	%r2120, %r1, %r2119;
	add.s32 	%r2121, %r2120, 1152;
	mov.b32 	%r2122, %f4;
	setp.gt.s32 	%p316, %r2122, -1;
	selp.b32 	%r2123, -1, -2147483648, %p316;
	xor.b32  	%r2124, %r2123, %r2122;
	mul.wide.u32 	%rd50, %r2121, 8;
	add.s64 	%rd51, %rd1, %rd50;
	st.global.u16 	[%rd51], %rs63;
	st.global.u32 	[%rd51+4], %r2124;
	bar.warp.sync 	-1;
	ld.shared.u16 	%rs64, [%r463+12288];
	ld.shared.f32 	%f5, [%r463+12292];
	mov.b32 	%r2987, 0;
	mov.u32 	%r2986, %r3036;
	mov.u32 	%r2988, %r2987;
	mov.u32 	%r2989, %r3039;
	@%p315 bra 	$L__BB4_353;
	setp.eq.s32 	%p317, %r3036, 0;
	mov.b32 	%r2986, 0;
	mov.u32 	%r2987, %r2986;
	mov.u32 	%r2988, %r2986;
	mov.u32 	%r2989, %r2986;
	@%p317 bra 	$L__BB4_353;
	mov.b32 	%r2127, %f5;
	setp.eq.s32 	%p318, %r2127, 2147483647;
	selp.b32 	%r2128, -2147483648, %r2127, %p318;
	shr.u32 	%r2129, %r2128, %r692;
	and.b32  	%r2988, %r2129, %r108;
	mov.u32 	%r2986, %r109;
	mov.u32 	%r2987, %r107;
$L__BB4_353:
	setp.gt.u32 	%p319, %r2989, 15;
	@%p319 bra 	$L__BB4_356;
	setp.eq.s32 	%p320, %r2986, 0;
	@%p320 bra 	$L__BB4_356;
	sub.s32 	%r2130, 16, %r2989;
	min.u32 	%r2131, %r2986, %r2130;
	mov.b32 	%r2132, -1;
	shl.b32 	%r2133, %r2132, %r2131;
	not.b32 	%r2134, %r2133;
	cvt.u32.u16 	%r2135, %rs64;
	shr.u32 	%r2136, %r2135, %r2989;
	and.b32  	%r2137, %r2136, %r2134;
	shl.b32 	%r2138, %r2137, %r2987;
	or.b32  	%r2988, %r2138, %r2988;
$L__BB4_356:
	setp.gt.u32 	%p321, %r692, 31;
	shl.b32 	%r2140, %r2988, 2;
	add.s32 	%r2142, %r1987, %r2140;
	ld.shared.u32 	%r2143, [%r2142+46080];
	add.s32 	%r2144, %r1, %r2143;
	add.s32 	%r2145, %r2144, 1536;
	mov.b32 	%r2146, %f5;
	setp.gt.s32 	%p322, %r2146, -1;
	selp.b32 	%r2147, -1, -2147483648, %p322;
	xor.b32  	%r2148, %r2147, %r2146;
	mul.wide.u32 	%rd52, %r2145, 8;
	add.s64 	%rd53, %rd1, %rd52;
	st.global.u16 	[%rd53], %rs64;
	st.global.u32 	[%rd53+4], %r2148;
	bar.warp.sync 	-1;
	ld.shared.u16 	%rs65, [%r463+15360];
	ld.shared.f32 	%f6, [%r463+15364];
	mov.b32 	%r2992, 0;
	mov.u32 	%r2991, %r3036;
	mov.u32 	%r2993, %r2992;
	mov.u32 	%r2994, %r3039;
	@%p321 bra 	$L__BB4_359;
	setp.eq.s32 	%p323, %r3036, 0;
	mov.b32 	%r2991, 0;
	mov.u32 	%r2992, %r2991;
	mov.u32 	%r2993, %r2991;
	mov.u32 	%r2994, %r2991;
	@%p323 bra 	$L__BB4_359;
	mov.b32 	%r2151, %f6;
	setp.eq.s32 	%p324, %r2151, 2147483647;
	selp.b32 	%r2152, -2147483648, %r2151, %p324;
	shr.u32 	%r2153, %r2152, %r692;
	and.b32  	%r2993, %r2153, %r108;
	mov.u32 	%r2991, %r109;
	mov.u32 	%r2992, %r107;
$L__BB4_359:
	setp.gt.u32 	%p325, %r2994, 15;
	@%p325 bra 	$L__BB4_362;
	setp.eq.s32 	%p326, %r2991, 0;
	@%p326 bra 	$L__BB4_362;
	sub.s32 	%r2154, 16, %r2994;
	min.u32 	%r2155, %r2991, %r2154;
	mov.b32 	%r2156, -1;
	shl.b32 	%r2157, %r2156, %r2155;
	not.b32 	%r2158, %r2157;
	cvt.u32.u16 	%r2159, %rs65;
	shr.u32 	%r2160, %r2159, %r2994;
	and.b32  	%r2161, %r2160, %r2158;
	shl.b32 	%r2162, %r2161, %r2992;
	or.b32  	%r2993, %r2162, %r2993;
$L__BB4_362:
	setp.gt.u32 	%p327, %r692, 31;
	shl.b32 	%r2164, %r2993, 2;
	add.s32 	%r2166, %r1987, %r2164;
	ld.shared.u32 	%r2167, [%r2166+46080];
	add.s32 	%r2168, %r1, %r2167;
	add.s32 	%r2169, %r2168, 1920;
	mov.b32 	%r2170, %f6;
	setp.gt.s32 	%p328, %r2170, -1;
	selp.b32 	%r2171, -1, -2147483648, %p328;
	xor.b32  	%r2172, %r2171, %r2170;
	mul.wide.u32 	%rd54, %r2169, 8;
	add.s64 	%rd55, %rd1, %rd54;
	st.global.u16 	[%rd55], %rs65;
	st.global.u32 	[%rd55+4], %r2172;
	bar.warp.sync 	-1;
	ld.shared.u16 	%rs66, [%r463+18432];
	ld.shared.f32 	%f7, [%r463+18436];
	mov.b32 	%r2997, 0;
	mov.u32 	%r2996, %r3036;
	mov.u32 	%r2998, %r2997;
	mov.u32 	%r2999, %r3039;
	@%p327 bra 	$L__BB4_365;
	setp.eq.s32 	%p329, %r3036, 0;
	mov.b32 	%r2996, 0;
	mov.u32 	%r2997, %r2996;
	mov.u32 	%r2998, %r2996;
	mov.u32 	%r2999, %r2996;
	@%p329 bra 	$L__BB4_365;
	mov.b32 	%r2175, %f7;
	setp.eq.s32 	%p330, %r2175, 2147483647;
	selp.b32 	%r2176, -2147483648, %r2175, %p330;
	shr.u32 	%r2177, %r2176, %r692;
	and.b32  	%r2998, %r2177, %r108;
	mov.u32 	%r2996, %r109;
	mov.u32 	%r2997, %r107;
$L__BB4_365:
	setp.gt.u32 	%p331, %r2999, 15;
	@%p331 bra 	$L__BB4_368;
	setp.eq.s32 	%p332, %r2996, 0;
	@%p332 bra 	$L__BB4_368;
	sub.s32 	%r2178, 16, %r2999;
	min.u32 	%r2179, %r2996, %r2178;
	mov.b32 	%r2180, -1;
	shl.b32 	%r2181, %r2180, %r2179;
	not.b32 	%r2182, %r2181;
	cvt.u32.u16 	%r2183, %rs66;
	shr.u32 	%r2184, %r2183, %r2999;
	and.b32  	%r2185, %r2184, %r2182;
	shl.b32 	%r2186, %r2185, %r2997;
	or.b32  	%r2998, %r2186, %r2998;
$L__BB4_368:
	setp.gt.u32 	%p333, %r692, 31;
	shl.b32 	%r2188, %r2998, 2;
	add.s32 	%r2190, %r1987, %r2188;
	ld.shared.u32 	%r2191, [%r2190+46080];
	add.s32 	%r2192, %r1, %r2191;
	add.s32 	%r2193, %r2192, 2304;
	mov.b32 	%r2194, %f7;
	setp.gt.s32 	%p334, %r2194, -1;
	selp.b32 	%r2195, -1, -2147483648, %p334;
	xor.b32  	%r2196, %r2195, %r2194;
	mul.wide.u32 	%rd56, %r2193, 8;
	add.s64 	%rd57, %rd1, %rd56;
	st.global.u16 	[%rd57], %rs66;
	st.global.u32 	[%rd57+4], %r2196;
	bar.warp.sync 	-1;
	ld.shared.u16 	%rs67, [%r463+21504];
	ld.shared.f32 	%f8, [%r463+21508];
	mov.b32 	%r3002, 0;
	mov.u32 	%r3001, %r3036;
	mov.u32 	%r3003, %r3002;
	mov.u32 	%r3004, %r3039;
	@%p333 bra 	$L__BB4_371;
	setp.eq.s32 	%p335, %r3036, 0;
	mov.b32 	%r3001, 0;
	mov.u32 	%r3002, %r3001;
	mov.u32 	%r3003, %r3001;
	mov.u32 	%r3004, %r3001;
	@%p335 bra 	$L__BB4_371;
	mov.b32 	%r2199, %f8;
	setp.eq.s32 	%p336, %r2199, 2147483647;
	selp.b32 	%r2200, -2147483648, %r2199, %p336;
	shr.u32 	%r2201, %r2200, %r692;
	and.b32  	%r3003, %r2201, %r108;
	mov.u32 	%r3001, %r109;
	mov.u32 	%r3002, %r107;
$L__BB4_371:
	setp.gt.u32 	%p337, %r3004, 15;
	@%p337 bra 	$L__BB4_374;
	setp.eq.s32 	%p338, %r3001, 0;
	@%p338 bra 	$L__BB4_374;
	sub.s32 	%r2202, 16, %r3004;
	min.u32 	%r2203, %r3001, %r2202;
	mov.b32 	%r2204, -1;
	shl.b32 	%r2205, %r2204, %r2203;
	not.b32 	%r2206, %r2205;
	cvt.u32.u16 	%r2207, %rs67;
	shr.u32 	%r2208, %r2207, %r3004;
	and.b32  	%r2209, %r2208, %r2206;
	shl.b32 	%r2210, %r2209, %r3002;
	or.b32  	%r3003, %r2210, %r3003;
$L__BB4_374:
	setp.gt.u32 	%p339, %r692, 31;
	shl.b32 	%r2212, %r3003, 2;
	add.s32 	%r2214, %r1987, %r2212;
	ld.shared.u32 	%r2215, [%r2214+46080];
	add.s32 	%r2216, %r1, %r2215;
	add.s32 	%r2217, %r2216, 2688;
	mov.b32 	%r2218, %f8;
	setp.gt.s32 	%p340, %r2218, -1;
	selp.b32 	%r2219, -1, -2147483648, %p340;
	xor.b32  	%r2220, %r2219, %r2218;
	mul.wide.u32 	%rd58, %r2217, 8;
	add.s64 	%rd59, %rd1, %rd58;
	st.global.u16 	[%rd59], %rs67;
	st.global.u32 	[%rd59+4], %r2220;
	bar.warp.sync 	-1;
	ld.shared.u16 	%rs68, [%r463+24576];
	ld.shared.f32 	%f9, [%r463+24580];
	mov.b32 	%r3007, 0;
	mov.u32 	%r3006, %r3036;
	mov.u32 	%r3008, %r3007;
	mov.u32 	%r3009, %r3039;
	@%p339 bra 	$L__BB4_377;
	setp.eq.s32 	%p341, %r3036, 0;
	mov.b32 	%r3006, 0;
	mov.u32 	%r3007, %r3006;
	mov.u32 	%r3008, %r3006;
	mov.u32 	%r3009, %r3006;
	@%p341 bra 	$L__BB4_377;
	mov.b32 	%r2223, %f9;
	setp.eq.s32 	%p342, %r2223, 2147483647;
	selp.b32 	%r2224, -2147483648, %r2223, %p342;
	shr.u32 	%r2225, %r2224, %r692;
	and.b32  	%r3008, %r2225, %r108;
	mov.u32 	%r3006, %r109;
	mov.u32 	%r3007, %r107;
$L__BB4_377:
	setp.gt.u32 	%p343, %r3009, 15;
	@%p343 bra 	$L__BB4_380;
	setp.eq.s32 	%p344, %r3006, 0;
	@%p344 bra 	$L__BB4_380;
	sub.s32 	%r2226, 16, %r3009;
	min.u32 	%r2227, %r3006, %r2226;
	mov.b32 	%r2228, -1;
	shl.b32 	%r2229, %r2228, %r2227;
	not.b32 	%r2230, %r2229;
	cvt.u32.u16 	%r2231, %rs68;
	shr.u32 	%r2232, %r2231, %r3009;
	and.b32  	%r2233, %r2232, %r2230;
	shl.b32 	%r2234, %r2233, %r3007;
	or.b32  	%r3008, %r2234, %r3008;
$L__BB4_380:
	setp.gt.u32 	%p345, %r692, 31;
	shl.b32 	%r2236, %r3008, 2;
	add.s32 	%r2238, %r1987, %r2236;
	ld.shared.u32 	%r2239, [%r2238+46080];
	add.s32 	%r2240, %r1, %r2239;
	add.s32 	%r2241, %r2240, 3072;
	mov.b32 	%r2242, %f9;
	setp.gt.s32 	%p346, %r2242, -1;
	selp.b32 	%r2243, -1, -2147483648, %p346;
	xor.b32  	%r2244, %r2243, %r2242;
	mul.wide.u32 	%rd60, %r2241, 8;
	add.s64 	%rd61, %rd1, %rd60;
	st.global.u16 	[%rd61], %rs68;
	st.global.u32 	[%rd61+4], %r2244;
	bar.warp.sync 	-1;
	ld.shared.u16 	%rs69, [%r463+27648];
	ld.shared.f32 	%f10, [%r463+27652];
	mov.b32 	%r3012, 0;
	mov.u32 	%r3011, %r3036;
	mov.u32 	%r3013, %r3012;
	mov.u32 	%r3014, %r3039;
	@%p345 bra 	$L__BB4_383;
	setp.eq.s32 	%p347, %r3036, 0;
	mov.b32 	%r3011, 0;
	mov.u32 	%r3012, %r3011;
	mov.u32 	%r3013, %r3011;
	mov.u32 	%r3014, %r3011;
	@%p347 bra 	$L__BB4_383;
	mov.b32 	%r2247, %f10;
	setp.eq.s32 	%p348, %r2247, 2147483647;
	selp.b32 	%r2248, -2147483648, %r2247, %p348;
	shr.u32 	%r2249, %r2248, %r692;
	and.b32  	%r3013, %r2249, %r108;
	mov.u32 	%r3011, %r109;
	mov.u32 	%r3012, %r107;
$L__BB4_383:
	setp.gt.u32 	%p349, %r3014, 15;
	@%p349 bra 	$L__BB4_386;
	setp.eq.s32 	%p350, %r3011, 0;
	@%p350 bra 	$L__BB4_386;
	sub.s32 	%r2250, 16, %r3014;
	min.u32 	%r2251, %r3011, %r2250;
	mov.b32 	%r2252, -1;
	shl.b32 	%r2253, %r2252, %r2251;
	not.b32 	%r2254, %r2253;
	cvt.u32.u16 	%r2255, %rs69;
	shr.u32 	%r2256, %r2255, %r3014;
	and.b32  	%r2257, %r2256, %r2254;
	shl.b32 	%r2258, %r2257, %r3012;
	or.b32  	%r3013, %r2258, %r3013;
$L__BB4_386:
	setp.gt.u32 	%p351, %r692, 31;
	shl.b32 	%r2260, %r3013, 2;
	add.s32 	%r2262, %r1987, %r2260;
	ld.shared.u32 	%r2263, [%r2262+46080];
	add.s32 	%r2264, %r1, %r2263;
	add.s32 	%r2265, %r2264, 3456;
	mov.b32 	%r2266, %f10;
	setp.gt.s32 	%p352, %r2266, -1;
	selp.b32 	%r2267, -1, -2147483648, %p352;
	xor.b32  	%r2268, %r2267, %r2266;
	mul.wide.u32 	%rd62, %r2265, 8;
	add.s64 	%rd63, %rd1, %rd62;
	st.global.u16 	[%rd63], %rs69;
	st.global.u32 	[%rd63+4], %r2268;
	bar.warp.sync 	-1;
	ld.shared.u16 	%rs70, [%r463+30720];
	ld.shared.f32 	%f11, [%r463+30724];
	mov.b32 	%r3017, 0;
	mov.u32 	%r3016, %r3036;
	mov.u32 	%r3018, %r3017;
	mov.u32 	%r3019, %r3039;
	@%p351 bra 	$L__BB4_389;
	setp.eq.s32 	%p353, %r3036, 0;
	mov.b32 	%r3016, 0;
	mov.u32 	%r3017, %r3016;
	mov.u32 	%r3018, %r3016;
	mov.u32 	%r3019, %r3016;
	@%p353 bra 	$L__BB4_389;
	mov.b32 	%r2271, %f11;
	setp.eq.s32 	%p354, %r2271, 2147483647;
	selp.b32 	%r2272, -2147483648, %r2271, %p354;
	shr.u32 	%r2273, %r2272, %r692;
	and.b32  	%r3018, %r2273, %r108;
	mov.u32 	%r3016, %r109;
	mov.u32 	%r3017, %r107;
$L__BB4_389:
	setp.gt.u32 	%p355, %r3019, 15;
	@%p355 bra 	$L__BB4_392;
	setp.eq.s32 	%p356, %r3016, 0;
	@%p356 bra 	$L__BB4_392;
	sub.s32 	%r2274, 16, %r3019;
	min.u32 	%r2275, %r3016, %r2274;
	mov.b32 	%r2276, -1;
	shl.b32 	%r2277, %r2276, %r2275;
	not.b32 	%r2278, %r2277;
	cvt.u32.u16 	%r2279, %rs70;
	shr.u32 	%r2280, %r2279, %r3019;
	and.b32  	%r2281, %r2280, %r2278;
	shl.b32 	%r2282, %r2281, %r3017;
	or.b32  	%r3018, %r2282, %r3018;
$L__BB4_392:
	setp.gt.u32 	%p357, %r692, 31;
	shl.b32 	%r2284, %r3018, 2;
	add.s32 	%r2286, %r1987, %r2284;
	ld.shared.u32 	%r2287, [%r2286+46080];
	add.s32 	%r2288, %r1, %r2287;
	add.s32 	%r2289, %r2288, 3840;
	mov.b32 	%r2290, %f11;
	setp.gt.s32 	%p358, %r2290, -1;
	selp.b32 	%r2291, -1, -2147483648, %p358;
	xor.b32  	%r2292, %r2291, %r2290;
	mul.wide.u32 	%rd64, %r2289, 8;
	add.s64 	%rd65, %rd1, %rd64;
	st.global.u16 	[%rd65], %rs70;
	st.global.u32 	[%rd65+4], %r2292;
	bar.warp.sync 	-1;
	ld.shared.u16 	%rs71, [%r463+33792];
	ld.shared.f32 	%f12, [%r463+33796];
	mov.b32 	%r3022, 0;
	mov.u32 	%r3021, %r3036;
	mov.u32 	%r3023, %r3022;
	mov.u32 	%r3024, %r3039;
	@%p357 bra 	$L__BB4_395;
	setp.eq.s32 	%p359, %r3036, 0;
	mov.b32 	%r3021, 0;
	mov.u32 	%r3022, %r3021;
	mov.u32 	%r3023, %r3021;
	mov.u32 	%r3024, %r3021;
	@%p359 bra 	$L__BB4_395;
	mov.b32 	%r2295, %f12;
	setp.eq.s32 	%p360, %r2295, 2147483647;
	selp.b32 	%r2296, -2147483648, %r2295, %p360;
	shr.u32 	%r2297, %r2296, %r692;
	and.b32  	%r3023, %r2297, %r108;
	mov.u32 	%r3021, %r109;
	mov.u32 	%r3022, %r107;
$L__BB4_395:
	setp.gt.u32 	%p361, %r3024, 15;
	@%p361 bra 	$L__BB4_398;
	setp.eq.s32 	%p362, %r3021, 0;
	@%p362 bra 	$L__BB4_398;
	sub.s32 	%r2298, 16, %r3024;
	min.u32 	%r2299, %r3021, %r2298;
	mov.b32 	%r2300, -1;
	shl.b32 	%r2301, %r2300, %r2299;
	not.b32 	%r2302, %r2301;
	cvt.u32.u16 	%r2303, %rs71;
	shr.u32 	%r2304, %r2303, %r3024;
	and.b32  	%r2305, %r2304, %r2302;
	shl.b32 	%r2306, %r2305, %r3022;
	or.b32  	%r3023, %r2306, %r3023;
$L__BB4_398:
	setp.gt.u32 	%p363, %r692, 31;
	shl.b32 	%r2308, %r3023, 2;
	add.s32 	%r2310, %r1987, %r2308;
	ld.shared.u32 	%r2311, [%r2310+46080];
	add.s32 	%r2312, %r1, %r2311;
	add.s32 	%r2313, %r2312, 4224;
	mov.b32 	%r2314, %f12;
	setp.gt.s32 	%p364, %r2314, -1;
	selp.b32 	%r2315, -1, -2147483648, %p364;
	xor.b32  	%r2316, %r2315, %r2314;
	mul.wide.u32 	%rd66, %r2313, 8;
	add.s64 	%rd67, %rd1, %rd66;
	st.global.u16 	[%rd67], %rs71;
	st.global.u32 	[%rd67+4], %r2316;
	bar.warp.sync 	-1;
	ld.shared.u16 	%rs72, [%r463+36864];
	ld.shared.f32 	%f13, [%r463+36868];
	mov.b32 	%r3027, 0;
	mov.u32 	%r3026, %r3036;
	mov.u32 	%r3028, %r3027;
	mov.u32 	%r3029, %r3039;
	@%p363 bra 	$L__BB4_401;
	setp.eq.s32 	%p365, %r3036, 0;
	mov.b32 	%r3026, 0;
	mov.u32 	%r3027, %r3026;
	mov.u32 	%r3028, %r3026;
	mov.u32 	%r3029, %r3026;
	@%p365 bra 	$L__BB4_401;
	mov.b32 	%r2319, %f13;
	setp.eq.s32 	%p366, %r2319, 2147483647;
	selp.b32 	%r2320, -2147483648, %r2319, %p366;
	shr.u32 	%r2321, %r2320, %r692;
	and.b32  	%r3028, %r2321, %r108;
	mov.u32 	%r3026, %r109;
	mov.u32 	%r3027, %r107;
$L__BB4_401:
	setp.gt.u32 	%p367, %r3029, 15;
	@%p367 bra 	$L__BB4_404;
	setp.eq.s32 	%p368, %r3026, 0;
	@%p368 bra 	$L__BB4_404;
	sub.s32 	%r2322, 16, %r3029;
	min.u32 	%r2323, %r3026, %r2322;
	mov.b32 	%r2324, -1;
	shl.b32 	%r2325, %r2324, %r2323;
	not.b32 	%r2326, %r2325;
	cvt.u32.u16 	%r2327, %rs72;
	shr.u32 	%r2328, %r2327, %r3029;
	and.b32  	%r2329, %r2328, %r2326;
	shl.b32 	%r2330, %r2329, %r3027;
	or.b32  	%r3028, %r2330, %r3028;
$L__BB4_404:
	setp.gt.u32 	%p369, %r692, 31;
	shl.b32 	%r2332, %r3028, 2;
	add.s32 	%r2334, %r1987, %r2332;
	ld.shared.u32 	%r2335, [%r2334+46080];
	add.s32 	%r2336, %r1, %r2335;
	add.s32 	%r2337, %r2336, 4608;
	mov.b32 	%r2338, %f13;
	setp.gt.s32 	%p370, %r2338, -1;
	selp.b32 	%r2339, -1, -2147483648, %p370;
	xor.b32  	%r2340, %r2339, %r2338;
	mul.wide.u32 	%rd68, %r2337, 8;
	add.s64 	%rd69, %rd1, %rd68;
	st.global.u16 	[%rd69], %rs72;
	st.global.u32 	[%rd69+4], %r2340;
	bar.warp.sync 	-1;
	ld.shared.u16 	%rs73, [%r463+39936];
	ld.shared.f32 	%f14, [%r463+39940];
	mov.b32 	%r3032, 0;
	mov.u32 	%r3031, %r3036;
	mov.u32 	%r3033, %r3032;
	mov.u32 	%r3034, %r3039;
	@%p369 bra 	$L__BB4_407;
	setp.eq.s32 	%p371, %r3036, 0;
	mov.b32 	%r3031, 0;
	mov.u32 	%r3032, %r3031;
	mov.u32 	%r3033, %r3031;
	mov.u32 	%r3034, %r3031;
	@%p371 bra 	$L__BB4_407;
	mov.b32 	%r2343, %f14;
	setp.eq.s32 	%p372, %r2343, 2147483647;
	selp.b32 	%r2344, -2147483648, %r2343, %p372;
	shr.u32 	%r2345, %r2344, %r692;
	and.b32  	%r3033, %r2345, %r108;
	mov.u32 	%r3031, %r109;
	mov.u32 	%r3032, %r107;
$L__BB4_407:
	setp.gt.u32 	%p373, %r3034, 15;
	@%p373 bra 	$L__BB4_410;
	setp.eq.s32 	%p374, %r3031, 0;
	@%p374 bra 	$L__BB4_410;
	sub.s32 	%r2346, 16, %r3034;
	min.u32 	%r2347, %r3031, %r2346;
	mov.b32 	%r2348, -1;
	shl.b32 	%r2349, %r2348, %r2347;
	not.b32 	%r2350, %r2349;
	cvt.u32.u16 	%r2351, %rs73;
	shr.u32 	%r2352, %r2351, %r3034;
	and.b32  	%r2353, %r2352, %r2350;
	shl.b32 	%r2354, %r2353, %r3032;
	or.b32  	%r3033, %r2354, %r3033;
$L__BB4_410:
	setp.gt.u32 	%p375, %r692, 31;
	shl.b32 	%r2356, %r3033, 2;
	add.s32 	%r2358, %r1987, %r2356;
	ld.shared.u32 	%r2359, [%r2358+46080];
	add.s32 	%r2360, %r1, %r2359;
	add.s32 	%r2361, %r2360, 4992;
	mov.b32 	%r2362, %f14;
	setp.gt.s32 	%p376, %r2362, -1;
	selp.b32 	%r2363, -1, -2147483648, %p376;
	xor.b32  	%r2364, %r2363, %r2362;
	mul.wide.u32 	%rd70, %r2361, 8;
	add.s64 	%rd71, %rd1, %rd70;
	st.global.u16 	[%rd71], %rs73;
	st.global.u32 	[%rd71+4], %r2364;
	bar.warp.sync 	-1;
	ld.shared.u16 	%rs74, [%r463+43008];
	ld.shared.f32 	%f15, [%r463+43012];
	mov.b32 	%r3037, 0;
	mov.u32 	%r3038, %r3037;
	@%p375 bra 	$L__BB4_413;
	setp.eq.s32 	%p377, %r3036, 0;
	mov.b32 	%r3036, 0;
	mov.u32 	%r3037, %r3036;
	mov.u32 	%r3038, %r3036;
	mov.u32 	%r3039, %r3036;
	@%p377 bra 	$L__BB4_413;
	mov.b32 	%r2367, %f15;
	setp.eq.s32 	%p378, %r2367, 2147483647;
	selp.b32 	%r2368, -2147483648, %r2367, %p378;
	shr.u32 	%r2369, %r2368, %r692;
	and.b32  	%r3038, %r2369, %r108;
	mov.u32 	%r3036, %r109;
	mov.u32 	%r3037, %r107;
$L__BB4_413:
	setp.gt.u32 	%p379, %r3039, 15;
	@%p379 bra 	$L__BB4_416;
	setp.eq.s32 	%p380, %r3036, 0;
	@%p380 bra 	$L__BB4_416;
	sub.s32 	%r2370, 16, %r3039;
	min.u32 	%r2371, %r3036, %r2370;
	mov.b32 	%r2372, -1;
	shl.b32 	%r2373, %r2372, %r2371;
	not.b32 	%r2374, %r2373;
	cvt.u32.u16 	%r2375, %rs74;
	shr.u32 	%r2376, %r2375, %r3039;
	and.b32  	%r2377, %r2376, %r2374;
	shl.b32 	%r2378, %r2377, %r3037;
	or.b32  	%r3038, %r2378, %r3038;
$L__BB4_416:
	shl.b32 	%r2379, %r3038, 2;
	add.s32 	%r2381, %r1987, %r2379;
	ld.shared.u32 	%r2382, [%r2381+46080];
	add.s32 	%r2383, %r1, %r2382;
	add.s32 	%r2384, %r2383, 5376;
	mov.b32 	%r2385, %f15;
	setp.gt.s32 	%p381, %r2385, -1;
	selp.b32 	%r2386, -1, -2147483648, %p381;
	xor.b32  	%r2387, %r2386, %r2385;
	mul.wide.u32 	%rd72, %r2384, 8;
	add.s64 	%rd73, %rd1, %rd72;
	st.global.u16 	[%rd73], %rs74;
	st.global.u32 	[%rd73+4], %r2387;
	bar.warp.sync 	-1;
	bra.uni 	$L__BB4_538;
$L__BB4_417:
	setp.gt.u32 	%p382, %r692, 31;
	mad.lo.s32 	%r569, %r4, -5760, %r691;
	shl.b32 	%r2389, %r1, 2;
	add.s32 	%r570, %r216, %r2389;
	ld.shared.u16 	%rs75, [%r570];
	ld.shared.f32 	%f16, [%r570+4];
	mov.b32 	%r3042, 0;
	mov.u32 	%r3041, %r3036;
	mov.u32 	%r3043, %r3042;
	mov.u32 	%r3044, %r3039;
	@%p382 bra 	$L__BB4_420;
	setp.eq.s32 	%p383, %r3036, 0;
	mov.b32 	%r3041, 0;
	mov.u32 	%r3042, %r3041;
	mov.u32 	%r3043, %r3041;
	mov.u32 	%r3044, %r3041;
	@%p383 bra 	$L__BB4_420;
	mov.b32 	%r2392, %f16;
	setp.eq.s32 	%p384, %r2392, 2147483647;
	selp.b32 	%r2393, -2147483648, %r2392, %p384;
	shr.u32 	%r2394, %r2393, %r692;
	and.b32  	%r3043, %r2394, %r108;
	mov.u32 	%r3041, %r109;
	mov.u32 	%r3042, %r107;
$L__BB4_420:
	setp.gt.u32 	%p385, %r3044, 15;
	@%p385 bra 	$L__BB4_423;
	setp.eq.s32 	%p386, %r3041, 0;
	@%p386 bra 	$L__BB4_423;
	sub.s32 	%r2395, 16, %r3044;
	min.u32 	%r2396, %r3041, %r2395;
	mov.b32 	%r2397, -1;
	shl.b32 	%r2398, %r2397, %r2396;
	not.b32 	%r2399, %r2398;
	cvt.u32.u16 	%r2400, %rs75;
	shr.u32 	%r2401, %r2400, %r3044;
	and.b32  	%r2402, %r2401, %r2399;
	shl.b32 	%r2403, %r2402, %r3042;
	or.b32  	%r3043, %r2403, %r3043;
$L__BB4_423:
	shl.b32 	%r2404, %r3043, 2;
	add.s32 	%r2406, %r1987, %r2404;
	ld.shared.u32 	%r578, [%r2406+46080];
	setp.ge.s32 	%p387, %r1, %r569;
	@%p387 bra 	$L__BB4_425;
	mov.b32 	%r2407, %f16;
	setp.gt.s32 	%p388, %r2407, -1;
	selp.b32 	%r2408, -1, -2147483648, %p388;
	xor.b32  	%r2409, %r2408, %r2407;
	add.s32 	%r2410, %r578, %r1;
	mul.wide.u32 	%rd74, %r2410, 8;
	add.s64 	%rd75, %rd1, %rd74;
	st.global.u16 	[%rd75], %rs75;
	st.global.u32 	[%rd75+4], %r2409;
$L__BB4_425:
	setp.gt.u32 	%p389, %r692, 31;
	bar.warp.sync 	-1;
	ld.shared.u16 	%rs76, [%r570+3072];
	ld.shared.f32 	%f17, [%r570+3076];
	mov.b32 	%r3047, 0;
	mov.u32 	%r3046, %r3036;
	mov.u32 	%r3048, %r3047;
	mov.u32 	%r3049, %r3039;
	@%p389 bra 	$L__BB4_428;
	setp.eq.s32 	%p390, %r3036, 0;
	mov.b32 	%r3046, 0;
	mov.u32 	%r3047, %r3046;
	mov.u32 	%r3048, %r3046;
	mov.u32 	%r3049, %r3046;
	@%p390 bra 	$L__BB4_428;
	mov.b32 	%r2414, %f17;
	setp.eq.s32 	%p391, %r2414, 2147483647;
	selp.b32 	%r2415, -2147483648, %r2414, %p391;
	shr.u32 	%r2416, %r2415, %r692;
	and.b32  	%r3048, %r2416, %r108;
	mov.u32 	%r3046, %r109;
	mov.u32 	%r3047, %r107;
$L__BB4_428:
	setp.gt.u32 	%p392, %r3049, 15;
	@%p392 bra 	$L__BB4_431;
	setp.eq.s32 	%p393, %r3046, 0;
	@%p393 bra 	$L__BB4_431;
	sub.s32 	%r2417, 16, %r3049;
	min.u32 	%r2418, %r3046, %r2417;
	mov.b32 	%r2419, -1;
	shl.b32 	%r2420, %r2419, %r2418;
	not.b32 	%r2421, %r2420;
	cvt.u32.u16 	%r2422, %rs76;
	shr.u32 	%r2423, %r2422, %r3049;
	and.b32  	%r2424, %r2423, %r2421;
	shl.b32 	%r2425, %r2424, %r3047;
	or.b32  	%r3048, %r2425, %r3048;
$L__BB4_431:
	add.s32 	%r2426, %r1, 384;
	shl.b32 	%r2427, %r3048, 2;
	add.s32 	%r2429, %r1987, %r2427;
	ld.shared.u32 	%r2430, [%r2429+46080];
	add.s32 	%r586, %r2430, %r2426;
	setp.ge.s32 	%p394, %r2426, %r569;
	@%p394 bra 	$L__BB4_433;
	mov.b32 	%r2431, %f17;
	setp.gt.s32 	%p395, %r2431, -1;
	selp.b32 	%r2432, -1, -2147483648, %p395;
	xor.b32  	%r2433, %r2432, %r2431;
	mul.wide.u32 	%rd76, %r586, 8;
	add.s64 	%rd77, %rd1, %rd76;
	st.global.u16 	[%rd77], %rs76;
	st.global.u32 	[%rd77+4], %r2433;
$L__BB4_433:
	setp.gt.u32 	%p396, %r692, 31;
	bar.warp.sync 	-1;
	ld.shared.u16 	%rs77, [%r570+6144];
	ld.shared.f32 	%f18, [%r570+6148];
	mov.b32 	%r3052, 0;
	mov.u32 	%r3051, %r3036;
	mov.u32 	%r3053, %r3052;
	mov.u32 	%r3054, %r3039;
	@%p396 bra 	$L__BB4_436;
	setp.eq.s32 	%p397, %r3036, 0;
	mov.b32 	%r3051, 0;
	mov.u32 	%r3052, %r3051;
	mov.u32 	%r3053, %r3051;
	mov.u32 	%r3054, %r3051;
	@%p397 bra 	$L__BB4_436;
	mov.b32 	%r2437, %f18;
	setp.eq.s32 	%p398, %r2437, 2147483647;
	selp.b32 	%r2438, -2147483648, %r2437, %p398;
	shr.u32 	%r2439, %r2438, %r692;
	and.b32  	%r3053, %r2439, %r108;
	mov.u32 	%r3051, %r109;
	mov.u32 	%r3052, %r107;
$L__BB4_436:
	setp.gt.u32 	%p399, %r3054, 15;
	@%p399 bra 	$L__BB4_439;
	setp.eq.s32 	%p400, %r3051, 0;
	@%p400 bra 	$L__BB4_439;
	sub.s32 	%r2440, 16, %r3054;
	min.u32 	%r2441, %r3051, %r2440;
	mov.b32 	%r2442, -1;
	shl.b32 	%r2443, %r2442, %r2441;
	not.b32 	%r2444, %r2443;
	cvt.u32.u16 	%r2445, %rs77;
	shr.u32 	%r2446, %r2445, %r3054;
	and.b32  	%r2447, %r2446, %r2444;
	shl.b32 	%r2448, %r2447, %r3052;
	or.b32  	%r3053, %r2448, %r3053;
$L__BB4_439:
	add.s32 	%r2449, %r1, 768;
	shl.b32 	%r2450, %r3053, 2;
	add.s32 	%r2452, %r1987, %r2450;
	ld.shared.u32 	%r2453, [%r2452+46080];
	add.s32 	%r594, %r2453, %r2449;
	setp.ge.s32 	%p401, %r2449, %r569;
	@%p401 bra 	$L__BB4_441;
	mov.b32 	%r2454, %f18;
	setp.gt.s32 	%p402, %r2454, -1;
	selp.b32 	%r2455, -1, -2147483648, %p402;
	xor.b32  	%r2456, %r2455, %r2454;
	mul.wide.u32 	%rd78, %r594, 8;
	add.s64 	%rd79, %rd1, %rd78;
	st.global.u16 	[%rd79], %rs77;
	st.global.u32 	[%rd79+4], %r2456;
$L__BB4_441:
	setp.gt.u32 	%p403, %r692, 31;
	bar.warp.sync 	-1;
	ld.shared.u16 	%rs78, [%r570+9216];
	ld.shared.f32 	%f19, [%r570+9220];
	mov.b32 	%r3057, 0;
	mov.u32 	%r3056, %r3036;
	mov.u32 	%r3058, %r3057;
	mov.u32 	%r3059, %r3039;
	@%p403 bra 	$L__BB4_444;
	setp.eq.s32 	%p404, %r3036, 0;
	mov.b32 	%r3056, 0;
	mov.u32 	%r3057, %r3056;
	mov.u32 	%r3058, %r3056;
	mov.u32 	%r3059, %r3056;
	@%p404 bra 	$L__BB4_444;
	mov.b32 	%r2460, %f19;
	setp.eq.s32 	%p405, %r2460, 2147483647;
	selp.b32 	%r2461, -2147483648, %r2460, %p405;
	shr.u32 	%r2462, %r2461, %r692;
	and.b32  	%r3058, %r2462, %r108;
	mov.u32 	%r3056, %r109;
	mov.u32 	%r3057, %r107;
$L__BB4_444:
	setp.gt.u32 	%p406, %r3059, 15;
	@%p406 bra 	$L__BB4_447;
	setp.eq.s32 	%p407, %r3056, 0;
	@%p407 bra 	$L__BB4_447;
	sub.s32 	%r2463, 16, %r3059;
	min.u32 	%r2464, %r3056, %r2463;
	mov.b32 	%r2465, -1;
	shl.b32 	%r2466, %r2465, %r2464;
	not.b32 	%r2467, %r2466;
	cvt.u32.u16 	%r2468, %rs78;
	shr.u32 	%r2469, %r2468, %r3059;
	and.b32  	%r2470, %r2469, %r2467;
	shl.b32 	%r2471, %r2470, %r3057;
	or.b32  	%r3058, %r2471, %r3058;
$L__BB4_447:
	add.s32 	%r2472, %r1, 1152;
	shl.b32 	%r2473, %r3058, 2;
	add.s32 	%r2475, %r1987, %r2473;
	ld.shared.u32 	%r2476, [%r2475+46080];
	add.s32 	%r602, %r2476, %r2472;
	setp.ge.s32 	%p408, %r2472, %r569;
	@%p408 bra 	$L__BB4_449;
	mov.b32 	%r2477, %f19;
	setp.gt.s32 	%p409, %r2477, -1;
	selp.b32 	%r2478, -1, -2147483648, %p409;
	xor.b32  	%r2479, %r2478, %r2477;
	mul.wide.u32 	%rd80, %r602, 8;
	add.s64 	%rd81, %rd1, %rd80;
	st.global.u16 	[%rd81], %rs78;
	st.global.u32 	[%rd81+4], %r2479;
$L__BB4_449:
	setp.gt.u32 	%p410, %r692, 31;
	bar.warp.sync 	-1;
	ld.shared.u16 	%rs79, [%r570+12288];
	ld.shared.f32 	%f20, [%r570+12292];
	mov.b32 	%r3062, 0;
	mov.u32 	%r3061, %r3036;
	mov.u32 	%r3063, %r3062;
	mov.u32 	%r3064, %r3039;
	@%p410 bra 	$L__BB4_452;
	setp.eq.s32 	%p411, %r3036, 0;
	mov.b32 	%r3061, 0;
	mov.u32 	%r3062, %r3061;
	mov.u32 	%r3063, %r3061;
	mov.u32 	%r3064, %r3061;
	@%p411 bra 	$L__BB4_452;
	mov.b32 	%r2483, %f20;
	setp.eq.s32 	%p412, %r2483, 2147483647;
	selp.b32 	%r2484, -2147483648, %r2483, %p412;
	shr.u32 	%r2485, %r2484, %r692;
	and.b32  	%r3063, %r2485, %r108;
	mov.u32 	%r3061, %r109;
	mov.u32 	%r3062, %r107;
$L__BB4_452:
	setp.gt.u32 	%p413, %r3064, 15;
	@%p413 bra 	$L__BB4_455;
	setp.eq.s32 	%p414, %r3061, 0;
	@%p414 bra 	$L__BB4_455;
	sub.s32 	%r2486, 16, %r3064;
	min.u32 	%r2487, %r3061, %r2486;
	mov.b32 	%r2488, -1;
	shl.b32 	%r2489, %r2488, %r2487;
	not.b32 	%r2490, %r2489;
	cvt.u32.u16 	%r2491, %rs79;
	shr.u32 	%r2492, %r2491, %r3064;
	and.b32  	%r2493, %r2492, %r2490;
	shl.b32 	%r2494, %r2493, %r3062;
	or.b32  	%r3063, %r2494, %r3063;
$L__BB4_455:
	add.s32 	%r2495, %r1, 1536;
	shl.b32 	%r2496, %r3063, 2;
	add.s32 	%r2498, %r1987, %r2496;
	ld.shared.u32 	%r2499, [%r2498+46080];
	add.s32 	%r610, %r2499, %r2495;
	setp.ge.s32 	%p415, %r2495, %r569;
	@%p415 bra 	$L__BB4_457;
	mov.b32 	%r2500, %f20;
	setp.gt.s32 	%p416, %r2500, -1;
	selp.b32 	%r2501, -1, -2147483648, %p416;
	xor.b32  	%r2502, %r2501, %r2500;
	mul.wide.u32 	%rd82, %r610, 8;
	add.s64 	%rd83, %rd1, %rd82;
	st.global.u16 	[%rd83], %rs79;
	st.global.u32 	[%rd83+4], %r2502;
$L__BB4_457:
	setp.gt.u32 	%p417, %r692, 31;
	bar.warp.sync 	-1;
	ld.shared.u16 	%rs80, [%r570+15360];
	ld.shared.f32 	%f21, [%r570+15364];
	mov.b32 	%r3067, 0;
	mov.u32 	%r3066, %r3036;
	mov.u32 	%r3068, %r3067;
	mov.u32 	%r3069, %r3039;
	@%p417 bra 	$L__BB4_460;
	setp.eq.s32 	%p418, %r3036, 0;
	mov.b32 	%r3066, 0;
	mov.u32 	%r3067, %r3066;
	mov.u32 	%r3068, %r3066;
	mov.u32 	%r3069, %r3066;
	@%p418 bra 	$L__BB4_460;
	mov.b32 	%r2506, %f21;
	setp.eq.s32 	%p419, %r2506, 2147483647;
	selp.b32 	%r2507, -2147483648, %r2506, %p419;
	shr.u32 	%r2508, %r2507, %r692;
	and.b32  	%r3068, %r2508, %r108;
	mov.u32 	%r3066, %r109;
	mov.u32 	%r3067, %r107;
$L__BB4_460:
	setp.gt.u32 	%p420, %r3069, 15;
	@%p420 bra 	$L__BB4_463;
	setp.eq.s32 	%p421, %r3066, 0;
	@%p421 bra 	$L__BB4_463;
	sub.s32 	%r2509, 16, %r3069;
	min.u32 	%r2510, %r3066, %r2509;
	mov.b32 	%r2511, -1;
	shl.b32 	%r2512, %r2511, %r2510;
	not.b32 	%r2513, %r2512;
	cvt.u32.u16 	%r2514, %rs80;
	shr.u32 	%r2515, %r2514, %r3069;
	and.b32  	%r2516, %r2515, %r2513;
	shl.b32 	%r2517, %r2516, %r3067;
	or.b32  	%r3068, %r2517, %r3068;
$L__BB4_463:
	add.s32 	%r2518, %r1, 1920;
	shl.b32 	%r2519, %r3068, 2;
	add.s32 	%r2521, %r1987, %r2519;
	ld.shared.u32 	%r2522, [%r2521+46080];
	add.s32 	%r618, %r2522, %r2518;
	setp.ge.s32 	%p422, %r2518, %r569;
	@%p422 bra 	$L__BB4_465;
	mov.b32 	%r2523, %f21;
	setp.gt.s32 	%p423, %r2523, -1;
	selp.b32 	%r2524, -1, -2147483648, %p423;
	xor.b32  	%r2525, %r2524, %r2523;
	mul.wide.u32 	%rd84, %r618, 8;
	add.s64 	%rd85, %rd1, %rd84;
	st.global.u16 	[%rd85], %rs80;
	st.global.u32 	[%rd85+4], %r2525;
$L__BB4_465:
	setp.gt.u32 	%p424, %r692, 31;
	bar.warp.sync 	-1;
	ld.shared.u16 	%rs81, [%r570+18432];
	ld.shared.f32 	%f22, [%r570+18436];
	mov.b32 	%r3072, 0;
	mov.u32 	%r3071, %r3036;
	mov.u32 	%r3073, %r3072;
	mov.u32 	%r3074, %r3039;
	@%p424 bra 	$L__BB4_468;
	setp.eq.s32 	%p425, %r3036, 0;
	mov.b32 	%r3071, 0;
	mov.u32 	%r3072, %r3071;
	mov.u32 	%r3073, %r3071;
	mov.u32 	%r3074, %r3071;
	@%p425 bra 	$L__BB4_468;
	mov.b32 	%r2529, %f22;
	setp.eq.s32 	%p426, %r2529, 2147483647;
	selp.b32 	%r2530, -2147483648, %r2529, %p426;
	shr.u32 	%r2531, %r2530, %r692;
	and.b32  	%r3073, %r2531, %r108;
	mov.u32 	%r3071, %r109;
	mov.u32 	%r3072, %r107;
$L__BB4_468:
	setp.gt.u32 	%p427, %r3074, 15;
	@%p427 bra 	$L__BB4_471;
	setp.eq.s32 	%p428, %r3071, 0;
	@%p428 bra 	$L__BB4_471;
	sub.s32 	%r2532, 16, %r3074;
	min.u32 	%r2533, %r3071, %r2532;
	mov.b32 	%r2534, -1;
	shl.b32 	%r2535, %r2534, %r2533;
	not.b32 	%r2536, %r2535;
	cvt.u32.u16 	%r2537, %rs81;
	shr.u32 	%r2538, %r2537, %r3074;
	and.b32  	%r2539, %r2538, %r2536;
	shl.b32 	%r2540, %r2539, %r3072;
	or.b32  	%r3073, %r2540, %r3073;
$L__BB4_471:
	add.s32 	%r2541, %r1, 2304;
	shl.b32 	%r2542, %r3073, 2;
	add.s32 	%r2544, %r1987, %r2542;
	ld.shared.u32 	%r2545, [%r2544+46080];
	add.s32 	%r626, %r2545, %r2541;
	setp.ge.s32 	%p429, %r2541, %r569;
	@%p429 bra 	$L__BB4_473;
	mov.b32 	%r2546, %f22;
	setp.gt.s32 	%p430, %r2546, -1;
	selp.b32 	%r2547, -1, -2147483648, %p430;
	xor.b32  	%r2548, %r2547, %r2546;
	mul.wide.u32 	%rd86, %r626, 8;
	add.s64 	%rd87, %rd1, %rd86;
	st.global.u16 	[%rd87], %rs81;
	st.global.u32 	[%rd87+4], %r2548;
$L__BB4_473:
	setp.gt.u32 	%p431, %r692, 31;
	bar.warp.sync 	-1;
	ld.shared.u16 	%rs82, [%r570+21504];
	ld.shared.f32 	%f23, [%r570+21508];
	mov.b32 	%r3077, 0;
	mov.u32 	%r3076, %r3036;
	mov.u32 	%r3078, %r3077;
	mov.u32 	%r3079, %r3039;
	@%p431 bra 	$L__BB4_476;
	setp.eq.s32 	%p432, %r3036, 0;
	mov.b32 	%r3076, 0;
	mov.u32 	%r3077, %r3076;
	mov.u32 	%r3078, %r3076;
	mov.u32 	%r3079, %r3076;
	@%p432 bra 	$L__BB4_476;
	mov.b32 	%r2552, %f23;
	setp.eq.s32 	%p433, %r2552, 2147483647;
	selp.b32 	%r2553, -2147483648, %r2552, %p433;
	shr.u32 	%r2554, %r2553, %r692;
	and.b32  	%r3078, %r2554, %r108;
	mov.u32 	%r3076, %r109;
	mov.u32 	%r3077, %r107;
$L__BB4_476:
	setp.gt.u32 	%p434, %r3079, 15;
	@%p434 bra 	$L__BB4_479;
	setp.eq.s32 	%p435, %r3076, 0;
	@%p435 bra 	$L__BB4_479;
	sub.s32 	%r2555, 16, %r3079;
	min.u32 	%r2556, %r3076, %r2555;
	mov.b32 	%r2557, -1;
	shl.b32 	%r2558, %r2557, %r2556;
	not.b32 	%r2559, %r2558;
	cvt.u32.u16 	%r2560, %rs82;
	shr.u32 	%r2561, %r2560, %r3079;
	and.b32  	%r2562, %r2561, %r2559;
	shl.b32 	%r2563, %r2562, %r3077;
	or.b32  	%r3078, %r2563, %r3078;
$L__BB4_479:
	add.s32 	%r2564, %r1, 2688;
	shl.b32 	%r2565, %r3078, 2;
	add.s32 	%r2567, %r1987, %r2565;
	ld.shared.u32 	%r2568, [%r2567+46080];
	add.s32 	%r634, %r2568, %r2564;
	setp.ge.s32 	%p436, %r2564, %r569;
	@%p436 bra 	$L__BB4_481;
	mov.b32 	%r2569, %f23;
	setp.gt.s32 	%p437, %r2569, -1;
	selp.b32 	%r2570, -1, -2147483648, %p437;
	xor.b32  	%r2571, %r2570, %r2569;
	mul.wide.u32 	%rd88, %r634, 8;
	add.s64 	%rd89, %rd1, %rd88;
	st.global.u16 	[%rd89], %rs82;
	st.global.u32 	[%rd89+4], %r2571;
$L__BB4_481:
	setp.gt.u32 	%p438, %r692, 31;
	bar.warp.sync 	-1;
	ld.shared.u16 	%rs83, [%r570+24576];
	ld.shared.f32 	%f24, [%r570+24580];
	mov.b32 	%r3082, 0;
	mov.u32 	%r3081, %r3036;
	mov.u32 	%r3083, %r3082;
	mov.u32 	%r3084, %r3039;
	@%p438 bra 	$L__BB4_484;
	setp.eq.s32 	%p439, %r3036, 0;
	mov.b32 	%r3081, 0;
	mov.u32 	%r3082, %r3081;
	mov.u32 	%r3083, %r3081;
	mov.u32 	%r3084, %r3081;
	@%p439 bra 	$L__BB4_484;
	mov.b32 	%r2575, %f24;
	setp.eq.s32 	%p440, %r2575, 2147483647;
	selp.b32 	%r2576, -2147483648, %r2575, %p440;
	shr.u32 	%r2577, %r2576, %r692;
	and.b32  	%r3083, %r2577, %r108;
	mov.u32 	%r3081, %r109;
	mov.u32 	%r3082, %r107;
$L__BB4_484:
	setp.gt.u32 	%p441, %r3084, 15;
	@%p441 bra 	$L__BB4_487;
	setp.eq.s32 	%p442, %r3081, 0;
	@%p442 bra 	$L__BB4_487;
	sub.s32 	%r2578, 16, %r3084;
	min.u32 	%r2579, %r3081, %r2578;
	mov.b32 	%r2580, -1;
	shl.b32 	%r2581, %r2580, %r2579;
	not.b32 	%r2582, %r2581;
	cvt.u32.u16 	%r2583, %rs83;
	shr.u32 	%r2584, %r2583, %r3084;
	and.b32  	%r2585, %r2584, %r2582;
	shl.b32 	%r2586, %r2585, %r3082;
	or.b32  	%r3083, %r2586, %r3083;
$L__BB4_487:
	or.b32  	%r2587, %r1, 3072;
	shl.b32 	%r2588, %r3083, 2;
	add.s32 	%r2590, %r1987, %r2588;
	ld.shared.u32 	%r2591, [%r2590+46080];
	add.s32 	%r642, %r2591, %r2587;
	setp.ge.s32 	%p443, %r2587, %r569;
	@%p443 bra 	$L__BB4_489;
	mov.b32 	%r2592, %f24;
	setp.gt.s32 	%p444, %r2592, -1;
	selp.b32 	%r2593, -1, -2147483648, %p444;
	xor.b32  	%r2594, %r2593, %r2592;
	mul.wide.u32 	%rd90, %r642, 8;
	add.s64 	%rd91, %rd1, %rd90;
	st.global.u16 	[%rd91], %rs83;
	st.global.u32 	[%rd91+4], %r2594;
$L__BB4_489:
	setp.gt.u32 	%p445, %r692, 31;
	bar.warp.sync 	-1;
	ld.shared.u16 	%rs84, [%r570+27648];
	ld.shared.f32 	%f25, [%r570+27652];
	mov.b32 	%r3087, 0;
	mov.u32 	%r3086, %r3036;
	mov.u32 	%r3088, %r3087;
	mov.u32 	%r3089, %r3039;
	@%p445 bra 	$L__BB4_492;
	setp.eq.s32 	%p446, %r3036, 0;
	mov.b32 	%r3086, 0;
	mov.u32 	%r3087, %r3086;
	mov.u32 	%r3088, %r3086;
	mov.u32 	%r3089, %r3086;
	@%p446 bra 	$L__BB4_492;
	mov.b32 	%r2598, %f25;
	setp.eq.s32 	%p447, %r2598, 2147483647;
	selp.b32 	%r2599, -2147483648, %r2598, %p447;
	shr.u32 	%r2600, %r2599, %r692;
	and.b32  	%r3088, %r2600, %r108;
	mov.u32 	%r3086, %r109;
	mov.u32 	%r3087, %r107;
$L__BB4_492:
	setp.gt.u32 	%p448, %r3089, 15;
	@%p448 bra 	$L__BB4_495;
	setp.eq.s32 	%p449, %r3086, 0;
	@%p449 bra 	$L__BB4_495;
	sub.s32 	%r2601, 16, %r3089;
	min.u32 	%r2602, %r3086, %r2601;
	mov.b32 	%r2603, -1;
	shl.b32 	%r2604, %r2603, %r2602;
	not.b32 	%r2605, %r2604;
	cvt.u32.u16 	%r2606, %rs84;
	shr.u32 	%r2607, %r2606, %r3089;
	and.b32  	%r2608, %r2607, %r2605;
	shl.b32 	%r2609, %r2608, %r3087;
	or.b32  	%r3088, %r2609, %r3088;
$L__BB4_495:
	add.s32 	%r2610, %r1, 3456;
	shl.b32 	%r2611, %r3088, 2;
	add.s32 	%r2613, %r1987, %r2611;
	ld.shared.u32 	%r2614, [%r2613+46080];
	add.s32 	%r650, %r2614, %r2610;
	setp.ge.s32 	%p450, %r2610, %r569;
	@%p450 bra 	$L__BB4_497;
	mov.b32 	%r2615, %f25;
	setp.gt.s32 	%p451, %r2615, -1;
	selp.b32 	%r2616, -1, -2147483648, %p451;
	xor.b32  	%r2617, %r2616, %r2615;
	mul.wide.u32 	%rd92, %r650, 8;
	add.s64 	%rd93, %rd1, %rd92;
	st.global.u16 	[%rd93], %rs84;
	st.global.u32 	[%rd93+4], %r2617;
$L__BB4_497:
	setp.gt.u32 	%p452, %r692, 31;
	bar.warp.sync 	-1;
	ld.shared.u16 	%rs85, [%r570+30720];
	ld.shared.f32 	%f26, [%r570+30724];
	mov.b32 	%r3092, 0;
	mov.u32 	%r3091, %r3036;
	mov.u32 	%r3093, %r3092;
	mov.u32 	%r3094, %r3039;
	@%p452 bra 	$L__BB4_500;
	setp.eq.s32 	%p453, %r3036, 0;
	mov.b32 	%r3091, 0;
	mov.u32 	%r3092, %r3091;
	mov.u32 	%r3093, %r3091;
	mov.u32 	%r3094, %r3091;
	@%p453 bra 	$L__BB4_500;
	mov.b32 	%r2621, %f26;
	setp.eq.s32 	%p454, %r2621, 2147483647;
	selp.b32 	%r2622, -2147483648, %r2621, %p454;
	shr.u32 	%r2623, %r2622, %r692;
	and.b32  	%r3093, %r2623, %r108;
	mov.u32 	%r3091, %r109;
	mov.u32 	%r3092, %r107;
$L__BB4_500:
	setp.gt.u32 	%p455, %r3094, 15;
	@%p455 bra 	$L__BB4_503;
	setp.eq.s32 	%p456, %r3091, 0;
	@%p456 bra 	$L__BB4_503;
	sub.s32 	%r2624, 16, %r3094;
	min.u32 	%r2625, %r3091, %r2624;
	mov.b32 	%r2626, -1;
	shl.b32 	%r2627, %r2626, %r2625;
	not.b32 	%r2628, %r2627;
	cvt.u32.u16 	%r2629, %rs85;
	shr.u32 	%r2630, %r2629, %r3094;
	and.b32  	%r2631, %r2630, %r2628;
	shl.b32 	%r2632, %r2631, %r3092;
	or.b32  	%r3093, %r2632, %r3093;
$L__BB4_503:
	add.s32 	%r2633, %r1, 3840;
	shl.b32 	%r2634, %r3093, 2;
	add.s32 	%r2636, %r1987, %r2634;
	ld.shared.u32 	%r2637, [%r2636+46080];
	add.s32 	%r658, %r2637, %r2633;
	setp.ge.s32 	%p457, %r2633, %r569;
	@%p457 bra 	$L__BB4_505;
	mov.b32 	%r2638, %f26;
	setp.gt.s32 	%p458, %r2638, -1;
	selp.b32 	%r2639, -1, -2147483648, %p458;
	xor.b32  	%r2640, %r2639, %r2638;
	mul.wide.u32 	%rd94, %r658, 8;
	add.s64 	%rd95, %rd1, %rd94;
	st.global.u16 	[%rd95], %rs85;
	st.global.u32 	[%rd95+4], %r2640;
$L__BB4_505:
	setp.gt.u32 	%p459, %r692, 31;
	bar.warp.sync 	-1;
	ld.shared.u16 	%rs86, [%r570+33792];
	ld.shared.f32 	%f27, [%r570+33796];
	mov.b32 	%r3097, 0;
	mov.u32 	%r3096, %r3036;
	mov.u32 	%r3098, %r3097;
	mov.u32 	%r3099, %r3039;
	@%p459 bra 	$L__BB4_508;
	setp.eq.s32 	%p460, %r3036, 0;
	mov.b32 	%r3096, 0;
	mov.u32 	%r3097, %r3096;
	mov.u32 	%r3098, %r3096;
	mov.u32 	%r3099, %r3096;
	@%p460 bra 	$L__BB4_508;
	mov.b32 	%r2644, %f27;
	setp.eq.s32 	%p461, %r2644, 2147483647;
	selp.b32 	%r2645, -2147483648, %r2644, %p461;
	shr.u32 	%r2646, %r2645, %r692;
	and.b32  	%r3098, %r2646, %r108;
	mov.u32 	%r3096, %r109;
	mov.u32 	%r3097, %r107;
$L__BB4_508:
	setp.gt.u32 	%p462, %r3099, 15;
	@%p462 bra 	$L__BB4_511;
	setp.eq.s32 	%p463, %r3096, 0;
	@%p463 bra 	$L__BB4_511;
	sub.s32 	%r2647, 16, %r3099;
	min.u32 	%r2648, %r3096, %r2647;
	mov.b32 	%r2649, -1;
	shl.b32 	%r2650, %r2649, %r2648;
	not.b32 	%r2651, %r2650;
	cvt.u32.u16 	%r2652, %rs86;
	shr.u32 	%r2653, %r2652, %r3099;
	and.b32  	%r2654, %r2653, %r2651;
	shl.b32 	%r2655, %r2654, %r3097;
	or.b32  	%r3098, %r2655, %r3098;
$L__BB4_511:
	add.s32 	%r2656, %r1, 4224;
	shl.b32 	%r2657, %r3098, 2;
	add.s32 	%r2659, %r1987, %r2657;
	ld.shared.u32 	%r2660, [%r2659+46080];
	add.s32 	%r666, %r2660, %r2656;
	setp.ge.s32 	%p464, %r2656, %r569;
	@%p464 bra 	$L__BB4_513;
	mov.b32 	%r2661, %f27;
	setp.gt.s32 	%p465, %r2661, -1;
	selp.b32 	%r2662, -1, -2147483648, %p465;
	xor.b32  	%r2663, %r2662, %r2661;
	mul.wide.u32 	%rd96, %r666, 8;
	add.s64 	%rd97, %rd1, %rd96;
	st.global.u16 	[%rd97], %rs86;
	st.global.u32 	[%rd97+4], %r2663;
$L__BB4_513:
	setp.gt.u32 	%p466, %r692, 31;
	bar.warp.sync 	-1;
	ld.shared.u16 	%rs87, [%r570+36864];
	ld.shared.f32 	%f28, [%r570+36868];
	mov.b32 	%r3102, 0;
	mov.u32 	%r3101, %r3036;
	mov.u32 	%r3103, %r3102;
	mov.u32 	%r3104, %r3039;
	@%p466 bra 	$L__BB4_516;
	setp.eq.s32 	%p467, %r3036, 0;
	mov.b32 	%r3101, 0;
	mov.u32 	%r3102, %r3101;
	mov.u32 	%r3103, %r3101;
	mov.u32 	%r3104, %r3101;
	@%p467 bra 	$L__BB4_516;
	mov.b32 	%r2667, %f28;
	setp.eq.s32 	%p468, %r2667, 2147483647;
	selp.b32 	%r2668, -2147483648, %r2667, %p468;
	shr.u32 	%r2669, %r2668, %r692;
	and.b32  	%r3103, %r2669, %r108;
	mov.u32 	%r3101, %r109;
	mov.u32 	%r3102, %r107;
$L__BB4_516:
	setp.gt.u32 	%p469, %r3104, 15;
	@%p469 bra 	$L__BB4_519;
	setp.eq.s32 	%p470, %r3101, 0;
	@%p470 bra 	$L__BB4_519;
	sub.s32 	%r2670, 16, %r3104;
	min.u32 	%r2671, %r3101, %r2670;
	mov.b32 	%r2672, -1;
	shl.b32 	%r2673, %r2672, %r2671;
	not.b32 	%r2674, %r2673;
	cvt.u32.u16 	%r2675, %rs87;
	shr.u32 	%r2676, %r2675, %r3104;
	and.b32  	%r2677, %r2676, %r2674;
	shl.b32 	%r2678, %r2677, %r3102;
	or.b32  	%r3103, %r2678, %r3103;
$L__BB4_519:
	add.s32 	%r2679, %r1, 4608;
	shl.b32 	%r2680, %r3103, 2;
	add.s32 	%r2682, %r1987, %r2680;
	ld.shared.u32 	%r2683, [%r2682+46080];
	add.s32 	%r674, %r2683, %r2679;
	setp.ge.s32 	%p471, %r2679, %r569;
	@%p471 bra 	$L__BB4_521;
	mov.b32 	%r2684, %f28;
	setp.gt.s32 	%p472, %r2684, -1;
	selp.b32 	%r2685, -1, -2147483648, %p472;
	xor.b32  	%r2686, %r2685, %r2684;
	mul.wide.u32 	%rd98, %r674, 8;
	add.s64 	%rd99, %rd1, %rd98;
	st.global.u16 	[%rd99], %rs87;
	st.global.u32 	[%rd99+4], %r2686;
$L__BB4_521:
	setp.gt.u32 	%p473, %r692, 31;
	bar.warp.sync 	-1;
	ld.shared.u16 	%rs88, [%r570+39936];
	ld.shared.f32 	%f29, [%r570+39940];
	mov.b32 	%r3107, 0;
	mov.u32 	%r3106, %r3036;
	mov.u32 	%r3108, %r3107;
	mov.u32 	%r3109, %r3039;
	@%p473 bra 	$L__BB4_524;
	setp.eq.s32 	%p474, %r3036, 0;
	mov.b32 	%r3106, 0;
	mov.u32 	%r3107, %r3106;
	mov.u32 	%r3108, %r3106;
	mov.u32 	%r3109, %r3106;
	@%p474 bra 	$L__BB4_524;
	mov.b32 	%r2690, %f29;
	setp.eq.s32 	%p475, %r2690, 2147483647;
	selp.b32 	%r2691, -2147483648, %r2690, %p475;
	shr.u32 	%r2692, %r2691, %r692;
	and.b32  	%r3108, %r2692, %r108;
	mov.u32 	%r3106, %r109;
	mov.u32 	%r3107, %r107;
$L__BB4_524:
	setp.gt.u32 	%p476, %r3109, 15;
	@%p476 bra 	$L__BB4_527;
	setp.eq.s32 	%p477, %r3106, 0;
	@%p477 bra 	$L__BB4_527;
	sub.s32 	%r2693, 16, %r3109;
	min.u32 	%r2694, %r3106, %r2693;
	mov.b32 	%r2695, -1;
	shl.b32 	%r2696, %r2695, %r2694;
	not.b32 	%r2697, %r2696;
	cvt.u32.u16 	%r2698, %rs88;
	shr.u32 	%r2699, %r2698, %r3109;
	and.b32  	%r2700, %r2699, %r2697;
	shl.b32 	%r2701, %r2700, %r3107;
	or.b32  	%r3108, %r2701, %r3108;
$L__BB4_527:
	add.s32 	%r2702, %r1, 4992;
	shl.b32 	%r2703, %r3108, 2;
	add.s32 	%r2705, %r1987, %r2703;
	ld.shared.u32 	%r2706, [%r2705+46080];
	add.s32 	%r682, %r2706, %r2702;
	setp.ge.s32 	%p478, %r2702, %r569;
	@%p478 bra 	$L__BB4_529;
	mov.b32 	%r2707, %f29;
	setp.gt.s32 	%p479, %r2707, -1;
	selp.b32 	%r2708, -1, -2147483648, %p479;
	xor.b32  	%r2709, %r2708, %r2707;
	mul.wide.u32 	%rd100, %r682, 8;
	add.s64 	%rd101, %rd1, %rd100;
	st.global.u16 	[%rd101], %rs88;
	st.global.u32 	[%rd101+4], %r2709;
$L__BB4_529:
	setp.gt.u32 	%p480, %r692, 31;
	bar.warp.sync 	-1;
	ld.shared.u16 	%rs89, [%r570+43008];
	ld.shared.f32 	%f30, [%r570+43012];
	mov.b32 	%r3112, 0;
	mov.u32 	%r3113, %r3112;
	@%p480 bra 	$L__BB4_532;
	setp.eq.s32 	%p481, %r3036, 0;
	mov.b32 	%r3036, 0;
	mov.u32 	%r3112, %r3036;
	mov.u32 	%r3113, %r3036;
	mov.u32 	%r3039, %r3036;
	@%p481 bra 	$L__BB4_532;
	mov.b32 	%r2713, %f30;
	setp.eq.s32 	%p482, %r2713, 2147483647;
	selp.b32 	%r2714, -2147483648, %r2713, %p482;
	shr.u32 	%r2715, %r2714, %r692;
	and.b32  	%r3113, %r2715, %r108;
	mov.u32 	%r3036, %r109;
	mov.u32 	%r3112, %r107;
$L__BB4_532:
	setp.gt.u32 	%p483, %r3039, 15;
	@%p483 bra 	$L__BB4_535;
	setp.eq.s32 	%p484, %r3036, 0;
	@%p484 bra 	$L__BB4_535;
	sub.s32 	%r2716, 16, %r3039;
	min.u32 	%r2717, %r3036, %r2716;
	mov.b32 	%r2718, -1;
	shl.b32 	%r2719, %r2718, %r2717;
	not.b32 	%r2720, %r2719;
	cvt.u32.u16 	%r2721, %rs89;
	shr.u32 	%r2722, %r2721, %r3039;
	and.b32  	%r2723, %r2722, %r2720;
	shl.b32 	%r2724, %r2723, %r3112;
	or.b32  	%r3113, %r2724, %r3113;
$L__BB4_535:
	add.s32 	%r2725, %r1, 5376;
	shl.b32 	%r2726, %r3113, 2;
	add.s32 	%r2728, %r1987, %r2726;
	ld.shared.u32 	%r2729, [%r2728+46080];
	add.s32 	%r690, %r2729, %r2725;
	setp.ge.s32 	%p485, %r2725, %r569;
	@%p485 bra 	$L__BB4_537;
	mov.b32 	%r2730, %f30;
	setp.gt.s32 	%p486, %r2730, -1;
	selp.b32 	%r2731, -1, -2147483648, %p486;
	xor.b32  	%r2732, %r2731, %r2730;
	mul.wide.u32 	%rd102, %r690, 8;
	add.s64 	%rd103, %rd1, %rd102;
	st.global.u16 	[%rd103], %rs89;
	st.global.u32 	[%rd103+4], %r2732;
$L__BB4_537:
	bar.warp.sync 	-1;
$L__BB4_538:
	ret;

}
	// .globl	_ZN3cub18CUB_300001_SM_10006detail8for_each13static_kernelINS2_12policy_hub_t12policy_500_tEmN6thrust24THRUST_300001_SM_1000_NS8cuda_cub20__uninitialized_fill7functorINS7_10device_ptrI8custom_tEESC_EEEEvT0_T1_
.visible .entry _ZN3cub18CUB_300001_SM_10006detail8for_each13static_kernelINS2_12policy_hub_t12policy_500_tEmN6thrust24THRUST_300001_SM_1000_NS8cuda_cub20__uninitialized_fill7functorINS7_10device_ptrI8custom_tEESC_EEEEvT0_T1_(
	.param .u64 _ZN3cub18CUB_300001_SM_10006detail8for_each13static_kernelINS2_12policy_hub_t12policy_500_tEmN6thrust24THRUST_300001_SM_1000_NS8cuda_cub20__uninitialized_fill7functorINS7_10device_ptrI8custom_tEESC_EEEEvT0_T1__param_0,
	.param .align 8 .b8 _ZN3cub18CUB_300001_SM_10006detail8for_each13static_kernelINS2_12policy_hub_t12policy_500_tEmN6thrust24THRUST_300001_SM_1000_NS8cuda_cub20__uninitialized_fill7functorINS7_10device_ptrI8custom_tEESC_EEEEvT0_T1__param_1[16]
)
.maxntid 256
{
	.reg .pred 	%p<4>;
	.reg .b16 	%rs<4>;
	.reg .b32 	%r<5>;
	.reg .b32 	%f<4>;
	.reg .b64 	%rd<16>;

	ld.param.f32 	%f3, [_ZN3cub18CUB_300001_SM_10006detail8for_each13static_kernelINS2_12policy_hub_t12policy_500_tEmN6thrust24THRUST_300001_SM_1000_NS8cuda_cub20__uninitialized_fill7functorINS7_10device_ptrI8custom_tEESC_EEEEvT0_T1__param_1+12];
	ld.param.u16 	%rs3, [_ZN3cub18CUB_300001_SM_10006detail8for_each13static_kernelINS2_12policy_hub_t12policy_500_tEmN6thrust24THRUST_300001_SM_1000_NS8cuda_cub20__uninitialized_fill7functorINS7_10device_ptrI8custom_tEESC_EEEEvT0_T1__param_1+8];
	ld.param.u64 	%rd4, [_ZN3cub18CUB_300001_SM_10006detail8for_each13static_kernelINS2_12policy_hub_t12policy_500_tEmN6thrust24THRUST_300001_SM_1000_NS8cuda_cub20__uninitialized_fill7functorINS7_10device_ptrI8custom_tEESC_EEEEvT0_T1__param_1];
	ld.param.u64 	%rd5, [_ZN3cub18CUB_300001_SM_10006detail8for_each13static_kernelINS2_12policy_hub_t12policy_500_tEmN6thrust24THRUST_300001_SM_1000_NS8cuda_cub20__uninitialized_fill7functorINS7_10device_ptrI8custom_tEESC_EEEEvT0_T1__param_0];
	mov.u32 	%r2, %ctaid.x;
	mul.wide.u32 	%rd1, %r2, 512;
	sub.s64 	%rd2, %rd5, %rd1;
	setp.lt.u64 	%p1, %rd2, 512;
	@%p1 bra 	$L__BB5_2;
	mov.u32 	%r4, %tid.x;
	cvta.to.global.u64 	%rd11, %rd4;
	cvt.u64.u32 	%rd12, %r4;
	add.s64 	%rd13, %rd1, %rd12;
	shl.b64 	%rd14, %rd13, 3;
	add.s64 	%rd15, %rd11, %rd14;
	st.global.u16 	[%rd15], %rs3;
	st.global.f32 	[%rd15+4], %f3;
	st.global.u16 	[%rd15+2048], %rs3;
	st.global.f32 	[%rd15+2052], %f3;
	bra.uni 	$L__BB5_6;
$L__BB5_2:
	cvta.to.global.u64 	%rd6, %rd4;
	mov.u32 	%r1, %tid.x;
	cvt.u64.u32 	%rd7, %r1;
	setp.le.u64 	%p2, %rd2, %rd7;
	add.s64 	%rd8, %rd1, %rd7;
	shl.b64 	%rd9, %rd8, 3;
	add.s64 	%rd3, %rd6, %rd9;
	@%p2 bra 	$L__BB5_4;
	st.global.u16 	[%rd3], %rs3;
	st.global.f32 	[%rd3+4], %f3;
$L__BB5_4:
	add.s32 	%r3, %r1, 256;
	cvt.u64.u32 	%rd10, %r3;
	setp.le.u64 	%p3, %rd2, %rd10;
	@%p3 bra 	$L__BB5_6;
	st.global.u16 	[%rd3+2048], %rs3;
	st.global.f32 	[%rd3+2052], %f3;
$L__BB5_6:
	ret;

}
	// .globl	_ZN3cub18CUB_300001_SM_10006detail8for_each13static_kernelINS2_12policy_hub_t12policy_500_tEmN6thrust24THRUST_300001_SM_1000_NS8cuda_cub20__uninitialized_fill7functorINS7_10device_ptrIhEEhEEEEvT0_T1_
.visible .entry _ZN3cub18CUB_300001_SM_10006detail8for_each13static_kernelINS2_12policy_hub_t12policy_500_tEmN6thrust24THRUST_300001_SM_1000_NS8cuda_cub20__uninitialized_fill7functorINS7_10device_ptrIhEEhEEEEvT0_T1_(
	.param .u64 _ZN3cub18CUB_300001_SM_10006detail8for_each13static_kernelINS2_12policy_hub_t12policy_500_tEmN6thrust24THRUST_300001_SM_1000_NS8cuda_cub20__uninitialized_fill7functorINS7_10device_ptrIhEEhEEEEvT0_T1__param_0,
	.param .align 8 .b8 _ZN3cub18CUB_300001_SM_10006detail8for_each13static_kernelINS2_12policy_hub_t12policy_500_tEmN6thrust24THRUST_300001_SM_1000_NS8cuda_cub20__uninitialized_fill7functorINS7_10device_ptrIhEEhEEEEvT0_T1__param_1[16]
)
.maxntid 256
{
	.reg .pred 	%p<4>;
	.reg .b16 	%rs<10>;
	.reg .b32 	%r<15>;
	.reg .b64 	%rd<14>;

	ld.param.u32 	%r7, [_ZN3cub18CUB_300001_SM_10006detail8for_each13static_kernelINS2_12policy_hub_t12policy_500_tEmN6thrust24THRUST_300001_SM_1000_NS8cuda_cub20__uninitialized_fill7functorINS7_10device_ptrIhEEhEEEEvT0_T1__param_1+8];
	bfe.u32 	%r11, %r7, 0, 8;
	cvt.u16.u32 	%rs2, %r11;
	ld.param.u64 	%rd4, [_ZN3cub18CUB_300001_SM_10006detail8for_each13static_kernelINS2_12policy_hub_t12policy_500_tEmN6thrust24THRUST_300001_SM_1000_NS8cuda_cub20__uninitialized_fill7functorINS7_10device_ptrIhEEhEEEEvT0_T1__param_1];
	ld.param.u64 	%rd5, [_ZN3cub18CUB_300001_SM_10006detail8for_each13static_kernelINS2_12policy_hub_t12policy_500_tEmN6thrust24THRUST_300001_SM_1000_NS8cuda_cub20__uninitialized_fill7functorINS7_10device_ptrIhEEhEEEEvT0_T1__param_0];
	mov.u32 	%r12, %ctaid.x;
	mul.wide.u32 	%rd1, %r12, 512;
	sub.s64 	%rd2, %rd5, %rd1;
	setp.lt.u64 	%p1, %rd2, 512;
	@%p1 bra 	$L__BB6_2;
	mov.u32 	%r14, %tid.x;
	cvta.to.global.u64 	%rd10, %rd4;
	cvt.u64.u32 	%rd11, %r14;
	add.s64 	%rd12, %rd1, %rd11;
	add.s64 	%rd13, %rd10, %rd12;
	st.global.u8 	[%rd13], %rs2;
	st.global.u8 	[%rd13+256], %rs2;
	bra.uni 	$L__BB6_6;
$L__BB6_2:
	cvta.to.global.u64 	%rd6, %rd4;
	mov.u32 	%r1, %tid.x;
	cvt.u64.u32 	%rd7, %r1;
	setp.le.u64 	%p2, %rd2, %rd7;
	add.s64 	%rd8, %rd1, %rd7;
	add.s64 	%rd3, %rd6, %rd8;
	@%p2 bra 	$L__BB6_4;
	st.global.u8 	[%rd3], %rs2;
$L__BB6_4:
	add.s32 	%r13, %r1, 256;
	cvt.u64.u32 	%rd9, %r13;
	setp.le.u64 	%p3, %rd2, %rd9;
	@%p3 bra 	$L__BB6_6;
	st.global.u8 	[%rd3+256], %rs2;
$L__BB6_6:
	ret;

}


// ===== COMPILED SASS (sm_100) =====

	.target	sm_100

	.elftype	@"ET_EXEC"


//--------------------- .note.nv.tkinfo           --------------------------
	.section	.note.nv.tkinfo,"",@"SHT_NOTE"
	.sectionflags	@"SHF_NOTE_NV_TKINFO"
	.tkinfo
        /*0018*/ 	.word	0x00000002
        /*0030*/ 	.string	""
        /*0030*/ 	.string	"ptxas"
        /*0030*/ 	.string	"Cuda compilation tools, release 13.0, V13.0.88"
        /*0030*/ 	.string	"Build cuda_13.0.r13.0/compiler.36424714_0"
        /*0030*/ 	.string	"-arch sm_100 -m 64 "



//--------------------- .note.nv.cuinfo           --------------------------
	.section	.note.nv.cuinfo,"",@"SHT_NOTE"
	.sectionflags	@"SHF_NOTE_NV_CUINFO"
        /*0018*/ 	.short	0x0002
        /*001a*/ 	.short	0x0064
        /*001c*/ 	.short	0x0082
	.zero		2


//--------------------- .nv.info                  --------------------------
	.section	.nv.info,"",@"SHT_CUDA_INFO"
	.align	4


	//----- nvinfo : EIATTR_REGCOUNT
	.align		4
        /*0000*/ 	.byte	0x04, 0x2f
        /*0002*/ 	.short	(.L_44 - .L_43)
	.align		4
.L_43:
        /*0004*/ 	.word	index@(_ZN3cub18CUB_300001_SM_10006detail11EmptyKernelIvEEvv)
        /*0008*/ 	.word	0x00000004


	//----- nvinfo : EIATTR_FRAME_SIZE
	.align		4
.L_44:
        /*000c*/ 	.byte	0x04, 0x11
        /*000e*/ 	.short	(.L_46 - .L_45)
	.align		4
.L_45:
        /*0010*/ 	.word	index@(_ZN3cub18CUB_300001_SM_10006detail11EmptyKernelIvEEvv)
        /*0014*/ 	.word	0x00000000


	//----- nvinfo : EIATTR_REGCOUNT
	.align		4
.L_46:
        /*0018*/ 	.byte	0x04, 0x2f
        /*001a*/ 	.short	(.L_48 - .L_47)
	.align		4
.L_47:
        /*001c*/ 	.word	index@(_ZN3cub18CUB_300001_SM_10006detail10radix_sort31DeviceRadixSortSingleTileKernelINS1_5radix10policy_hubI8custom_tNS0_8NullTypeEjE10Policy1000ELNS0_9SortOrderE0ES6_S7_j19custom_decomposer_tEEvPKT1_PSC_PKT2_PSG_T3_iiT4_)
        /*0020*/ 	.word	0x0000005f


	//----- nvinfo : EIATTR_FRAME_SIZE
	.align		4
.L_48:
        /*0024*/ 	.byte	0x04, 0x11
        /*0026*/ 	.short	(.L_50 - .L_49)
	.align		4
.L_49:
        /*0028*/ 	.word	index@(_ZN3cub18CUB_300001_SM_10006detail10radix_sort31DeviceRadixSortSingleTileKernelINS1_5radix10policy_hubI8custom_tNS0_8NullTypeEjE10Policy1000ELNS0_9SortOrderE0ES6_S7_j19custom_decomposer_tEEvPKT1_PSC_PKT2_PSG_T3_iiT4_)
        /*002c*/ 	.word	0x00000000


	//----- nvinfo : EIATTR_REGCOUNT
	.align		4
.L_50:
        /*0030*/ 	.byte	0x04, 0x2f
        /*0032*/ 	.short	(.L_52 - .L_51)
	.align		4
.L_51:
        /*0034*/ 	.word	index@(_ZN3cub18CUB_300001_SM_10006detail10radix_sort30DeviceRadixSortHistogramKernelINS1_5radix10policy_hubI8custom_tNS0_8NullTypeEjE10Policy1000ELNS0_9SortOrderE0ES6_j19custom_decomposer_tEEvPT2_PKT1_SC_iiT3_)
        /*0038*/ 	.word	0x00000030


	//----- nvinfo : EIATTR_FRAME_SIZE
	.align		4
.L_52:
        /*003c*/ 	.byte	0x04, 0x11
        /*003e*/ 	.short	(.L_54 - .L_53)
	.align		4
.L_53:
        /*0040*/ 	.word	index@(_ZN3cub18CUB_300001_SM_10006detail10radix_sort30DeviceRadixSortHistogramKernelINS1_5radix10policy_hubI8custom_tNS0_8NullTypeEjE10Policy1000ELNS0_9SortOrderE0ES6_j19custom_decomposer_tEEvPT2_PKT1_SC_iiT3_)
        /*0044*/ 	.word	0x00000000


	//----- nvinfo : EIATTR_REGCOUNT
	.align		4
.L_54:
        /*0048*/ 	.byte	0x04, 0x2f
        /*004a*/ 	.short	(.L_56 - .L_55)
	.align		4
.L_55:
        /*004c*/ 	.word	index@(_ZN3cub18CUB_300001_SM_10006detail10radix_sort33DeviceRadixSortExclusiveSumKernelINS1_5radix10policy_hubI8custom_tNS0_8NullTypeEjE10Policy1000EjEEvPT0_)
        /*0050*/ 	.word	0x00000018


	//----- nvinfo : EIATTR_FRAME_SIZE
	.align		4
.L_56:
        /*0054*/ 	.byte	0x04, 0x11
        /*0056*/ 	.short	(.L_58 - .L_57)
	.align		4
.L_57:
        /*0058*/ 	.word	index@(_ZN3cub18CUB_300001_SM_10006detail10radix_sort33DeviceRadixSortExclusiveSumKernelINS1_5radix10policy_hubI8custom_tNS0_8NullTypeEjE10Policy1000EjEEvPT0_)
        /*005c*/ 	.word	0x00000000


	//----- nvinfo : EIATTR_REGCOUNT
	.align		4
.L_58:
        /*0060*/ 	.byte	0x04, 0x2f
        /*0062*/ 	.short	(.L_60 - .L_59)
	.align		4
.L_59:
        /*0064*/ 	.word	index@(_ZN3cub18CUB_300001_SM_10006detail10radix_sort29DeviceRadixSortOnesweepKernelINS1_5radix10policy_hubI8custom_tNS0_8NullTypeEjE10Policy1000ELNS0_9SortOrderE0ES6_S7_jii19custom_decomposer_tEEvPT5_SD_PT3_PKSE_PT1_PKSI_PT2_PKSM_T4_iiT6_)
        /*0068*/ 	.word	0x0000004a


	//----- nvinfo : EIATTR_FRAME_SIZE
	.align		4
.L_60:
        /*006c*/ 	.byte	0x04, 0x11
        /*006e*/ 	.short	(.L_62 - .L_61)
	.align		4
.L_61:
        /*0070*/ 	.word	index@(_ZN3cub18CUB_300001_SM_10006detail10radix_sort29DeviceRadixSortOnesweepKernelINS1_5radix10policy_hubI8custom_tNS0_8NullTypeEjE10Policy1000ELNS0_9SortOrderE0ES6_S7_jii19custom_decomposer_tEEvPT5_SD_PT3_PKSE_PT1_PKSI_PT2_PKSM_T4_iiT6_)
        /*0074*/ 	.word	0x00000000


	//----- nvinfo : EIATTR_REGCOUNT
	.align		4
.L_62:
        /*0078*/ 	.byte	0x04, 0x2f
        /*007a*/ 	.short	(.L_64 - .L_63)
	.align		4
.L_63:
        /*007c*/ 	.word	index@(_ZN3cub18CUB_300001_SM_10006detail8for_each13static_kernelINS2_12policy_hub_t12policy_500_tEmN6thrust24THRUST_300001_SM_1000_NS8cuda_cub20__uninitialized_fill7functorINS7_10device_ptrI8custom_tEESC_EEEEvT0_T1_)
        /*0080*/ 	.word	0x0000000a


	//----- nvinfo : EIATTR_FRAME_SIZE
	.align		4
.L_64:
        /*0084*/ 	.byte	0x04, 0x11
        /*0086*/ 	.short	(.L_66 - .L_65)
	.align		4
.L_65:
        /*0088*/ 	.word	index@(_ZN3cub18CUB_300001_SM_10006detail8for_each13static_kernelINS2_12policy_hub_t12policy_500_tEmN6thrust24THRUST_300001_SM_1000_NS8cuda_cub20__uninitialized_fill7functorINS7_10device_ptrI8custom_tEESC_EEEEvT0_T1_)
        /*008c*/ 	.word	0x00000000


	//----- nvinfo : EIATTR_REGCOUNT
	.align		4
.L_66:
        /*0090*/ 	.byte	0x04, 0x2f
        /*0092*/ 	.short	(.L_68 - .L_67)
	.align		4
.L_67:
        /*0094*/ 	.word	index@(_ZN3cub18CUB_300001_SM_10006detail8for_each13static_kernelINS2_12policy_hub_t12policy_500_tEmN6thrust24THRUST_300001_SM_1000_NS8cuda_cub20__uninitialized_fill7functorINS7_10device_ptrIhEEhEEEEvT0_T1_)
        /*0098*/ 	.word	0x0000000a


	//----- nvinfo : EIATTR_FRAME_SIZE
	.align		4
.L_68:
        /*009c*/ 	.byte	0x04, 0x11
        /*009e*/ 	.short	(.L_70 - .L_69)
	.align		4
.L_69:
        /*00a0*/ 	.word	index@(_ZN3cub18CUB_300001_SM_10006detail8for_each13static_kernelINS2_12policy_hub_t12policy_500_tEmN6thrust24THRUST_300001_SM_1000_NS8cuda_cub20__uninitialized_fill7functorINS7_10device_ptrIhEEhEEEEvT0_T1_)
        /*00a4*/ 	.word	0x00000000


	//----- nvinfo : EIATTR_MIN_STACK_SIZE
	.align		4
.L_70:
        /*00a8*/ 	.byte	0x04, 0x12
        /*00aa*/ 	.short	(.L_72 - .L_71)
	.align		4
.L_71:
        /*00ac*/ 	.word	index@(_ZN3cub18CUB_300001_SM_10006detail8for_each13static_kernelINS2_12policy_hub_t12policy_500_tEmN6thrust24THRUST_300001_SM_1000_NS8cuda_cub20__uninitialized_fill7functorINS7_10device_ptrIhEEhEEEEvT0_T1_)
        /*00b0*/ 	.word	0x00000000


	//----- nvinfo : EIATTR_MIN_STACK_SIZE
	.align		4
.L_72:
        /*00b4*/ 	.byte	0x04, 0x12
        /*00b6*/ 	.short	(.L_74 - .L_73)
	.align		4
.L_73:
        /*00b8*/ 	.word	index@(_ZN3cub18CUB_300001_SM_10006detail8for_each13static_kernelINS2_12policy_hub_t12policy_500_tEmN6thrust24THRUST_300001_SM_1000_NS8cuda_cub20__uninitialized_fill7functorINS7_10device_ptrI8custom_tEESC_EEEEvT0_T1_)
        /*00bc*/ 	.word	0x00000000


	//----- nvinfo : EIATTR_MIN_STACK_SIZE
	.align		4
.L_74:
        /*00c0*/ 	.byte	0x04, 0x12
        /*00c2*/ 	.short	(.L_76 - .L_75)
	.align		4
.L_75:
        /*00c4*/ 	.word	index@(_ZN3cub18CUB_300001_SM_10006detail10radix_sort29DeviceRadixSortOnesweepKernelINS1_5radix10policy_hubI8custom_tNS0_8NullTypeEjE10Policy1000ELNS0_9SortOrderE0ES6_S7_jii19custom_decomposer_tEEvPT5_SD_PT3_PKSE_PT1_PKSI_PT2_PKSM_T4_iiT6_)
        /*00c8*/ 	.word	0x00000000


	//----- nvinfo : EIATTR_MIN_STACK_SIZE
	.align		4
.L_76:
        /*00cc*/ 	.byte	0x04, 0x12
        /*00ce*/ 	.short	(.L_78 - .L_77)
	.align		4
.L_77:
        /*00d0*/ 	.word	index@(_ZN3cub18CUB_300001_SM_10006detail10radix_sort33DeviceRadixSortExclusiveSumKernelINS1_5radix10policy_hubI8custom_tNS0_8NullTypeEjE10Policy1000EjEEvPT0_)
        /*00d4*/ 	.word	0x00000000


	//----- nvinfo : EIATTR_MIN_STACK_SIZE
	.align		4
.L_78:
        /*00d8*/ 	.byte	0x04, 0x12
        /*00da*/ 	.short	(.L_80 - .L_79)
	.align		4
.L_79:
        /*00dc*/ 	.word	index@(_ZN3cub18CUB_300001_SM_10006detail10radix_sort30DeviceRadixSortHistogramKernelINS1_5radix10policy_hubI8custom_tNS0_8NullTypeEjE10Policy1000ELNS0_9SortOrderE0ES6_j19custom_decomposer_tEEvPT2_PKT1_SC_iiT3_)
        /*00e0*/ 	.word	0x00000000


	//----- nvinfo : EIATTR_MIN_STACK_SIZE
	.align		4
.L_80:
        /*00e4*/ 	.byte	0x04, 0x12
        /*00e6*/ 	.short	(.L_82 - .L_81)
	.align		4
.L_81:
        /*00e8*/ 	.word	index@(_ZN3cub18CUB_300001_SM_10006detail10radix_sort31DeviceRadixSortSingleTileKernelINS1_5radix10policy_hubI8custom_tNS0_8NullTypeEjE10Policy1000ELNS0_9SortOrderE0ES6_S7_j19custom_decomposer_tEEvPKT1_PSC_PKT2_PSG_T3_iiT4_)
        /*00ec*/ 	.word	0x00000000


	//----- nvinfo : EIATTR_MIN_STACK_SIZE
	.align		4
.L_82:
        /*00f0*/ 	.byte	0x04, 0x12
        /*00f2*/ 	.short	(.L_84 - .L_83)
	.align		4
.L_83:
        /*00f4*/ 	.word	index@(_ZN3cub18CUB_300001_SM_10006detail11EmptyKernelIvEEvv)
        /*00f8*/ 	.word	0x00000000
.L_84:


//--------------------- .nv.compat                --------------------------
	.section	.nv.compat,"",@"SHT_CUDA_COMPAT_INFO"
	.align	4
        /*0000*/ 	.byte	0x02, 0x09, 0x00, 0x00, 0x02, 0x02, 0x01, 0x00, 0x02, 0x05, 0x05, 0x00, 0x03, 0x07, 0x01, 0x01
        /*0010*/ 	.byte	0x02, 0x03, 0x00, 0x00, 0x02, 0x06, 0x01, 0x00, 0x04, 0x0b, 0x08, 0x00, 0x09, 0x00, 0x00, 0x00
        /*0020*/ 	.byte	0x00, 0x00, 0x00, 0x00


//--------------------- .nv.info._ZN3cub18CUB_300001_SM_10006detail8for_each13static_kernelINS2_12policy_hub_t12policy_500_tEmN6thrust24THRUST_300001_SM_1000_NS8cuda_cub20__uninitialized_fill7functorINS7_10device_ptrIhEEhEEEEvT0_T1_ --------------------------
	.section	.nv.info._ZN3cub18CUB_300001_SM_10006detail8for_each13static_kernelINS2_12policy_hub_t12policy_500_tEmN6thrust24THRUST_300001_SM_1000_NS8cuda_cub20__uninitialized_fill7functorINS7_10device_ptrIhEEhEEEEvT0_T1_,"",@"SHT_CUDA_INFO"
	.sectionflags	@""
	.align	4


	//----- nvinfo : EIATTR_CUDA_API_VERSION
	.align		4
        /*0000*/ 	.byte	0x04, 0x37
        /*0002*/ 	.short	(.L_86 - .L_85)
.L_85:
        /*0004*/ 	.word	0x00000082


	//----- nvinfo : EIATTR_KPARAM_INFO
	.align		4
.L_86:
        /*0008*/ 	.byte	0x04, 0x17
        /*000a*/ 	.short	(.L_88 - .L_87)
.L_87:
        /*000c*/ 	.word	0x00000000
        /*0010*/ 	.short	0x0001
        /*0012*/ 	.short	0x0008
        /*0014*/ 	.byte	0x00, 0xf0, 0x41, 0x00


	//----- nvinfo : EIATTR_KPARAM_INFO
	.align		4
.L_88:
        /*0018*/ 	.byte	0x04, 0x17
        /*001a*/ 	.short	(.L_90 - .L_89)
.L_89:
        /*001c*/ 	.word	0x00000000
        /*0020*/ 	.short	0x0000
        /*0022*/ 	.short	0x0000
        /*0024*/ 	.byte	0x00, 0xf0, 0x21, 0x00


	//----- nvinfo : EIATTR_SPARSE_MMA_MASK
	.align		4
.L_90:
        /*0028*/ 	.byte	0x03, 0x50
        /*002a*/ 	.short	0x0000


	//----- nvinfo : EIATTR_MAXREG_COUNT
	.align		4
        /*002c*/ 	.byte	0x03, 0x1b
        /*002e*/ 	.short	0x00ff


	//----- nvinfo : EIATTR_MERCURY_ISA_VERSION
	.align		4
        /*0030*/ 	.byte	0x03, 0x5f
        /*0032*/ 	.short	0x0101


	//----- nvinfo : EIATTR_VRC_CTA_INIT_COUNT
	.align		4
        /*0034*/ 	.byte	0x02, 0x4a
	.zero		1
	.zero		1


	//----- nvinfo : EIATTR_EXIT_INSTR_OFFSETS
	.align		4
        /*0038*/ 	.byte	0x04, 0x1c
        /*003a*/ 	.short	(.L_92 - .L_91)


	//   ....[0]....
.L_91:
        /*003c*/ 	.word	0x00000120


	//   ....[1]....
        /*0040*/ 	.word	0x000001f0


	//   ....[2]....
        /*0044*/ 	.word	0x00000210


	//----- nvinfo : EIATTR_MAX_THREADS
	.align		4
.L_92:
        /*0048*/ 	.byte	0x04, 0x05
        /*004a*/ 	.short	(.L_94 - .L_93)
.L_93:
        /*004c*/ 	.word	0x00000100
        /*0050*/ 	.word	0x00000001
        /*0054*/ 	.word	0x00000001


	//----- nvinfo : EIATTR_CBANK_PARAM_SIZE
	.align		4
.L_94:
        /*0058*/ 	.byte	0x03, 0x19
        /*005a*/ 	.short	0x0018


	//----- nvinfo : EIATTR_PARAM_CBANK
	.align		4
        /*005c*/ 	.byte	0x04, 0x0a
        /*005e*/ 	.short	(.L_96 - .L_95)
	.align		4
.L_95:
        /*0060*/ 	.word	index@(.nv.constant0._ZN3cub18CUB_300001_SM_10006detail8for_each13static_kernelINS2_12policy_hub_t12policy_500_tEmN6thrust24THRUST_300001_SM_1000_NS8cuda_cub20__uninitialized_fill7functorINS7_10device_ptrIhEEhEEEEvT0_T1_)
        /*0064*/ 	.short	0x0380
        /*0066*/ 	.short	0x0018


	//----- nvinfo : EIATTR_SW_WAR
	.align		4
.L_96:
        /*0068*/ 	.byte	0x04, 0x36
        /*006a*/ 	.short	(.L_98 - .L_97)
.L_97:
        /*006c*/ 	.word	0x00000008
.L_98:


//--------------------- .nv.info._ZN3cub18CUB_300001_SM_10006detail8for_each13static_kernelINS2_12policy_hub_t12policy_500_tEmN6thrust24THRUST_300001_SM_1000_NS8cuda_cub20__uninitialized_fill7functorINS7_10device_ptrI8custom_tEESC_EEEEvT0_T1_ --------------------------
	.section	.nv.info._ZN3cub18CUB_300001_SM_10006detail8for_each13static_kernelINS2_12policy_hub_t12policy_500_tEmN6thrust24THRUST_300001_SM_1000_NS8cuda_cub20__uninitialized_fill7functorINS7_10device_ptrI8custom_tEESC_EEEEvT0_T1_,"",@"SHT_CUDA_INFO"
	.sectionflags	@""
	.align	4


	//----- nvinfo : EIATTR_CUDA_API_VERSION
	.align		4
        /*0000*/ 	.byte	0x04, 0x37
        /*0002*/ 	.short	(.L_100 - .L_99)
.L_99:
        /*0004*/ 	.word	0x00000082


	//----- nvinfo : EIATTR_KPARAM_INFO
	.align		4
.L_100:
        /*0008*/ 	.byte	0x04, 0x17
        /*000a*/ 	.short	(.L_102 - .L_101)
.L_101:
        /*000c*/ 	.word	0x00000000
        /*0010*/ 	.short	0x0001
        /*0012*/ 	.short	0x0008
        /*0014*/ 	.byte	0x00, 0xf0, 0x41, 0x00


	//----- nvinfo : EIATTR_KPARAM_INFO
	.align		4
.L_102:
        /*0018*/ 	.byte	0x04, 0x17
        /*001a*/ 	.short	(.L_104 - .L_103)
.L_103:
        /*001c*/ 	.word	0x00000000
        /*0020*/ 	.short	0x0000
        /*0022*/ 	.short	0x0000
        /*0024*/ 	.byte	0x00, 0xf0, 0x21, 0x00


	//----- nvinfo : EIATTR_SPARSE_MMA_MASK
	.align		4
.L_104:
        /*0028*/ 	.byte	0x03, 0x50
        /*002a*/ 	.short	0x0000


	//----- nvinfo : EIATTR_MAXREG_COUNT
	.align		4
        /*002c*/ 	.byte	0x03, 0x1b
        /*002e*/ 	.short	0x00ff


	//----- nvinfo : EIATTR_MERCURY_ISA_VERSION
	.align		4
        /*0030*/ 	.byte	0x03, 0x5f
        /*0032*/ 	.short	0x0101


	//----- nvinfo : EIATTR_VRC_CTA_INIT_COUNT
	.align		4
        /*0034*/ 	.byte	0x02, 0x4a
	.zero		1
	.zero		1


	//----- nvinfo : EIATTR_EXIT_INSTR_OFFSETS
	.align		4
        /*0038*/ 	.byte	0x04, 0x1c
        /*003a*/ 	.short	(.L_106 - .L_105)


	//   ....[0]....
.L_105:
        /*003c*/ 	.word	0x00000160


	//   ....[1]....
        /*0040*/ 	.word	0x00000280


	//   ....[2]....
        /*0044*/ 	.word	0x000002d0


	//----- nvinfo : EIATTR_MAX_THREADS
	.align		4
.L_106:
        /*0048*/ 	.byte	0x04, 0x05
        /*004a*/ 	.short	(.L_108 - .L_107)
.L_107:
        /*004c*/ 	.word	0x00000100
        /*0050*/ 	.word	0x00000001
        /*0054*/ 	.word	0x00000001


	//----- nvinfo : EIATTR_CBANK_PARAM_SIZE
	.align		4
.L_108:
        /*0058*/ 	.byte	0x03, 0x19
        /*005a*/ 	.short	0x0018


	//----- nvinfo : EIATTR_PARAM_CBANK
	.align		4
        /*005c*/ 	.byte	0x04, 0x0a
        /*005e*/ 	.short	(.L_110 - .L_109)
	.align		4
.L_109:
        /*0060*/ 	.word	index@(.nv.constant0._ZN3cub18CUB_300001_SM_10006detail8for_each13static_kernelINS2_12policy_hub_t12policy_500_tEmN6thrust24THRUST_300001_SM_1000_NS8cuda_cub20__uninitialized_fill7functorINS7_10device_ptrI8custom_tEESC_EEEEvT0_T1_)
        /*0064*/ 	.short	0x0380
        /*0066*/ 	.short	0x0018


	//----- nvinfo : EIATTR_SW_WAR
	.align		4
.L_110:
        /*0068*/ 	.byte	0x04, 0x36
        /*006a*/ 	.short	(.L_112 - .L_111)
.L_111:
        /*006c*/ 	.word	0x00000008
.L_112:


//--------------------- .nv.info._ZN3cub18CUB_300001_SM_10006detail10radix_sort29DeviceRadixSortOnesweepKernelINS1_5radix10policy_hubI8custom_tNS0_8NullTypeEjE10Policy1000ELNS0_9SortOrderE0ES6_S7_jii19custom_decomposer_tEEvPT5_SD_PT3_PKSE_PT1_PKSI_PT2_PKSM_T4_iiT6_ --------------------------
	.section	.nv.info._ZN3cub18CUB_300001_SM_10006detail10radix_sort29DeviceRadixSortOnesweepKernelINS1_5radix10policy_hubI8custom_tNS0_8NullTypeEjE10Policy1000ELNS0_9SortOrderE0ES6_S7_jii19custom_decomposer_tEEvPT5_SD_PT3_PKSE_PT1_PKSI_PT2_PKSM_T4_iiT6_,"",@"SHT_CUDA_INFO"
	.sectionflags	@""
	.align	4


	//----- nvinfo : EIATTR_CUDA_API_VERSION
	.align		4
        /*0000*/ 	.byte	0x04, 0x37
        /*0002*/ 	.short	(.L_114 - .L_113)
.L_113:
        /*0004*/ 	.word	0x00000082


	//----- nvinfo : EIATTR_KPARAM_INFO
	.align		4
.L_114:
        /*0008*/ 	.byte	0x04, 0x17
        /*000a*/ 	.short	(.L_116 - .L_115)
.L_115:
        /*000c*/ 	.word	0x00000000
        /*0010*/ 	.short	0x000b
        /*0012*/ 	.short	0x004c
        /*0014*/ 	.byte	0x00, 0xf0, 0x05, 0x00


	//----- nvinfo : EIATTR_KPARAM_INFO
	.align		4
.L_116:
        /*0018*/ 	.byte	0x04, 0x17
        /*001a*/ 	.short	(.L_118 - .L_117)
.L_117:
        /*001c*/ 	.word	0x00000000
        /*0020*/ 	.short	0x000a
        /*0022*/ 	.short	0x0048
        /*0024*/ 	.byte	0x00, 0xf0, 0x11, 0x00


	//----- nvinfo : EIATTR_KPARAM_INFO
	.align		4
.L_118:
        /*0028*/ 	.byte	0x04, 0x17
        /*002a*/ 	.short	(.L_120 - .L_119)
.L_119:
        /*002c*/ 	.word	0x00000000
        /*0030*/ 	.short	0x0009
        /*0032*/ 	.short	0x0044
        /*0034*/ 	.byte	0x00, 0xf0, 0x11, 0x00


	//----- nvinfo : EIATTR_KPARAM_INFO
	.align		4
.L_120:
        /*0038*/ 	.byte	0x04, 0x17
        /*003a*/ 	.short	(.L_122 - .L_121)
.L_121:
        /*003c*/ 	.word	0x00000000
        /*0040*/ 	.short	0x0008
        /*0042*/ 	.short	0x0040
        /*0044*/ 	.byte	0x00, 0xf0, 0x11, 0x00


	//----- nvinfo : EIATTR_KPARAM_INFO
	.align		4
.L_122:
        /*0048*/ 	.byte	0x04, 0x17
        /*004a*/ 	.short	(.L_124 - .L_123)
.L_123:
        /*004c*/ 	.word	0x00000000
        /*0050*/ 	.short	0x0007
        /*0052*/ 	.short	0x0038
        /*0054*/ 	.byte	0x00, 0xf5, 0x21, 0x00


	//----- nvinfo : EIATTR_KPARAM_INFO
	.align		4
.L_124:
        /*0058*/ 	.byte	0x04, 0x17
        /*005a*/ 	.short	(.L_126 - .L_125)
.L_125:
        /*005c*/ 	.word	0x00000000
        /*0060*/ 	.short	0x0006
        /*0062*/ 	.short	0x0030
        /*0064*/ 	.byte	0x00, 0xf5, 0x21, 0x00


	//----- nvinfo : EIATTR_KPARAM_INFO
	.align		4
.L_126:
        /*0068*/ 	.byte	0x04, 0x17
        /*006a*/ 	.short	(.L_128 - .L_127)
.L_127:
        /*006c*/ 	.word	0x00000000
        /*0070*/ 	.short	0x0005
        /*0072*/ 	.short	0x0028
        /*0074*/ 	.byte	0x00, 0xf5, 0x21, 0x00


	//----- nvinfo : EIATTR_KPARAM_INFO
	.align		4
.L_128:
        /*0078*/ 	.byte	0x04, 0x17
        /*007a*/ 	.short	(.L_130 - .L_129)
.L_129:
        /*007c*/ 	.word	0x00000000
        /*0080*/ 	.short	0x0004
        /*0082*/ 	.short	0x0020
        /*0084*/ 	.byte	0x00, 0xf5, 0x21, 0x00


	//----- nvinfo : EIATTR_KPARAM_INFO
	.align		4
.L_130:
        /*0088*/ 	.byte	0x04, 0x17
        /*008a*/ 	.short	(.L_132 - .L_131)
.L_131:
        /*008c*/ 	.word	0x00000000
        /*0090*/ 	.short	0x0003
        /*0092*/ 	.short	0x0018
        /*0094*/ 	.byte	0x00, 0xf5, 0x21, 0x00


	//----- nvinfo : EIATTR_KPARAM_INFO
	.align		4
.L_132:
        /*0098*/ 	.byte	0x04, 0x17
        /*009a*/ 	.short	(.L_134 - .L_133)
.L_133:
        /*009c*/ 	.word	0x00000000
        /*00a0*/ 	.short	0x0002
        /*00a2*/ 	.short	0x0010
        /*00a4*/ 	.byte	0x00, 0xf5, 0x21, 0x00


	//----- nvinfo : EIATTR_KPARAM_INFO
	.align		4
.L_134:
        /*00a8*/ 	.byte	0x04, 0x17
        /*00aa*/ 	.short	(.L_136 - .L_135)
.L_135:
        /*00ac*/ 	.word	0x00000000
        /*00b0*/ 	.short	0x0001
        /*00b2*/ 	.short	0x0008
        /*00b4*/ 	.byte	0x00, 0xf5, 0x21, 0x00


	//----- nvinfo : EIATTR_KPARAM_INFO
	.align		4
.L_136:
        /*00b8*/ 	.byte	0x04, 0x17
        /*00ba*/ 	.short	(.L_138 - .L_137)
.L_137:
        /*00bc*/ 	.word	0x00000000
        /*00c0*/ 	.short	0x0000
        /*00c2*/ 	.short	0x0000
        /*00c4*/ 	.byte	0x00, 0xf5, 0x21, 0x00


	//----- nvinfo : EIATTR_SPARSE_MMA_MASK
	.align		4
.L_138:
        /*00c8*/ 	.byte	0x03, 0x50
        /*00ca*/ 	.short	0x0000


	//----- nvinfo : EIATTR_MAXREG_COUNT
	.align		4
        /*00cc*/ 	.byte	0x03, 0x1b
        /*00ce*/ 	.short	0x00a8


	//----- nvinfo : EIATTR_NUM_BARRIERS
	.align		4
        /*00d0*/ 	.byte	0x02, 0x4c
        /*00d2*/ 	.byte	0x01
	.zero		1


	//----- nvinfo : EIATTR_MERCURY_ISA_VERSION
	.align		4
        /*00d4*/ 	.byte	0x03, 0x5f
        /*00d6*/ 	.short	0x0101


	//----- nvinfo : EIATTR_COOP_GROUP_MASK_REGIDS
	.align		4
        /*00d8*/ 	.byte	0x04, 0x29
        /*00da*/ 	.short	(.L_140 - .L_139)


	//   ....[0]....
.L_139:
        /*00dc*/ 	.word	0xffffffff


	//   ....[1]....
        /*00e0*/ 	.word	0x0500002a


	//   ....[2]....
        /*00e4*/ 	.word	0xffffffff


	//   ....[3]....
        /*00e8*/ 	.word	0xffffffff


	//   ....[4]....
        /*00ec*/ 	.word	0xffffffff


	//   ....[5]....
        /*00f0*/ 	.word	0xffffffff


	//   ....[6]....
        /*00f4*/ 	.word	0xffffffff


	//   ....[7]....
        /*00f8*/ 	.word	0xffffffff


	//   ....[8]....
        /*00fc*/ 	.word	0xffffffff


	//   ....[9]....
        /*0100*/ 	.word	0xffffffff


	//   ....[10]....
        /*0104*/ 	.word	0xffffffff


	//   ....[11]....
        /*0108*/ 	.word	0xffffffff


	//   ....[12]....
        /*010c*/ 	.word	0xffffffff


	//   ....[13]....
        /*0110*/ 	.word	0xffffffff


	//   ....[14]....
        /*0114*/ 	.word	0xffffffff


	//   ....[15]....
        /*0118*/ 	.word	0xffffffff


	//   ....[16]....
        /*011c*/ 	.word	0xffffffff


	//   ....[17]....
        /*0120*/ 	.word	0xffffffff


	//   ....[18]....
        /*0124*/ 	.word	0xffffffff


	//   ....[19]....
        /*0128*/ 	.word	0xffffffff


	//   ....[20]....
        /*012c*/ 	.word	0xffffffff


	//   ....[21]....
        /*0130*/ 	.word	0xffffffff


	//   ....[22]....
        /*0134*/ 	.word	0xffffffff


	//   ....[23]....
        /*0138*/ 	.word	0xffffffff


	//   ....[24]....
        /*013c*/ 	.word	0xffffffff


	//   ....[25]....
        /*0140*/ 	.word	0xffffffff


	//   ....[26]....
        /*0144*/ 	.word	0xffffffff


	//   ....[27]....
        /*0148*/ 	.word	0xffffffff


	//   ....[28]....
        /*014c*/ 	.word	0xffffffff


	//   ....[29]....
        /*0150*/ 	.word	0xffffffff


	//   ....[30]....
        /*0154*/ 	.word	0xffffffff


	//   ....[31]....
        /*0158*/ 	.word	0xffffffff


	//   ....[32]....
        /*015c*/ 	.word	0xffffffff


	//   ....[33]....
        /*0160*/ 	.word	0xffffffff


	//   ....[34]....
        /*0164*/ 	.word	0xffffffff


	//   ....[35]....
        /*0168*/ 	.word	0xffffffff


	//   ....[36]....
        /*016c*/ 	.word	0xffffffff


	//   ....[37]....
        /*0170*/ 	.word	0xffffffff


	//   ....[38]....
        /*0174*/ 	.word	0xffffffff


	//   ....[39]....
        /*0178*/ 	.word	0xffffffff


	//   ....[40]....
        /*017c*/ 	.word	0xffffffff


	//   ....[41]....
        /*0180*/ 	.word	0xffffffff


	//   ....[42]....
        /*0184*/ 	.word	0xffffffff


	//   ....[43]....
        /*0188*/ 	.word	0xffffffff


	//   ....[44]....
        /*018c*/ 	.word	0xffffffff


	//   ....[45]....
        /*0190*/ 	.word	0xffffffff


	//   ....[46]....
        /*0194*/ 	.word	0xffffffff


	//   ....[47]....
        /*0198*/ 	.word	0xffffffff


	//   ....[48]....
        /*019c*/ 	.word	0xffffffff


	//   ....[49]....
        /*01a0*/ 	.word	0xffffffff


	//   ....[50]....
        /*01a4*/ 	.word	0xffffffff


	//   ....[51]....
        /*01a8*/ 	.word	0xffffffff


	//   ....[52]....
        /*01ac*/ 	.word	0xffffffff


	//   ....[53]....
        /*01b0*/ 	.word	0xffffffff


	//   ....[54]....
        /*01b4*/ 	.word	0xffffffff


	//   ....[55]....
        /*01b8*/ 	.word	0xffffffff


	//   ....[56]....
        /*01bc*/ 	.word	0xffffffff


	//   ....[57]....
        /*01c0*/ 	.word	0xffffffff


	//   ....[58]....
        /*01c4*/ 	.word	0xffffffff


	//   ....[59]....
        /*01c8*/ 	.word	0xffffffff


	//   ....[60]....
        /*01cc*/ 	.word	0xffffffff


	//   ....[61]....
        /*01d0*/ 	.word	0xffffffff


	//   ....[62]....
        /*01d4*/ 	.word	0xffffffff


	//   ....[63]....
        /*01d8*/ 	.word	0xffffffff


	//   ....[64]....
        /*01dc*/ 	.word	0xffffffff


	//   ....[65]....
        /*01e0*/ 	.word	0xffffffff


	//   ....[66]....
        /*01e4*/ 	.word	0xffffffff


	//   ....[67]....
        /*01e8*/ 	.word	0xffffffff


	//   ....[68]....
        /*01ec*/ 	.word	0xffffffff


	//   ....[69]....
        /*01f0*/ 	.word	0xffffffff


	//   ....[70]....
        /*01f4*/ 	.word	0xffffffff


	//   ....[71]....
        /*01f8*/ 	.word	0xffffffff


	//   ....[72]....
        /*01fc*/ 	.word	0xffffffff


	//   ....[73]....
        /*0200*/ 	.word	0xffffffff


	//   ....[74]....
        /*0204*/ 	.word	0xffffffff


	//   ....[75]....
        /*0208*/ 	.word	0xffffffff


	//   ....[76]....
        /*020c*/ 	.word	0xffffffff


	//   ....[77]....
        /*0210*/ 	.word	0xffffffff


	//   ....[78]....
        /*0214*/ 	.word	0xffffffff


	//   ....[79]....
        /*0218*/ 	.word	0xffffffff


	//   ....[80]....
        /*021c*/ 	.word	0xffffffff


	//   ....[81]....
        /*0220*/ 	.word	0xffffffff


	//   ....[82]....
        /*0224*/ 	.word	0xffffffff


	//   ....[83]....
        /*0228*/ 	.word	0xffffffff


	//   ....[84]....
        /*022c*/ 	.word	0xffffffff


	//   ....[85]....
        /*0230*/ 	.word	0xffffffff


	//   ....[86]....
        /*0234*/ 	.word	0xffffffff


	//   ....[87]....
        /*0238*/ 	.word	0xffffffff


	//   ....[88]....
        /*023c*/ 	.word	0xffffffff


	//   ....[89]....
        /*0240*/ 	.word	0xffffffff


	//   ....[90]....
        /*0244*/ 	.word	0xffffffff


	//   ....[91]....
        /*0248*/ 	.word	0xffffffff


	//   ....[92]....
        /*024c*/ 	.word	0xffffffff


	//   ....[93]....
        /*0250*/ 	.word	0xffffffff


	//   ....[94]....
        /*0254*/ 	.word	0xffffffff


	//   ....[95]....
        /*0258*/ 	.word	0xffffffff


	//   ....[96]....
        /*025c*/ 	.word	0xffffffff


	//   ....[97]....
        /*0260*/ 	.word	0xffffffff


	//   ....[98]....
        /*0264*/ 	.word	0xffffffff


	//   ....[99]....
        /*0268*/ 	.word	0xffffffff


	//   ....[100]....
        /*026c*/ 	.word	0xffffffff


	//   ....[101]....
        /*0270*/ 	.word	0xffffffff


	//   ....[102]....
        /*0274*/ 	.word	0xffffffff


	//   ....[103]....
        /*0278*/ 	.word	0xffffffff


	//   ....[104]....
        /*027c*/ 	.word	0xffffffff


	//   ....[105]....
        /*0280*/ 	.word	0xffffffff


	//   ....[106]....
        /*0284*/ 	.word	0xffffffff


	//   ....[107]....
        /*0288*/ 	.word	0xffffffff


	//   ....[108]....
        /*028c*/ 	.word	0xffffffff


	//   ....[109]....
        /*0290*/ 	.word	0xffffffff


	//   ....[110]....
        /*0294*/ 	.word	0xffffffff


	//   ....[111]....
        /*0298*/ 	.word	0xffffffff


	//   ....[112]....
        /*029c*/ 	.word	0xffffffff


	//   ....[113]....
        /*02a0*/ 	.word	0xffffffff


	//   ....[114]....
        /*02a4*/ 	.word	0xffffffff


	//   ....[115]....
        /*02a8*/ 	.word	0xffffffff


	//   ....[116]....
        /*02ac*/ 	.word	0xffffffff


	//   ....[117]....
        /*02b0*/ 	.word	0xffffffff


	//   ....[118]....
        /*02b4*/ 	.word	0xffffffff


	//   ....[119]....
        /*02b8*/ 	.word	0xffffffff


	//   ....[120]....
        /*02bc*/ 	.word	0xffffffff


	//   ....[121]....
        /*02c0*/ 	.word	0xffffffff


	//   ....[122]....
        /*02c4*/ 	.word	0xffffffff


	//   ....[123]....
        /*02c8*/ 	.word	0xffffffff


	//   ....[124]....
        /*02cc*/ 	.word	0xffffffff


	//   ....[125]....
        /*02d0*/ 	.word	0xffffffff


	//   ....[126]....
        /*02d4*/ 	.word	0xffffffff


	//   ....[127]....
        /*02d8*/ 	.word	0xffffffff


	//   ....[128]....
        /*02dc*/ 	.word	0xffffffff


	//   ....[129]....
        /*02e0*/ 	.word	0xffffffff


	//   ....[130]....
        /*02e4*/ 	.word	0xffffffff


	//   ....[131]....
        /*02e8*/ 	.word	0xffffffff


	//   ....[132]....
        /*02ec*/ 	.word	0xffffffff


	//   ....[133]....
        /*02f0*/ 	.word	0xffffffff


	//   ....[134]....
        /*02f4*/ 	.word	0xffffffff


	//   ....[135]....
        /*02f8*/ 	.word	0xffffffff


	//   ....[136]....
        /*02fc*/ 	.word	0xffffffff


	//   ....[137]....
        /*0300*/ 	.word	0xffffffff


	//   ....[138]....
        /*0304*/ 	.word	0xffffffff


	//   ....[139]....
        /*0308*/ 	.word	0xffffffff


	//   ....[140]....
        /*030c*/ 	.word	0xffffffff


	//   ....[141]....
        /*0310*/ 	.word	0xffffffff


	//   ....[142]....
        /*0314*/ 	.word	0x05000000


	//   ....[143]....
        /*0318*/ 	.word	0xffffffff


	//   ....[144]....
        /*031c*/ 	.word	0xffffffff


	//   ....[145]....
        /*0320*/ 	.word	0xffffffff


	//   ....[146]....
        /*0324*/ 	.word	0xffffffff


	//   ....[147]....
        /*0328*/ 	.word	0xffffffff


	//   ....[148]....
        /*032c*/ 	.word	0xffffffff


	//   ....[149]....
        /*0330*/ 	.word	0xffffffff


	//   ....[150]....
        /*0334*/ 	.word	0xffffffff


	//   ....[151]....
        /*0338*/ 	.word	0xffffffff


	//   ....[152]....
        /*033c*/ 	.word	0xffffffff


	//   ....[153]....
        /*0340*/ 	.word	0xffffffff


	//   ....[154]....
        /*0344*/ 	.word	0xffffffff


	//   ....[155]....
        /*0348*/ 	.word	0xffffffff


	//   ....[156]....
        /*034c*/ 	.word	0xffffffff


	//   ....[157]....
        /*0350*/ 	.word	0xffffffff


	//   ....[158]....
        /*0354*/ 	.word	0xffffffff


	//   ....[159]....
        /*0358*/ 	.word	0xffffffff


	//   ....[160]....
        /*035c*/ 	.word	0xffffffff


	//   ....[161]....
        /*0360*/ 	.word	0xffffffff


	//   ....[162]....
        /*0364*/ 	.word	0xffffffff


	//   ....[163]....
        /*0368*/ 	.word	0xffffffff


	//   ....[164]....
        /*036c*/ 	.word	0xffffffff


	//   ....[165]....
        /*0370*/ 	.word	0xffffffff


	//   ....[166]....
        /*0374*/ 	.word	0xffffffff


	//   ....[167]....
        /*0378*/ 	.word	0xffffffff


	//   ....[168]....
        /*037c*/ 	.word	0xffffffff


	//   ....[169]....
        /*0380*/ 	.word	0xffffffff


	//   ....[170]....
        /*0384*/ 	.word	0xffffffff


	//   ....[171]....
        /*0388*/ 	.word	0xffffffff


	//   ....[172]....
        /*038c*/ 	.word	0xffffffff


	//   ....[173]....
        /*0390*/ 	.word	0x0500003f


	//   ....[174]....
        /*0394*/ 	.word	0x0500003f


	//   ....[175]....
        /*0398*/ 	.word	0x0500003f


	//   ....[176]....
        /*039c*/ 	.word	0x0500003f


	//   ....[177]....
        /*03a0*/ 	.word	0x0500003f


	//----- nvinfo : EIATTR_COOP_GROUP_INSTR_OFFSETS
	.align		4
.L_140:
        /*03a4*/ 	.byte	0x04, 0x28
        /*03a6*/ 	.short	(.L_142 - .L_141)


	//   ....[0]....
.L_141:
        /*03a8*/ 	.word	0x000013d0


	//   ....[1]....
        /*03ac*/ 	.word	0x000035f0


	//   ....[2]....
        /*03b0*/ 	.word	0x00004370


	//   ....[3]....
        /*03b4*/ 	.word	0x00004390


	//   ....[4]....
        /*03b8*/ 	.word	0x000043b0


	//   ....[5]....
        /*03bc*/ 	.word	0x000043d0


	//   ....[6]....
        /*03c0*/ 	.word	0x000043f0


	//   ....[7]....
        /*03c4*/ 	.word	0x00004a40


	//   ....[8]....
        /*03c8*/ 	.word	0x00004a50


	//   ....[9]....
        /*03cc*/ 	.word	0x00004a70


	//   ....[10]....
        /*03d0*/ 	.word	0x00004a90


	//   ....[11]....
        /*03d4*/ 	.word	0x00004ae0


	//   ....[12]....
        /*03d8*/ 	.word	0x00004b20


	//   ....[13]....
        /*03dc*/ 	.word	0x00004b70


	//   ....[14]....
        /*03e0*/ 	.word	0x00004bb0


	//   ....[15]....
        /*03e4*/ 	.word	0x00004c70


	//   ....[16]....
        /*03e8*/ 	.word	0x00004e70


	//   ....[17]....
        /*03ec*/ 	.word	0x00004e80


	//   ....[18]....
        /*03f0*/ 	.word	0x00004ea0


	//   ....[19]....
        /*03f4*/ 	.word	0x00004ee0


	//   ....[20]....
        /*03f8*/ 	.word	0x00004f10


	//   ....[21]....
        /*03fc*/ 	.word	0x00004f50


	//   ....[22]....
        /*0400*/ 	.word	0x00004f70


	//   ....[23]....
        /*0404*/ 	.word	0x00004f90


	//   ....[24]....
        /*0408*/ 	.word	0x00005070


	//   ....[25]....
        /*040c*/ 	.word	0x00005260


	//   ....[26]....
        /*0410*/ 	.word	0x00005270


	//   ....[27]....
        /*0414*/ 	.word	0x00005290


	//   ....[28]....
        /*0418*/ 	.word	0x000052d0


	//   ....[29]....
        /*041c*/ 	.word	0x00005300


	//   ....[30]....
        /*0420*/ 	.word	0x00005340


	//   ....[31]....
        /*0424*/ 	.word	0x00005360


	//   ....[32]....
        /*0428*/ 	.word	0x00005380


	//   ....[33]....
        /*042c*/ 	.word	0x00005460


	//   ....[34]....
        /*0430*/ 	.word	0x00005650


	//   ....[35]....
        /*0434*/ 	.word	0x00005660


	//   ....[36]....
        /*0438*/ 	.word	0x00005680


	//   ....[37]....
        /*043c*/ 	.word	0x000056c0


	//   ....[38]....
        /*0440*/ 	.word	0x000056f0


	//   ....[39]....
        /*0444*/ 	.word	0x00005730


	//   ....[40]....
        /*0448*/ 	.word	0x00005750


	//   ....[41]....
        /*044c*/ 	.word	0x00005770


	//   ....[42]....
        /*0450*/ 	.word	0x00005850


	//   ....[43]....
        /*0454*/ 	.word	0x00005a20


	//   ....[44]....
        /*0458*/ 	.word	0x00005a30


	//   ....[45]....
        /*045c*/ 	.word	0x00005a50


	//   ....[46]....
        /*0460*/ 	.word	0x00005a90


	//   ....[47]....
        /*0464*/ 	.word	0x00005ac0


	//   ....[48]....
        /*0468*/ 	.word	0x00005b00


	//   ....[49]....
        /*046c*/ 	.word	0x00005b20


	//   ....[50]....
        /*0470*/ 	.word	0x00005b40


	//   ....[51]....
        /*0474*/ 	.word	0x00005c40


	//   ....[52]....
        /*0478*/ 	.word	0x00005e20


	//   ....[53]....
        /*047c*/ 	.word	0x00005e30


	//   ....[54]....
        /*0480*/ 	.word	0x00005e50


	//   ....[55]....
        /*0484*/ 	.word	0x00005e90


	//   ....[56]....
        /*0488*/ 	.word	0x00005ec0


	//   ....[57]....
        /*048c*/ 	.word	0x00005f00


	//   ....[58]....
        /*0490*/ 	.word	0x00005f20


	//   ....[59]....
        /*0494*/ 	.word	0x00005f40


	//   ....[60]....
        /*0498*/ 	.word	0x00006030


	//   ....[61]....
        /*049c*/ 	.word	0x000061f0


	//   ....[62]....
        /*04a0*/ 	.word	0x00006200


	//   ....[63]....
        /*04a4*/ 	.word	0x00006220


	//   ....[64]....
        /*04a8*/ 	.word	0x00006260


	//   ....[65]....
        /*04ac*/ 	.word	0x00006290


	//   ....[66]....
        /*04b0*/ 	.word	0x000062d0


	//   ....[67]....
        /*04b4*/ 	.word	0x000062f0


	//   ....[68]....
        /*04b8*/ 	.word	0x00006310


	//   ....[69]....
        /*04bc*/ 	.word	0x00006410


	//   ....[70]....
        /*04c0*/ 	.word	0x000065f0


	//   ....[71]....
        /*04c4*/ 	.word	0x00006600


	//   ....[72]....
        /*04c8*/ 	.word	0x00006630


	//   ....[73]....
        /*04cc*/ 	.word	0x00006660


	//   ....[74]....
        /*04d0*/ 	.word	0x000066b0


	//   ....[75]....
        /*04d4*/ 	.word	0x000066c0


	//   ....[76]....
        /*04d8*/ 	.word	0x00006700


	//   ....[77]....
        /*04dc*/ 	.word	0x00006730


	//   ....[78]....
        /*04e0*/ 	.word	0x000067f0


	//   ....[79]....
        /*04e4*/ 	.word	0x000069f0


	//   ....[80]....
        /*04e8*/ 	.word	0x00006a00


	//   ....[81]....
        /*04ec*/ 	.word	0x00006a50


	//   ....[82]....
        /*04f0*/ 	.word	0x00006a80


	//   ....[83]....
        /*04f4*/ 	.word	0x00006ab0


	//   ....[84]....
        /*04f8*/ 	.word	0x00006ae0


	//   ....[85]....
        /*04fc*/ 	.word	0x00006b10


	//   ....[86]....
        /*0500*/ 	.word	0x00006b40


	//   ....[87]....
        /*0504*/ 	.word	0x00006bf0


	//   ....[88]....
        /*0508*/ 	.word	0x00006de0


	//   ....[89]....
        /*050c*/ 	.word	0x00006df0


	//   ....[90]....
        /*0510*/ 	.word	0x00006e40


	//   ....[91]....
        /*0514*/ 	.word	0x00006e70


	//   ....[92]....
        /*0518*/ 	.word	0x00006ea0


	//   ....[93]....
        /*051c*/ 	.word	0x00006ed0


	//   ....[94]....
        /*0520*/ 	.word	0x00006f00


	//   ....[95]....
        /*0524*/ 	.word	0x00006f30


	//   ....[96]....
        /*0528*/ 	.word	0x00007000


	//   ....[97]....
        /*052c*/ 	.word	0x000071e0


	//   ....[98]....
        /*0530*/ 	.word	0x000071f0


	//   ....[99]....
        /*0534*/ 	.word	0x00007240


	//   ....[100]....
        /*0538*/ 	.word	0x00007270


	//   ....[101]....
        /*053c*/ 	.word	0x000072a0


	//   ....[102]....
        /*0540*/ 	.word	0x000072d0


	//   ....[103]....
        /*0544*/ 	.word	0x00007300


	//   ....[104]....
        /*0548*/ 	.word	0x00007330


	//   ....[105]....
        /*054c*/ 	.word	0x00007400


	//   ....[106]....
        /*0550*/ 	.word	0x00007600


	//   ....[107]....
        /*0554*/ 	.word	0x00007610


	//   ....[108]....
        /*0558*/ 	.word	0x00007660


	//   ....[109]....
        /*055c*/ 	.word	0x00007690


	//   ....[110]....
        /*0560*/ 	.word	0x000076c0


	//   ....[111]....
        /*0564*/ 	.word	0x000076f0


	//   ....[112]....
        /*0568*/ 	.word	0x00007720


	//   ....[113]....
        /*056c*/ 	.word	0x00007750


	//   ....[114]....
        /*0570*/ 	.word	0x00007800


	//   ....[115]....
        /*0574*/ 	.word	0x000079f0


	//   ....[116]....
        /*0578*/ 	.word	0x00007a00


	//   ....[117]....
        /*057c*/ 	.word	0x00007a50


	//   ....[118]....
        /*0580*/ 	.word	0x00007a80


	//   ....[119]....
        /*0584*/ 	.word	0x00007ab0


	//   ....[120]....
        /*0588*/ 	.word	0x00007ae0


	//   ....[121]....
        /*058c*/ 	.word	0x00007b10


	//   ....[122]....
        /*0590*/ 	.word	0x00007b40


	//   ....[123]....
        /*0594*/ 	.word	0x00007c10


	//   ....[124]....
        /*0598*/ 	.word	0x00007e20


	//   ....[125]....
        /*059c*/ 	.word	0x00007e30


	//   ....[126]....
        /*05a0*/ 	.word	0x00007e80


	//   ....[127]....
        /*05a4*/ 	.word	0x00007eb0


	//   ....[128]....
        /*05a8*/ 	.word	0x00007ee0


	//   ....[129]....
        /*05ac*/ 	.word	0x00007f10


	//   ....[130]....
        /*05b0*/ 	.word	0x00007f40


	//   ....[131]....
        /*05b4*/ 	.word	0x00007f70


	//   ....[132]....
        /*05b8*/ 	.word	0x00008020


	//   ....[133]....
        /*05bc*/ 	.word	0x00008240


	//   ....[134]....
        /*05c0*/ 	.word	0x00008250


	//   ....[135]....
        /*05c4*/ 	.word	0x000082a0


	//   ....[136]....
        /*05c8*/ 	.word	0x000082d0


	//   ....[137]....
        /*05cc*/ 	.word	0x00008300


	//   ....[138]....
        /*05d0*/ 	.word	0x00008330


	//   ....[139]....
        /*05d4*/ 	.word	0x00008360


	//   ....[140]....
        /*05d8*/ 	.word	0x00008390


	//   ....[141]....
        /*05dc*/ 	.word	0x000084d0


	//   ....[142]....
        /*05e0*/ 	.word	0x00008960


	//   ....[143]....
        /*05e4*/ 	.word	0x00008e00


	//   ....[144]....
        /*05e8*/ 	.word	0x00009060


	//   ....[145]....
        /*05ec*/ 	.word	0x000092d0


	//   ....[146]....
        /*05f0*/ 	.word	0x00009530


	//   ....[147]....
        /*05f4*/ 	.word	0x000097a0


	//   ....[148]....
        /*05f8*/ 	.word	0x00009a00


	//   ....[149]....
        /*05fc*/ 	.word	0x00009c70


	//   ....[150]....
        /*0600*/ 	.word	0x00009ed0


	//   ....[151]....
        /*0604*/ 	.word	0x0000a140


	//   ....[152]....
        /*0608*/ 	.word	0x0000a3a0


	//   ....[153]....
        /*060c*/ 	.word	0x0000a610


	//   ....[154]....
        /*0610*/ 	.word	0x0000a870


	//   ....[155]....
        /*0614*/ 	.word	0x0000aae0


	//   ....[156]....
        /*0618*/ 	.word	0x0000ad20


	//   ....[157]....
        /*061c*/ 	.word	0x0000af70


	//   ....[158]....
        /*0620*/ 	.word	0x0000b2d0


	//   ....[159]....
        /*0624*/ 	.word	0x0000b5b0


	//   ....[160]....
        /*0628*/ 	.word	0x0000b870


	//   ....[161]....
        /*062c*/ 	.word	0x0000bb30


	//   ....[162]....
        /*0630*/ 	.word	0x0000bdf0


	//   ....[163]....
        /*0634*/ 	.word	0x0000c0b0


	//   ....[164]....
        /*0638*/ 	.word	0x0000c370


	//   ....[165]....
        /*063c*/ 	.word	0x0000c630


	//   ....[166]....
        /*0640*/ 	.word	0x0000c8f0


	//   ....[167]....
        /*0644*/ 	.word	0x0000cbb0


	//   ....[168]....
        /*0648*/ 	.word	0x0000ce70


	//   ....[169]....
        /*064c*/ 	.word	0x0000d130


	//   ....[170]....
        /*0650*/ 	.word	0x0000d3f0


	//   ....[171]....
        /*0654*/ 	.word	0x0000d690


	//   ....[172]....
        /*0658*/ 	.word	0x0000d930


	//   ....[173]....
        /*065c*/ 	.word	0x0000d9a0


	//   ....[174]....
        /*0660*/ 	.word	0x0000da10


	//   ....[175]....
        /*0664*/ 	.word	0x0000da80


	//   ....[176]....
        /*0668*/ 	.word	0x0000daf0


	//   ....[177]....
        /*066c*/ 	.word	0x0000db60


	//----- nvinfo : EIATTR_VRC_CTA_INIT_COUNT
	.align		4
.L_142:
        /*0670*/ 	.byte	0x02, 0x4a
	.zero		1
	.zero		1


	//----- nvinfo : EIATTR_EXIT_INSTR_OFFSETS
	.align		4
        /*0674*/ 	.byte	0x04, 0x1c
        /*0676*/ 	.short	(.L_144 - .L_143)


	//   ....[0]....
.L_143:
        /*0678*/ 	.word	0x00003d10


	//   ....[1]....
        /*067c*/ 	.word	0x00004150


	//   ....[2]....
        /*0680*/ 	.word	0x00004180


	//   ....[3]....
        /*0684*/ 	.word	0x0000af80


	//   ....[4]....
        /*0688*/ 	.word	0x0000d940


	//----- nvinfo : EIATTR_MAX_THREADS
	.align		4
.L_144:
        /*068c*/ 	.byte	0x04, 0x05
        /*068e*/ 	.short	(.L_146 - .L_145)
.L_145:
        /*0690*/ 	.word	0x00000180
        /*0694*/ 	.word	0x00000001
        /*0698*/ 	.word	0x00000001


	//----- nvinfo : EIATTR_CRS_STACK_SIZE
	.align		4
.L_146:
        /*069c*/ 	.byte	0x04, 0x1e
        /*069e*/ 	.short	(.L_148 - .L_147)
.L_147:
        /*06a0*/ 	.word	0x00000000


	//----- nvinfo : EIATTR_CBANK_PARAM_SIZE
	.align		4
.L_148:
        /*06a4*/ 	.byte	0x03, 0x19
        /*06a6*/ 	.short	0x004d


	//----- nvinfo : EIATTR_PARAM_CBANK
	.align		4
        /*06a8*/ 	.byte	0x04, 0x0a
        /*06aa*/ 	.short	(.L_150 - .L_149)
	.align		4
.L_149:
        /*06ac*/ 	.word	index@(.nv.constant0._ZN3cub18CUB_300001_SM_10006detail10radix_sort29DeviceRadixSortOnesweepKernelINS1_5radix10policy_hubI8custom_tNS0_8NullTypeEjE10Policy1000ELNS0_9SortOrderE0ES6_S7_jii19custom_decomposer_tEEvPT5_SD_PT3_PKSE_PT1_PKSI_PT2_PKSM_T4_iiT6_)
        /*06b0*/ 	.short	0x0380
        /*06b2*/ 	.short	0x004d


	//----- nvinfo : EIATTR_SW_WAR
	.align		4
.L_150:
        /*06b4*/ 	.byte	0x04, 0x36
        /*06b6*/ 	.short	(.L_152 - .L_151)
.L_151:
        /*06b8*/ 	.word	0x00000008
.L_152:


//--------------------- .nv.info._ZN3cub18CUB_300001_SM_10006detail10radix_sort33DeviceRadixSortExclusiveSumKernelINS1_5radix10policy_hubI8custom_tNS0_8NullTypeEjE10Policy1000EjEEvPT0_ --------------------------
	.section	.nv.info._ZN3cub18CUB_300001_SM_10006detail10radix_sort33DeviceRadixSortExclusiveSumKernelINS1_5radix10policy_hubI8custom_tNS0_8NullTypeEjE10Policy1000EjEEvPT0_,"",@"SHT_CUDA_INFO"
	.sectionflags	@""
	.align	4


	//----- nvinfo : EIATTR_CUDA_API_VERSION
	.align		4
        /*0000*/ 	.byte	0x04, 0x37
        /*0002*/ 	.short	(.L_154 - .L_153)
.L_153:
        /*0004*/ 	.word	0x00000082


	//----- nvinfo : EIATTR_KPARAM_INFO
	.align		4
.L_154:
        /*0008*/ 	.byte	0x04, 0x17
        /*000a*/ 	.short	(.L_156 - .L_155)
.L_155:
        /*000c*/ 	.word	0x00000000
        /*0010*/ 	.short	0x0000
        /*0012*/ 	.short	0x0000
        /*0014*/ 	.byte	0x00, 0xf5, 0x21, 0x00


	//----- nvinfo : EIATTR_SPARSE_MMA_MASK
	.align		4
.L_156:
        /*0018*/ 	.byte	0x03, 0x50
        /*001a*/ 	.short	0x0000


	//----- nvinfo : EIATTR_MAXREG_COUNT
	.align		4
        /*001c*/ 	.byte	0x03, 0x1b
        /*001e*/ 	.short	0x00ff


	//----- nvinfo : EIATTR_NUM_BARRIERS
	.align		4
        /*0020*/ 	.byte	0x02, 0x4c
        /*0022*/ 	.byte	0x01
	.zero		1


	//----- nvinfo : EIATTR_MERCURY_ISA_VERSION
	.align		4
        /*0024*/ 	.byte	0x03, 0x5f
        /*0026*/ 	.short	0x0101


	//----- nvinfo : EIATTR_COOP_GROUP_MASK_REGIDS
	.align		4
        /*0028*/ 	.byte	0x04, 0x29
        /*002a*/ 	.short	(.L_158 - .L_157)


	//   ....[0]....
.L_157:
        /*002c*/ 	.word	0xffffffff


	//   ....[1]....
        /*0030*/ 	.word	0xffffffff


	//   ....[2]....
        /*0034*/ 	.word	0xffffffff


	//   ....[3]....
        /*0038*/ 	.word	0xffffffff


	//   ....[4]....
        /*003c*/ 	.word	0xffffffff


	//   ....[5]....
        /*0040*/ 	.word	0x05000012


	//   ....[6]....
        /*0044*/ 	.word	0x05000012


	//   ....[7]....
        /*0048*/ 	.word	0x05000012


	//   ....[8]....
        /*004c*/ 	.word	0x05000012


	//   ....[9]....
        /*0050*/ 	.word	0x05000012


	//----- nvinfo : EIATTR_COOP_GROUP_INSTR_OFFSETS
	.align		4
.L_158:
        /*0054*/ 	.byte	0x04, 0x28
        /*0056*/ 	.short	(.L_160 - .L_159)


	//   ....[0]....
.L_159:
        /*0058*/ 	.word	0x00000210


	//   ....[1]....
        /*005c*/ 	.word	0x00000230


	//   ....[2]....
        /*0060*/ 	.word	0x00000250


	//   ....[3]....
        /*0064*/ 	.word	0x00000270


	//   ....[4]....
        /*0068*/ 	.word	0x00000290


	//   ....[5]....
        /*006c*/ 	.word	0x00000460


	//   ....[6]....
        /*0070*/ 	.word	0x000004d0


	//   ....[7]....
        /*0074*/ 	.word	0x00000540


	//   ....[8]....
        /*0078*/ 	.word	0x000005b0


	//   ....[9]....
        /*007c*/ 	.word	0x00000620


	//----- nvinfo : EIATTR_VRC_CTA_INIT_COUNT
	.align		4
.L_160:
        /*0080*/ 	.byte	0x02, 0x4a
	.zero		1
	.zero		1


	//----- nvinfo : EIATTR_EXIT_INSTR_OFFSETS
	.align		4
        /*0084*/ 	.byte	0x04, 0x1c
        /*0086*/ 	.short	(.L_162 - .L_161)


	//   ....[0]....
.L_161:
        /*0088*/ 	.word	0x000003d0


	//   ....[1]....
        /*008c*/ 	.word	0x00000400


	//----- nvinfo : EIATTR_CRS_STACK_SIZE
	.align		4
.L_162:
        /*0090*/ 	.byte	0x04, 0x1e
        /*0092*/ 	.short	(.L_164 - .L_163)
.L_163:
        /*0094*/ 	.word	0x00000000


	//----- nvinfo : EIATTR_CBANK_PARAM_SIZE
	.align		4
.L_164:
        /*0098*/ 	.byte	0x03, 0x19
        /*009a*/ 	.short	0x0008


	//----- nvinfo : EIATTR_PARAM_CBANK
	.align		4
        /*009c*/ 	.byte	0x04, 0x0a
        /*009e*/ 	.short	(.L_166 - .L_165)
	.align		4
.L_165:
        /*00a0*/ 	.word	index@(.nv.constant0._ZN3cub18CUB_300001_SM_10006detail10radix_sort33DeviceRadixSortExclusiveSumKernelINS1_5radix10policy_hubI8custom_tNS0_8NullTypeEjE10Policy1000EjEEvPT0_)
        /*00a4*/ 	.short	0x0380
        /*00a6*/ 	.short	0x0008


	//----- nvinfo : EIATTR_SW_WAR
	.align		4
.L_166:
        /*00a8*/ 	.byte	0x04, 0x36
        /*00aa*/ 	.short	(.L_168 - .L_167)
.L_167:
        /*00ac*/ 	.word	0x00000008
.L_168:


//--------------------- .nv.info._ZN3cub18CUB_300001_SM_10006detail10radix_sort30DeviceRadixSortHistogramKernelINS1_5radix10policy_hubI8custom_tNS0_8NullTypeEjE10Policy1000ELNS0_9SortOrderE0ES6_j19custom_decomposer_tEEvPT2_PKT1_SC_iiT3_ --------------------------
	.section	.nv.info._ZN3cub18CUB_300001_SM_10006detail10radix_sort30DeviceRadixSortHistogramKernelINS1_5radix10policy_hubI8custom_tNS0_8NullTypeEjE10Policy1000ELNS0_9SortOrderE0ES6_j19custom_decomposer_tEEvPT2_PKT1_SC_iiT3_,"",@"SHT_CUDA_INFO"
	.sectionflags	@""
	.align	4


	//----- nvinfo : EIATTR_CUDA_API_VERSION
	.align		4
        /*0000*/ 	.byte	0x04, 0x37
        /*0002*/ 	.short	(.L_170 - .L_169)
.L_169:
        /*0004*/ 	.word	0x00000082


	//----- nvinfo : EIATTR_KPARAM_INFO
	.align		4
.L_170:
        /*0008*/ 	.byte	0x04, 0x17
        /*000a*/ 	.short	(.L_172 - .L_171)
.L_171:
        /*000c*/ 	.word	0x00000000
        /*0010*/ 	.short	0x0005
        /*0012*/ 	.short	0x001c
        /*0014*/ 	.byte	0x00, 0xf0, 0x05, 0x00


	//----- nvinfo : EIATTR_KPARAM_INFO
	.align		4
.L_172:
        /*0018*/ 	.byte	0x04, 0x17
        /*001a*/ 	.short	(.L_174 - .L_173)
.L_173:
        /*001c*/ 	.word	0x00000000
        /*0020*/ 	.short	0x0004
        /*0022*/ 	.short	0x0018
        /*0024*/ 	.byte	0x00, 0xf0, 0x11, 0x00


	//----- nvinfo : EIATTR_KPARAM_INFO
	.align		4
.L_174:
        /*0028*/ 	.byte	0x04, 0x17
        /*002a*/ 	.short	(.L_176 - .L_175)
.L_175:
        /*002c*/ 	.word	0x00000000
        /*0030*/ 	.short	0x0003
        /*0032*/ 	.short	0x0014
        /*0034*/ 	.byte	0x00, 0xf0, 0x11, 0x00


	//----- nvinfo : EIATTR_KPARAM_INFO
	.align		4
.L_176:
        /*0038*/ 	.byte	0x04, 0x17
        /*003a*/ 	.short	(.L_178 - .L_177)
.L_177:
        /*003c*/ 	.word	0x00000000
        /*0040*/ 	.short	0x0002
        /*0042*/ 	.short	0x0010
        /*0044*/ 	.byte	0x00, 0xf0, 0x11, 0x00


	//----- nvinfo : EIATTR_KPARAM_INFO
	.align		4
.L_178:
        /*0048*/ 	.byte	0x04, 0x17
        /*004a*/ 	.short	(.L_180 - .L_179)
.L_179:
        /*004c*/ 	.word	0x00000000
        /*0050*/ 	.short	0x0001
        /*0052*/ 	.short	0x0008
        /*0054*/ 	.byte	0x00, 0xf5, 0x21, 0x00


	//----- nvinfo : EIATTR_KPARAM_INFO
	.align		4
.L_180:
        /*0058*/ 	.byte	0x04, 0x17
        /*005a*/ 	.short	(.L_182 - .L_181)
.L_181:
        /*005c*/ 	.word	0x00000000
        /*0060*/ 	.short	0x0000
        /*0062*/ 	.short	0x0000
        /*0064*/ 	.byte	0x00, 0xf5, 0x21, 0x00


	//----- nvinfo : EIATTR_SPARSE_MMA_MASK
	.align		4
.L_182:
        /*0068*/ 	.byte	0x03, 0x50
        /*006a*/ 	.short	0x0000


	//----- nvinfo : EIATTR_MAXREG_COUNT
	.align		4
        /*006c*/ 	.byte	0x03, 0x1b
        /*006e*/ 	.short	0x00ff


	//----- nvinfo : EIATTR_NUM_BARRIERS
	.align		4
        /*0070*/ 	.byte	0x02, 0x4c
        /*0072*/ 	.byte	0x01
	.zero		1


	//----- nvinfo : EIATTR_MERCURY_ISA_VERSION
	.align		4
        /*0074*/ 	.byte	0x03, 0x5f
        /*0076*/ 	.short	0x0101


	//----- nvinfo : EIATTR_VRC_CTA_INIT_COUNT
	.align		4
        /*0078*/ 	.byte	0x02, 0x4a
	.zero		1
	.zero		1


	//----- nvinfo : EIATTR_EXIT_INSTR_OFFSETS
	.align		4
        /*007c*/ 	.byte	0x04, 0x1c
        /*007e*/ 	.short	(.L_184 - .L_183)


	//   ....[0]....
.L_183:
        /*0080*/ 	.word	0x00000030


	//   ....[1]....
        /*0084*/ 	.word	0x00004400


	//----- nvinfo : EIATTR_MAX_THREADS
	.align		4
.L_184:
        /*0088*/ 	.byte	0x04, 0x05
        /*008a*/ 	.short	(.L_186 - .L_185)
.L_185:
        /*008c*/ 	.word	0x00000080
        /*0090*/ 	.word	0x00000001
        /*0094*/ 	.word	0x00000001


	//----- nvinfo : EIATTR_CRS_STACK_SIZE
	.align		4
.L_186:
        /*0098*/ 	.byte	0x04, 0x1e
        /*009a*/ 	.short	(.L_188 - .L_187)
.L_187:
        /*009c*/ 	.word	0x00000000


	//----- nvinfo : EIATTR_CBANK_PARAM_SIZE
	.align		4
.L_188:
        /*00a0*/ 	.byte	0x03, 0x19
        /*00a2*/ 	.short	0x001d


	//----- nvinfo : EIATTR_PARAM_CBANK
	.align		4
        /*00a4*/ 	.byte	0x04, 0x0a
        /*00a6*/ 	.short	(.L_190 - .L_189)
	.align		4
.L_189:
        /*00a8*/ 	.word	index@(.nv.constant0._ZN3cub18CUB_300001_SM_10006detail10radix_sort30DeviceRadixSortHistogramKernelINS1_5radix10policy_hubI8custom_tNS0_8NullTypeEjE10Policy1000ELNS0_9SortOrderE0ES6_j19custom_decomposer_tEEvPT2_PKT1_SC_iiT3_)
        /*00ac*/ 	.short	0x0380
        /*00ae*/ 	.short	0x001d


	//----- nvinfo : EIATTR_SW_WAR
	.align		4
.L_190:
        /*00b0*/ 	.byte	0x04, 0x36
        /*00b2*/ 	.short	(.L_192 - .L_191)
.L_191:
        /*00b4*/ 	.word	0x00000008
.L_192:


//--------------------- .nv.info._ZN3cub18CUB_300001_SM_10006detail10radix_sort31DeviceRadixSortSingleTileKernelINS1_5radix10policy_hubI8custom_tNS0_8NullTypeEjE10Policy1000ELNS0_9SortOrderE0ES6_S7_j19custom_decomposer_tEEvPKT1_PSC_PKT2_PSG_T3_iiT4_ --------------------------
	.section	.nv.info._ZN3cub18CUB_300001_SM_10006detail10radix_sort31DeviceRadixSortSingleTileKernelINS1_5radix10policy_hubI8custom_tNS0_8NullTypeEjE10Policy1000ELNS0_9SortOrderE0ES6_S7_j19custom_decomposer_tEEvPKT1_PSC_PKT2_PSG_T3_iiT4_,"",@"SHT_CUDA_INFO"
	.sectionflags	@""
	.align	4


	//----- nvinfo : EIATTR_CUDA_API_VERSION
	.align		4
        /*0000*/ 	.byte	0x04, 0x37
        /*0002*/ 	.short	(.L_194 - .L_193)
.L_193:
        /*0004*/ 	.word	0x00000082


	//----- nvinfo : EIATTR_KPARAM_INFO
	.align		4
.L_194:
        /*0008*/ 	.byte	0x04, 0x17
        /*000a*/ 	.short	(.L_196 - .L_195)
.L_195:
        /*000c*/ 	.word	0x00000000
        /*0010*/ 	.short	0x0007
        /*0012*/ 	.short	0x002c
        /*0014*/ 	.byte	0x00, 0xf0, 0x05, 0x00


	//----- nvinfo : EIATTR_KPARAM_INFO
	.align		4
.L_196:
        /*0018*/ 	.byte	0x04, 0x17
        /*001a*/ 	.short	(.L_198 - .L_197)
.L_197:
        /*001c*/ 	.word	0x00000000
        /*0020*/ 	.short	0x0006
        /*0022*/ 	.short	0x0028
        /*0024*/ 	.byte	0x00, 0xf0, 0x11, 0x00


	//----- nvinfo : EIATTR_KPARAM_INFO
	.align		4
.L_198:
        /*0028*/ 	.byte	0x04, 0x17
        /*002a*/ 	.short	(.L_200 - .L_199)
.L_199:
        /*002c*/ 	.word	0x00000000
        /*0030*/ 	.short	0x0005
        /*0032*/ 	.short	0x0024
        /*0034*/ 	.byte	0x00, 0xf0, 0x11, 0x00


	//----- nvinfo : EIATTR_KPARAM_INFO
	.align		4
.L_200:
        /*0038*/ 	.byte	0x04, 0x17
        /*003a*/ 	.short	(.L_202 - .L_201)
.L_201:
        /*003c*/ 	.word	0x00000000
        /*0040*/ 	.short	0x0004
        /*0042*/ 	.short	0x0020
        /*0044*/ 	.byte	0x00, 0xf0, 0x11, 0x00


	//----- nvinfo : EIATTR_KPARAM_INFO
	.align		4
.L_202:
        /*0048*/ 	.byte	0x04, 0x17
        /*004a*/ 	.short	(.L_204 - .L_203)
.L_203:
        /*004c*/ 	.word	0x00000000
        /*0050*/ 	.short	0x0003
        /*0052*/ 	.short	0x0018
        /*0054*/ 	.byte	0x00, 0xf5, 0x21, 0x00


	//----- nvinfo : EIATTR_KPARAM_INFO
	.align		4
.L_204:
        /*0058*/ 	.byte	0x04, 0x17
        /*005a*/ 	.short	(.L_206 - .L_205)
.L_205:
        /*005c*/ 	.word	0x00000000
        /*0060*/ 	.short	0x0002
        /*0062*/ 	.short	0x0010
        /*0064*/ 	.byte	0x00, 0xf5, 0x21, 0x00


	//----- nvinfo : EIATTR_KPARAM_INFO
	.align		4
.L_206:
        /*0068*/ 	.byte	0x04, 0x17
        /*006a*/ 	.short	(.L_208 - .L_207)
.L_207:
        /*006c*/ 	.word	0x00000000
        /*0070*/ 	.short	0x0001
        /*0072*/ 	.short	0x0008
        /*0074*/ 	.byte	0x00, 0xf5, 0x21, 0x00


	//----- nvinfo : EIATTR_KPARAM_INFO
	.align		4
.L_208:
        /*0078*/ 	.byte	0x04, 0x17
        /*007a*/ 	.short	(.L_210 - .L_209)
.L_209:
        /*007c*/ 	.word	0x00000000
        /*0080*/ 	.short	0x0000
        /*0082*/ 	.short	0x0000
        /*0084*/ 	.byte	0x00, 0xf5, 0x21, 0x00


	//----- nvinfo : EIATTR_SPARSE_MMA_MASK
	.align		4
.L_210:
        /*0088*/ 	.byte	0x03, 0x50
        /*008a*/ 	.short	0x0000


	//----- nvinfo : EIATTR_MAXREG_COUNT
	.align		4
        /*008c*/ 	.byte	0x03, 0x1b
        /*008e*/ 	.short	0x00ff


	//----- nvinfo : EIATTR_NUM_BARRIERS
	.align		4
        /*0090*/ 	.byte	0x02, 0x4c
        /*0092*/ 	.byte	0x01
	.zero		1


	//----- nvinfo : EIATTR_MERCURY_ISA_VERSION
	.align		4
        /*0094*/ 	.byte	0x03, 0x5f
        /*0096*/ 	.short	0x0101


	//----- nvinfo : EIATTR_COOP_GROUP_MASK_REGIDS
	.align		4
        /*0098*/ 	.byte	0x04, 0x29
        /*009a*/ 	.short	(.L_212 - .L_211)


	//   ....[0]....
.L_211:
        /*009c*/ 	.word	0xffffffff


	//   ....[1]....
        /*00a0*/ 	.word	0xffffffff


	//   ....[2]....
        /*00a4*/ 	.word	0xffffffff


	//   ....[3]....
        /*00a8*/ 	.word	0xffffffff


	//   ....[4]....
        /*00ac*/ 	.word	0xffffffff


	//----- nvinfo : EIATTR_COOP_GROUP_INSTR_OFFSETS
	.align		4
.L_212:
        /*00b0*/ 	.byte	0x04, 0x28
        /*00b2*/ 	.short	(.L_214 - .L_213)


	//   ....[0]....
.L_213:
        /*00b4*/ 	.word	0x00001fe0


	//   ....[1]....
        /*00b8*/ 	.word	0x00002000


	//   ....[2]....
        /*00bc*/ 	.word	0x00002020


	//   ....[3]....
        /*00c0*/ 	.word	0x00002040


	//   ....[4]....
        /*00c4*/ 	.word	0x00002060


	//----- nvinfo : EIATTR_VRC_CTA_INIT_COUNT
	.align		4
.L_214:
        /*00c8*/ 	.byte	0x02, 0x4a
	.zero		1
	.zero		1


	//----- nvinfo : EIATTR_EXIT_INSTR_OFFSETS
	.align		4
        /*00cc*/ 	.byte	0x04, 0x1c
        /*00ce*/ 	.short	(.L_216 - .L_215)


	//   ....[0]....
.L_215:
        /*00d0*/ 	.word	0x000031e0


	//   ....[1]....
        /*00d4*/ 	.word	0x00003260


	//----- nvinfo : EIATTR_MAX_THREADS
	.align		4
.L_216:
        /*00d8*/ 	.byte	0x04, 0x05
        /*00da*/ 	.short	(.L_218 - .L_217)
.L_217:
        /*00dc*/ 	.word	0x00000100
        /*00e0*/ 	.word	0x00000001
        /*00e4*/ 	.word	0x00000001


	//----- nvinfo : EIATTR_CBANK_PARAM_SIZE
	.align		4
.L_218:
        /*00e8*/ 	.byte	0x03, 0x19
        /*00ea*/ 	.short	0x002d


	//----- nvinfo : EIATTR_PARAM_CBANK
	.align		4
        /*00ec*/ 	.byte	0x04, 0x0a
        /*00ee*/ 	.short	(.L_220 - .L_219)
	.align		4
.L_219:
        /*00f0*/ 	.word	index@(.nv.constant0._ZN3cub18CUB_300001_SM_10006detail10radix_sort31DeviceRadixSortSingleTileKernelINS1_5radix10policy_hubI8custom_tNS0_8NullTypeEjE10Policy1000ELNS0_9SortOrderE0ES6_S7_j19custom_decomposer_tEEvPKT1_PSC_PKT2_PSG_T3_iiT4_)
        /*00f4*/ 	.short	0x0380
        /*00f6*/ 	.short	0x002d


	//----- nvinfo : EIATTR_SW_WAR
	.align		4
.L_220:
        /*00f8*/ 	.byte	0x04, 0x36
        /*00fa*/ 	.short	(.L_222 - .L_221)
.L_221:
        /*00fc*/ 	.word	0x00000008
.L_222:


//--------------------- .nv.info._ZN3cub18CUB_300001_SM_10006detail11EmptyKernelIvEEvv --------------------------
	.section	.nv.info._ZN3cub18CUB_300001_SM_10006detail11EmptyKernelIvEEvv,"",@"SHT_CUDA_INFO"
	.sectionflags	@""
	.align	4


	//----- nvinfo : EIATTR_CUDA_API_VERSION
	.align		4
        /*0000*/ 	.byte	0x04, 0x37
        /*0002*/ 	.short	(.L_224 - .L_223)
.L_223:
        /*0004*/ 	.word	0x00000082


	//----- nvinfo : EIATTR_SPARSE_MMA_MASK
	.align		4
.L_224:
        /*0008*/ 	.byte	0x03, 0x50
        /*000a*/ 	.short	0x0000


	//----- nvinfo : EIATTR_MAXREG_COUNT
	.align		4
        /*000c*/ 	.byte	0x03, 0x1b
        /*000e*/ 	.short	0x00ff


	//----- nvinfo : EIATTR_MERCURY_ISA_VERSION
	.align		4
        /*0010*/ 	.byte	0x03, 0x5f
        /*0012*/ 	.short	0x0101


	//----- nvinfo : EIATTR_VRC_CTA_INIT_COUNT
	.align		4
        /*0014*/ 	.byte	0x02, 0x4a
	.zero		1
	.zero		1


	//----- nvinfo : EIATTR_EXIT_INSTR_OFFSETS
	.align		4
        /*0018*/ 	.byte	0x04, 0x1c
        /*001a*/ 	.short	(.L_226 - .L_225)


	//   ....[0]....
.L_225:
        /*001c*/ 	.word	0x00000010


	//----- nvinfo : EIATTR_SW_WAR
	.align		4
.L_226:
        /*0020*/ 	.byte	0x04, 0x36
        /*0022*/ 	.short	(.L_228 - .L_227)
.L_227:
        /*0024*/ 	.word	0x00000008
.L_228:


//--------------------- .nv.callgraph             --------------------------
	.section	.nv.callgraph,"",@"SHT_CUDA_CALLGRAPH"
	.align	4
	.sectionentsize	8
	.align		4
        /*0000*/ 	.word	0x00000000
	.align		4
        /*0004*/ 	.word	0xffffffff
	.align		4
        /*0008*/ 	.word	0x00000000
	.align		4
        /*000c*/ 	.word	0xfffffffe
	.align		4
        /*0010*/ 	.word	0x00000000
	.align		4
        /*0014*/ 	.word	0xfffffffd
	.align		4
        /*0018*/ 	.word	0x00000000
	.align		4
        /*001c*/ 	.word	0xfffffffc


//--------------------- .nv.constant4             --------------------------
	.section	.nv.constant4,"a",@progbits
	.align	8
	.align		8
.nv.constant4:
        /*0000*/ 	.dword	_ZN34_INTERNAL_ee109f33_4_k_cu_88aa4a134cuda3std3__45__cpo5beginE
	.align		8
        /*0008*/ 	.dword	_ZN34_INTERNAL_ee109f33_4_k_cu_88aa4a134cuda3std3__45__cpo3endE
	.align		8
        /*0010*/ 	.dword	_ZN34_INTERNAL_ee109f33_4_k_cu_88aa4a134cuda3std3__45__cpo6cbeginE
	.align		8
        /*0018*/ 	.dword	_ZN34_INTERNAL_ee109f33_4_k_cu_88aa4a134cuda3std3__45__cpo4cendE
	.align		8
        /*0020*/ 	.dword	_ZN34_INTERNAL_ee109f33_4_k_cu_88aa4a134cuda3std3__45__cpo6rbeginE
	.align		8
        /*0028*/ 	.dword	_ZN34_INTERNAL_ee109f33_4_k_cu_88aa4a134cuda3std3__45__cpo4rendE
	.align		8
        /*0030*/ 	.dword	_ZN34_INTERNAL_ee109f33_4_k_cu_88aa4a134cuda3std3__45__cpo7crbeginE
	.align		8
        /*0038*/ 	.dword	_ZN34_INTERNAL_ee109f33_4_k_cu_88aa4a134cuda3std3__45__cpo5crendE
	.align		8
        /*0040*/ 	.dword	_ZN34_INTERNAL_ee109f33_4_k_cu_88aa4a134cuda3std3__436_GLOBAL__N__ee109f33_4_k_cu_88aa4a136ignoreE
	.align		8
        /*0048*/ 	.dword	_ZN34_INTERNAL_ee109f33_4_k_cu_88aa4a134cuda3std3__419piecewise_constructE
	.align		8
        /*0050*/ 	.dword	_ZN34_INTERNAL_ee109f33_4_k_cu_88aa4a134cuda3std3__48in_placeE
	.align		8
        /*0058*/ 	.dword	_ZN34_INTERNAL_ee109f33_4_k_cu_88aa4a134cuda3std3__420unreachable_sentinelE
	.align		8
        /*0060*/ 	.dword	_ZN34_INTERNAL_ee109f33_4_k_cu_88aa4a134cuda3std3__47nulloptE
	.align		8
        /*0068*/ 	.dword	_ZN34_INTERNAL_ee109f33_4_k_cu_88aa4a134cuda3std3__48unexpectE
	.align		8
        /*0070*/ 	.dword	_ZN34_INTERNAL_ee109f33_4_k_cu_88aa4a134cuda3std6ranges3__45__cpo4swapE
	.align		8
        /*0078*/ 	.dword	_ZN34_INTERNAL_ee109f33_4_k_cu_88aa4a134cuda3std6ranges3__45__cpo9iter_moveE
	.align		8
        /*0080*/ 	.dword	_ZN34_INTERNAL_ee109f33_4_k_cu_88aa4a134cuda3std6ranges3__45__cpo5beginE
	.align		8
        /*0088*/ 	.dword	_ZN34_INTERNAL_ee109f33_4_k_cu_88aa4a134cuda3std6ranges3__45__cpo3endE
	.align		8
        /*0090*/ 	.dword	_ZN34_INTERNAL_ee109f33_4_k_cu_88aa4a134cuda3std6ranges3__45__cpo6cbeginE
	.align		8
        /*0098*/ 	.dword	_ZN34_INTERNAL_ee109f33_4_k_cu_88aa4a134cuda3std6ranges3__45__cpo4cendE
	.align		8
        /*00a0*/ 	.dword	_ZN34_INTERNAL_ee109f33_4_k_cu_88aa4a134cuda3std6ranges3__45__cpo7advanceE
	.align		8
        /*00a8*/ 	.dword	_ZN34_INTERNAL_ee109f33_4_k_cu_88aa4a134cuda3std6ranges3__45__cpo9iter_swapE
	.align		8
        /*00b0*/ 	.dword	_ZN34_INTERNAL_ee109f33_4_k_cu_88aa4a134cuda3std6ranges3__45__cpo4nextE
	.align		8
        /*00b8*/ 	.dword	_ZN34_INTERNAL_ee109f33_4_k_cu_88aa4a134cuda3std6ranges3__45__cpo4prevE
	.align		8
        /*00c0*/ 	.dword	_ZN34_INTERNAL_ee109f33_4_k_cu_88aa4a134cuda3std6ranges3__45__cpo4dataE
	.align		8
        /*00c8*/ 	.dword	_ZN34_INTERNAL_ee109f33_4_k_cu_88aa4a134cuda3std6ranges3__45__cpo5cdataE
	.align		8
        /*00d0*/ 	.dword	_ZN34_INTERNAL_ee109f33_4_k_cu_88aa4a134cuda3std6ranges3__45__cpo4sizeE
	.align		8
        /*00d8*/ 	.dword	_ZN34_INTERNAL_ee109f33_4_k_cu_88aa4a134cuda3std6ranges3__45__cpo5ssizeE
	.align		8
        /*00e0*/ 	.dword	_ZN34_INTERNAL_ee109f33_4_k_cu_88aa4a134cuda3std6ranges3__45__cpo8distanceE
	.align		8
        /*00e8*/ 	.dword	_ZN34_INTERNAL_ee109f33_4_k_cu_88aa4a136thrust24THRUST_300001_SM_1000_NS8cuda_cub3parE
	.align		8
        /*00f0*/ 	.dword	_ZN34_INTERNAL_ee109f33_4_k_cu_88aa4a136thrust24THRUST_300001_SM_1000_NS8cuda_cub10par_nosyncE
	.align		8
        /*00f8*/ 	.dword	_ZN34_INTERNAL_ee109f33_4_k_cu_88aa4a136thrust24THRUST_300001_SM_1000_NS6system6detail10sequential3seqE
	.align		8
        /*0100*/ 	.dword	_ZN34_INTERNAL_ee109f33_4_k_cu_88aa4a136thrust24THRUST_300001_SM_1000_NS12placeholders2_1E
	.align		8
        /*0108*/ 	.dword	_ZN34_INTERNAL_ee109f33_4_k_cu_88aa4a136thrust24THRUST_300001_SM_1000_NS12placeholders2_2E
	.align		8
        /*0110*/ 	.dword	_ZN34_INTERNAL_ee109f33_4_k_cu_88aa4a136thrust24THRUST_300001_SM_1000_NS12placeholders2_3E
	.align		8
        /*0118*/ 	.dword	_ZN34_INTERNAL_ee109f33_4_k_cu_88aa4a136thrust24THRUST_300001_SM_1000_NS12placeholders2_4E
	.align		8
        /*0120*/ 	.dword	_ZN34_INTERNAL_ee109f33_4_k_cu_88aa4a136thrust24THRUST_300001_SM_1000_NS12placeholders2_5E
	.align		8
        /*0128*/ 	.dword	_ZN34_INTERNAL_ee109f33_4_k_cu_88aa4a136thrust24THRUST_300001_SM_1000_NS12placeholders2_6E
	.align		8
        /*0130*/ 	.dword	_ZN34_INTERNAL_ee109f33_4_k_cu_88aa4a136thrust24THRUST_300001_SM_1000_NS12placeholders2_7E
	.align		8
        /*0138*/ 	.dword	_ZN34_INTERNAL_ee109f33_4_k_cu_88aa4a136thrust24THRUST_300001_SM_1000_NS12placeholders2_8E
	.align		8
        /*0140*/ 	.dword	_ZN34_INTERNAL_ee109f33_4_k_cu_88aa4a136thrust24THRUST_300001_SM_1000_NS12placeholders2_9E
	.align		8
        /*0148*/ 	.dword	_ZN34_INTERNAL_ee109f33_4_k_cu_88aa4a136thrust24THRUST_300001_SM_1000_NS12placeholders3_10E
	.align		8
        /*0150*/ 	.dword	_ZN34_INTERNAL_ee109f33_4_k_cu_88aa4a136thrust24THRUST_300001_SM_1000_NS3seqE


//--------------------- .text._ZN3cub18CUB_300001_SM_10006detail8for_each13static_kernelINS2_12policy_hub_t12policy_500_tEmN6thrust24THRUST_300001_SM_1000_NS8cuda_cub20__uninitialized_fill7functorINS7_10device_ptrIhEEhEEEEvT0_T1_ --------------------------
	.section	.text._ZN3cub18CUB_300001_SM_10006detail8for_each13static_kernelINS2_12policy_hub_t12policy_500_tEmN6thrust24THRUST_300001_SM_1000_NS8cuda_cub20__uninitialized_fill7functorINS7_10device_ptrIhEEhEEEEvT0_T1_,"ax",@progbits
	.align	128
        .global         _ZN3cub18CUB_300001_SM_10006detail8for_each13static_kernelINS2_12policy_hub_t12policy_500_tEmN6thrust24THRUST_300001_SM_1000_NS8cuda_cub20__uninitialized_fill7functorINS7_10device_ptrIhEEhEEEEvT0_T1_
        .type           _ZN3cub18CUB_300001_SM_10006detail8for_each13static_kernelINS2_12policy_hub_t12policy_500_tEmN6thrust24THRUST_300001_SM_1000_NS8cuda_cub20__uninitialized_fill7functorINS7_10device_ptrIhEEhEEEEvT0_T1_,@function
        .size           _ZN3cub18CUB_300001_SM_10006detail8for_each13static_kernelINS2_12policy_hub_t12policy_500_tEmN6thrust24THRUST_300001_SM_1000_NS8cuda_cub20__uninitialized_fill7functorINS7_10device_ptrIhEEhEEEEvT0_T1_,(.L_x_337 - _ZN3cub18CUB_300001_SM_10006detail8for_each13static_kernelINS2_12policy_hub_t12policy_500_tEmN6thrust24THRUST_300001_SM_1000_NS8cuda_cub20__uninitialized_fill7functorINS7_10device_ptrIhEEhEEEEvT0_T1_)
        .other          _ZN3cub18CUB_300001_SM_10006detail8for_each13static_kernelINS2_12policy_hub_t12policy_500_tEmN6thrust24THRUST_300001_SM_1000_NS8cuda_cub20__uninitialized_fill7functorINS7_10device_ptrIhEEhEEEEvT0_T1_,@"STO_CUDA_ENTRY STV_DEFAULT"
_ZN3cub18CUB_300001_SM_10006detail8for_each13static_kernelINS2_12policy_hub_t12policy_500_tEmN6thrust24THRUST_300001_SM_1000_NS8cuda_cub20__uninitialized_fill7functorINS7_10device_ptrIhEEhEEEEvT0_T1_:
.text._ZN3cub18CUB_300001_SM_10006detail8for_each13static_kernelINS2_12policy_hub_t12policy_500_tEmN6thrust24THRUST_300001_SM_1000_NS8cuda_cub20__uninitialized_fill7functorINS7_10device_ptrIhEEhEEEEvT0_T1_:
[----:B------:R-:W-:Y:S08]  /*0000*/  LDC R1, c[0x0][0x37c] ;  /* 0x0000df00ff017b82 */ /* 0x000ff00000000800 */
[----:B------:R-:W0:Y:S01]  /*0010*/  S2UR UR4, SR_CTAID.X ;  /* 0x00000000000479c3 */ /* 0x000e220000002500 */
[----:B------:R-:W1:Y:S01]  /*0020*/  LDCU.64 UR6, c[0x0][0x380] ;  /* 0x00007000ff0677ac */ /* 0x000e620008000a00 */
[----:B------:R-:W2:Y:S06]  /*0030*/  LDCU.64 UR8, c[0x0][0x358] ;  /* 0x00006b00ff0877ac */ /* 0x000eac0008000a00 */
[----:B------:R-:W3:Y:S01]  /*0040*/  LDC R5, c[0x0][0x390] ;  /* 0x0000e400ff057b82 */ /* 0x000ee20000000800 */
[----:B0-----:R-:W-:-:S04]  /*0050*/  UIMAD.WIDE.U32 UR4, UR4, 0x200, URZ ;  /* 0x00000200040478a5 */ /* 0x001fc8000f8e00ff */
[----:B-1----:R-:W-:-:S04]  /*0060*/  UIADD3 UR6, UP0, UPT, -UR4, UR6, URZ ;  /* 0x0000000604067290 */ /* 0x002fc8000ff1e1ff */
[----:B------:R-:W-:Y:S01]  /*0070*/  UIADD3.X UR7, UPT, UPT, ~UR5, UR7, URZ, UP0, !UPT ;  /* 0x0000000705077290 */ /* 0x000fe200087fe5ff */
[----:B---3--:R-:W-:Y:S01]  /*0080*/  PRMT R5, R5, 0x7770, RZ ;  /* 0x0000777005057816 */ /* 0x008fe200000000ff */
[----:B------:R-:W-:-:S04]  /*0090*/  UISETP.GE.U32.AND UP0, UPT, UR6, 0x200, UPT ;  /* 0x000002000600788c */ /* 0x000fc8000bf06070 */
[----:B------:R-:W-:-:S09]  /*00a0*/  UISETP.GE.U32.AND.EX UP0, UPT, UR7, URZ, UPT, UP0 ;  /* 0x000000ff0700728c */ /* 0x000fd2000bf06100 */
[----:B--2---:R-:W-:Y:S05]  /*00b0*/  BRA.U !UP0, `(.L_x_0) ;  /* 0x00000001081c7547 */ /* 0x004fea000b800000 */
[----:B------:R-:W0:Y:S01]  /*00c0*/  S2R R3, SR_TID.X ;  /* 0x0000000000037919 */ /* 0x000e220000002100 */
[----:B------:R-:W0:Y:S02]  /*00d0*/  LDC.64 R6, c[0x0][0x388] ;  /* 0x0000e200ff067b82 */ /* 0x000e240000000a00 */
[----:B0-----:R-:W-:-:S04]  /*00e0*/  IADD3 R2, P0, P1, R6, UR4, R3 ;  /* 0x0000000406027c10 */ /* 0x001fc8000f91e003 */
[----:B------:R-:W-:-:S05]  /*00f0*/  IADD3.X R3, PT, PT, R7, UR5, RZ, P0, P1 ;  /* 0x0000000507037c10 */ /* 0x000fca00087e24ff */
[----:B------:R-:W-:Y:S04]  /*0100*/  STG.E.U8 desc[UR8][R2.64], R5 ;  /* 0x0000000502007986 */ /* 0x000fe8000c101108 */
[----:B------:R-:W-:Y:S01]  /*0110*/  STG.E.U8 desc[UR8][R2.64+0x100], R5 ;  /* 0x0001000502007986 */ /* 0x000fe2000c101108 */
[----:B------:R-:W-:Y:S05]  /*0120*/  EXIT ;  /* 0x000000000000794d */ /* 0x000fea0003800000 */
.L_x_0:
[----:B------:R-:W0:Y:S01]  /*0130*/  S2R R3, SR_TID.X ;  /* 0x0000000000037919 */ /* 0x000e220000002100 */
[----:B------:R-:W1:Y:S01]  /*0140*/  LDC.64 R6, c[0x0][0x388] ;  /* 0x0000e200ff067b82 */ /* 0x000e620000000a00 */
[----:B------:R-:W-:Y:S02]  /*0150*/  IMAD.U32 R2, RZ, RZ, UR7 ;  /* 0x00000007ff027e24 */ /* 0x000fe4000f8e00ff */
[C---:B0-----:R-:W-:Y:S01]  /*0160*/  VIADD R0, R3.reuse, 0x100 ;  /* 0x0000010003007836 */ /* 0x041fe20000000000 */
[----:B------:R-:W-:-:S04]  /*0170*/  ISETP.LT.U32.AND P0, PT, R3, UR6, PT ;  /* 0x0000000603007c0c */ /* 0x000fc8000bf01070 */
[----:B------:R-:W-:Y:S01]  /*0180*/  ISETP.LT.U32.AND P1, PT, R0, UR6, PT ;  /* 0x0000000600007c0c */ /* 0x000fe2000bf21070 */
[----:B------:R-:W-:Y:S01]  /*0190*/  IMAD.U32 R0, RZ, RZ, UR7 ;  /* 0x00000007ff007e24 */ /* 0x000fe2000f8e00ff */
[----:B------:R-:W-:Y:S02]  /*01a0*/  ISETP.GT.U32.AND.EX P0, PT, R2, RZ, PT, P0 ;  /* 0x000000ff0200720c */ /* 0x000fe40003f04100 */
[----:B-1----:R-:W-:Y:S02]  /*01b0*/  IADD3 R2, P2, P3, R6, UR4, R3 ;  /* 0x0000000406027c10 */ /* 0x002fe4000fb5e003 */
[----:B------:R-:W-:Y:S02]  /*01c0*/  ISETP.GT.U32.AND.EX P1, PT, R0, RZ, PT, P1 ;  /* 0x000000ff0000720c */ /* 0x000fe40003f24110 */
[----:B------:R-:W-:-:S07]  /*01d0*/  IADD3.X R3, PT, PT, R7, UR5, RZ, P2, P3 ;  /* 0x0000000507037c10 */ /* 0x000fce00097e64ff */
[----:B------:R0:W-:Y:S04]  /*01e0*/  @P0 STG.E.U8 desc[UR8][R2.64], R5 ;  /* 0x0000000502000986 */ /* 0x0001e8000c101108 */
[----:B------:R-:W-:Y:S05]  /*01f0*/  @!P1 EXIT ;  /* 0x000000000000994d */ /* 0x000fea0003800000 */
[----:B------:R-:W-:Y:S01]  /*0200*/  STG.E.U8 desc[UR8][R2.64+0x100], R5 ;  /* 0x0001000502007986 */ /* 0x000fe2000c101108 */
[----:B------:R-:W-:Y:S05]  /*0210*/  EXIT ;  /* 0x000000000000794d */ /* 0x000fea0003800000 */
.L_x_1:
[----:B------:R-:W-:-:S00]  /*0220*/  BRA `(.L_x_1) ;  /* 0xfffffffc00fc7947 */ /* 0x000fc0000383ffff */
[----:B------:R-:W-:-:S00]  /*0230*/  NOP ;  /* 0x0000000000007918 */ /* 0x000fc00000000000 */
        /* <DEDUP_REMOVED lines=12> */
.L_x_337:


//--------------------- .text._ZN3cub18CUB_300001_SM_10006detail8for_each13static_kernelINS2_12policy_hub_t12policy_500_tEmN6thrust24THRUST_300001_SM_1000_NS8cuda_cub20__uninitialized_fill7functorINS7_10device_ptrI8custom_tEESC_EEEEvT0_T1_ --------------------------
	.section	.text._ZN3cub18CUB_300001_SM_10006detail8for_each13static_kernelINS2_12policy_hub_t12policy_500_tEmN6thrust24THRUST_300001_SM_1000_NS8cuda_cub20__uninitialized_fill7functorINS7_10device_ptrI8custom_tEESC_EEEEvT0_T1_,"ax",@progbits
	.align	128
        .global         _ZN3cub18CUB_300001_SM_10006detail8for_each13static_kernelINS2_12policy_hub_t12policy_500_tEmN6thrust24THRUST_300001_SM_1000_NS8cuda_cub20__uninitialized_fill7functorINS7_10device_ptrI8custom_tEESC_EEEEvT0_T1_
        .type           _ZN3cub18CUB_300001_SM_10006detail8for_each13static_kernelINS2_12policy_hub_t12policy_500_tEmN6thrust24THRUST_300001_SM_1000_NS8cuda_cub20__uninitialized_fill7functorINS7_10device_ptrI8custom_tEESC_EEEEvT0_T1_,@function
        .size           _ZN3cub18CUB_300001_SM_10006detail8for_each13static_kernelINS2_12policy_hub_t12policy_500_tEmN6thrust24THRUST_300001_SM_1000_NS8cuda_cub20__uninitialized_fill7functorINS7_10device_ptrI8custom_tEESC_EEEEvT0_T1_,(.L_x_338 - _ZN3cub18CUB_300001_SM_10006detail8for_each13static_kernelINS2_12policy_hub_t12policy_500_tEmN6thrust24THRUST_300001_SM_1000_NS8cuda_cub20__uninitialized_fill7functorINS7_10device_ptrI8custom_tEESC_EEEEvT0_T1_)
        .other          _ZN3cub18CUB_300001_SM_10006detail8for_each13static_kernelINS2_12policy_hub_t12policy_500_tEmN6thrust24THRUST_300001_SM_1000_NS8cuda_cub20__uninitialized_fill7functorINS7_10device_ptrI8custom_tEESC_EEEEvT0_T1_,@"STO_CUDA_ENTRY STV_DEFAULT"
_ZN3cub18CUB_300001_SM_10006detail8for_each13static_kernelINS2_12policy_hub_t12policy_500_tEmN6thrust24THRUST_300001_SM_1000_NS8cuda_cub20__uninitialized_fill7functorINS7_10device_ptrI8custom_tEESC_EEEEvT0_T1_:
.text._ZN3cub18CUB_300001_SM_10006detail8for_each13static_kernelINS2_12policy_hub_t12policy_500_tEmN6thrust24THRUST_300001_SM_1000_NS8cuda_cub20__uninitialized_fill7functorINS7_10device_ptrI8custom_tEESC_EEEEvT0_T1_:
[----:B------:R-:W-:Y:S08]  /*0000*/  LDC R1, c[0x0][0x37c] ;  /* 0x0000df00ff017b82 */ /* 0x000ff00000000800 */
[----:B------:R-:W0:Y:S01]  /*0010*/  S2UR UR4, SR_CTAID.X ;  /* 0x00000000000479c3 */ /* 0x000e220000002500 */
[----:B------:R-:W1:Y:S01]  /*0020*/  LDCU.64 UR6, c[0x0][0x380] ;  /* 0x00007000ff0677ac */ /* 0x000e620008000a00 */
[----:B------:R-:W2:Y:S01]  /*0030*/  LDCU.64 UR8, c[0x0][0x358] ;  /* 0x00006b00ff0877ac */ /* 0x000ea20008000a00 */
[----:B0-----:R-:W-:-:S04]  /*0040*/  UIMAD.WIDE.U32 UR4, UR4, 0x200, URZ ;  /* 0x00000200040478a5 */ /* 0x001fc8000f8e00ff */
[----:B-1----:R-:W-:-:S04]  /*0050*/  UIADD3 UR6, UP0, UPT, -UR4, UR6, URZ ;  /* 0x0000000604067290 */ /* 0x002fc8000ff1e1ff */
[----:B------:R-:W-:Y:S02]  /*0060*/  UIADD3.X UR7, UPT, UPT, ~UR5, UR7, URZ, UP0, !UPT ;  /* 0x0000000705077290 */ /* 0x000fe400087fe5ff */
[----:B------:R-:W-:-:S04]  /*0070*/  UISETP.GE.U32.AND UP0, UPT, UR6, 0x200, UPT ;  /* 0x000002000600788c */ /* 0x000fc8000bf06070 */
[----:B------:R-:W-:-:S09]  /*0080*/  UISETP.GE.U32.AND.EX UP0, UPT, UR7, URZ, UPT, UP0 ;  /* 0x000000ff0700728c */ /* 0x000fd2000bf06100 */
[----:B--2---:R-:W-:Y:S05]  /*0090*/  BRA.U !UP0, `(.L_x_2) ;  /* 0x0000000108347547 */ /* 0x004fea000b800000 */
[----:B------:R-:W0:Y:S01]  /*00a0*/  S2R R0, SR_TID.X ;  /* 0x0000000000007919 */ /* 0x000e220000002100 */
[----:B------:R-:W1:Y:S01]  /*00b0*/  LDCU.64 UR6, c[0x0][0x388] ;  /* 0x00007100ff0677ac */ /* 0x000e620008000a00 */
[----:B------:R-:W2:Y:S08]  /*00c0*/  LDC.U16 R5, c[0x0][0x390] ;  /* 0x0000e400ff057b82 */ /* 0x000eb00000000400 */
[----:B------:R-:W3:Y:S01]  /*00d0*/  LDC R7, c[0x0][0x394] ;  /* 0x0000e500ff077b82 */ /* 0x000ee20000000800 */
[----:B0-----:R-:W-:-:S05]  /*00e0*/  IADD3 R0, P0, PT, R0, UR4, RZ ;  /* 0x0000000400007c10 */ /* 0x001fca000ff1e0ff */
[----:B------:R-:W-:Y:S01]  /*00f0*/  IMAD.X R3, RZ, RZ, UR5, P0 ;  /* 0x00000005ff037e24 */ /* 0x000fe200080e06ff */
[----:B-1----:R-:W-:-:S04]  /*0100*/  LEA R2, P0, R0, UR6, 0x3 ;  /* 0x0000000600027c11 */ /* 0x002fc8000f8018ff */
[----:B------:R-:W-:-:S05]  /*0110*/  LEA.HI.X R3, R0, UR7, R3, 0x3, P0 ;  /* 0x0000000700037c11 */ /* 0x000fca00080f1c03 */
[----:B--2---:R-:W-:Y:S04]  /*0120*/  STG.E.U16 desc[UR8][R2.64], R5 ;  /* 0x0000000502007986 */ /* 0x004fe8000c101508 */
[----:B------:R-:W-:Y:S04]  /*0130*/  STG.E.U16 desc[UR8][R2.64+0x800], R5 ;  /* 0x0008000502007986 */ /* 0x000fe8000c101508 */
[----:B---3--:R-:W-:Y:S04]  /*0140*/  STG.E desc[UR8][R2.64+0x4], R7 ;  /* 0x0000040702007986 */ /* 0x008fe8000c101908 */
[----:B------:R-:W-:Y:S01]  /*0150*/  STG.E desc[UR8][R2.64+0x804], R7 ;  /* 0x0008040702007986 */ /* 0x000fe2000c101908 */
[----:B------:R-:W-:Y:S05]  /*0160*/  EXIT ;  /* 0x000000000000794d */ /* 0x000fea0003800000 */
.L_x_2:
[----:B------:R-:W0:Y:S01]  /*0170*/  S2R R0, SR_TID.X ;  /* 0x0000000000007919 */ /* 0x000e220000002100 */
[----:B------:R-:W-:Y:S01]  /*0180*/  IMAD.U32 R2, RZ, RZ, UR7 ;  /* 0x00000007ff027e24 */ /* 0x000fe2000f8e00ff */
[----:B------:R-:W1:Y:S01]  /*0190*/  LDCU.64 UR10, c[0x0][0x388] ;  /* 0x00007100ff0a77ac */ /* 0x000e620008000a00 */
[----:B------:R-:W-:Y:S01]  /*01a0*/  IMAD.U32 R4, RZ, RZ, UR7 ;  /* 0x00000007ff047e24 */ /* 0x000fe2000f8e00ff */
[----:B0-----:R-:W-:-:S04]  /*01b0*/  ISETP.LT.U32.AND P0, PT, R0, UR6, PT ;  /* 0x0000000600007c0c */ /* 0x001fc8000bf01070 */
[----:B------:R-:W-:Y:S01]  /*01c0*/  ISETP.GT.U32.AND.EX P0, PT, R2, RZ, PT, P0 ;  /* 0x000000ff0200720c */ /* 0x000fe20003f04100 */
[C---:B------:R-:W-:Y:S01]  /*01d0*/  VIADD R2, R0.reuse, 0x100 ;  /* 0x0000010000027836 */ /* 0x040fe20000000000 */
[----:B------:R-:W-:-:S04]  /*01e0*/  IADD3 R0, P2, PT, R0, UR4, RZ ;  /* 0x0000000400007c10 */ /* 0x000fc8000ff5e0ff */
[----:B------:R-:W-:Y:S01]  /*01f0*/  ISETP.LT.U32.AND P1, PT, R2, UR6, PT ;  /* 0x0000000602007c0c */ /* 0x000fe2000bf21070 */
[----:B------:R-:W-:Y:S01]  /*0200*/  IMAD.X R3, RZ, RZ, UR5, P2 ;  /* 0x00000005ff037e24 */ /* 0x000fe200090e06ff */
[----:B-1----:R-:W-:Y:S02]  /*0210*/  LEA R2, P2, R0, UR10, 0x3 ;  /* 0x0000000a00027c11 */ /* 0x002fe4000f8418ff */
[----:B------:R-:W-:Y:S02]  /*0220*/  ISETP.GT.U32.AND.EX P1, PT, R4, RZ, PT, P1 ;  /* 0x000000ff0400720c */ /* 0x000fe40003f24110 */
[----:B------:R-:W-:Y:S01]  /*0230*/  LEA.HI.X R3, R0, UR11, R3, 0x3, P2 ;  /* 0x0000000b00037c11 */ /* 0x000fe200090f1c03 */
[----:B------:R-:W0:Y:S08]  /*0240*/  @P0 LDC.U16 R5, c[0x0][0x390] ;  /* 0x0000e400ff050b82 */ /* 0x000e300000000400 */
[----:B------:R-:W1:Y:S01]  /*0250*/  @P0 LDC R7, c[0x0][0x394] ;  /* 0x0000e500ff070b82 */ /* 0x000e620000000800 */
[----:B0-----:R0:W-:Y:S04]  /*0260*/  @P0 STG.E.U16 desc[UR8][R2.64], R5 ;  /* 0x0000000502000986 */ /* 0x0011e8000c101508 */
[----:B-1----:R0:W-:Y:S01]  /*0270*/  @P0 STG.E desc[UR8][R2.64+0x4], R7 ;  /* 0x0000040702000986 */ /* 0x0021e2000c101908 */
[----:B------:R-:W-:Y:S05]  /*0280*/  @!P1 EXIT ;  /* 0x000000000000994d */ /* 0x000fea0003800000 */
[----:B0-----:R-:W0:Y:S08]  /*0290*/  LDC.U16 R5, c[0x0][0x390] ;  /* 0x0000e400ff057b82 */ /* 0x001e300000000400 */
[----:B------:R-:W1:Y:S01]  /*02a0*/  LDC R7, c[0x0][0x394] ;  /* 0x0000e500ff077b82 */ /* 0x000e620000000800 */
[----:B0-----:R-:W-:Y:S04]  /*02b0*/  STG.E.U16 desc[UR8][R2.64+0x800], R5 ;  /* 0x0008000502007986 */ /* 0x001fe8000c101508 */
[----:B-1----:R-:W-:Y:S01]  /*02c0*/  STG.E desc[UR8][R2.64+0x804], R7 ;  /* 0x0008040702007986 */ /* 0x002fe2000c101908 */
[----:B------:R-:W-:Y:S05]  /*02d0*/  EXIT ;  /* 0x000000000000794d */ /* 0x000fea0003800000 */
.L_x_3:
        /* <DEDUP_REMOVED lines=10> */
.L_x_338:


//--------------------- .text._ZN3cub18CUB_300001_SM_10006detail10radix_sort29DeviceRadixSortOnesweepKernelINS1_5radix10policy_hubI8custom_tNS0_8NullTypeEjE10Policy1000ELNS0_9SortOrderE0ES6_S7_jii19custom_decomposer_tEEvPT5_SD_PT3_PKSE_PT1_PKSI_PT2_PKSM_T4_iiT6_ --------------------------
	.section	.text._ZN3cub18CUB_300001_SM_10006detail10radix_sort29DeviceRadixSortOnesweepKernelINS1_5radix10policy_hubI8custom_tNS0_8NullTypeEjE10Policy1000ELNS0_9SortOrderE0ES6_S7_jii19custom_decomposer_tEEvPT5_SD_PT3_PKSE_PT1_PKSI_PT2_PKSM_T4_iiT6_,"ax",@progbits
	.align	128
        .global         _ZN3cub18CUB_300001_SM_10006detail10radix_sort29DeviceRadixSortOnesweepKernelINS1_5radix10policy_hubI8custom_tNS0_8NullTypeEjE10Policy1000ELNS0_9SortOrderE0ES6_S7_jii19custom_decomposer_tEEvPT5_SD_PT3_PKSE_PT1_PKSI_PT2_PKSM_T4_iiT6_
        .type           _ZN3cub18CUB_300001_SM_10006detail10radix_sort29DeviceRadixSortOnesweepKernelINS1_5radix10policy_hubI8custom_tNS0_8NullTypeEjE10Policy1000ELNS0_9SortOrderE0ES6_S7_jii19custom_decomposer_tEEvPT5_SD_PT3_PKSE_PT1_PKSI_PT2_PKSM_T4_iiT6_,@function
        .size           _ZN3cub18CUB_300001_SM_10006detail10radix_sort29DeviceRadixSortOnesweepKernelINS1_5radix10policy_hubI8custom_tNS0_8NullTypeEjE10Policy1000ELNS0_9SortOrderE0ES6_S7_jii19custom_decomposer_tEEvPT5_SD_PT3_PKSE_PT1_PKSI_PT2_PKSM_T4_iiT6_,(.L_x_339 - _ZN3cub18CUB_300001_SM_10006detail10radix_sort29DeviceRadixSortOnesweepKernelINS1_5radix10policy_hubI8custom_tNS0_8NullTypeEjE10Policy1000ELNS0_9SortOrderE0ES6_S7_jii19custom_decomposer_tEEvPT5_SD_PT3_PKSE_PT1_PKSI_PT2_PKSM_T4_iiT6_)
        .other          _ZN3cub18CUB_300001_SM_10006detail10radix_sort29DeviceRadixSortOnesweepKernelINS1_5radix10policy_hubI8custom_tNS0_8NullTypeEjE10Policy1000ELNS0_9SortOrderE0ES6_S7_jii19custom_decomposer_tEEvPT5_SD_PT3_PKSE_PT1_PKSI_PT2_PKSM_T4_iiT6_,@"STO_CUDA_ENTRY STV_DEFAULT"
_ZN3cub18CUB_300001_SM_10006detail10radix_sort29DeviceRadixSortOnesweepKernelINS1_5radix10policy_hubI8custom_tNS0_8NullTypeEjE10Policy1000ELNS0_9SortOrderE0ES6_S7_jii19custom_decomposer_tEEvPT5_SD_PT3_PKSE_PT1_PKSI_PT2_PKSM_T4_iiT6_:
.text._ZN3cub18CUB_300001_SM_10006detail10radix_sort29DeviceRadixSortOnesweepKernelINS1_5radix10policy_hubI8custom_tNS0_8NullTypeEjE10Policy1000ELNS0_9SortOrderE0ES6_S7_jii19custom_decomposer_tEEvPT5_SD_PT3_PKSE_PT1_PKSI_PT2_PKSM_T4_iiT6_:
[----:B------:R-:W-:Y:S01]  /*0000*/  LDC R1, c[0x0][0x37c] ;  /* 0x0000df00ff017b82 */ /* 0x000fe20000000800 */
[----:B------:R-:W0:Y:S01]  /*0010*/  S2R R3, SR_TID.X ;  /* 0x0000000000037919 */ /* 0x000e220000002100 */
[----:B------:R-:W1:Y:S01]  /*0020*/  LDCU.64 UR10, c[0x0][0x358] ;  /* 0x00006b00ff0a77ac */ /* 0x000e620008000a00 */
[----:B------:R-:W-:Y:S01]  /*0030*/  BSSY.RECONVERGENT B0, `(.L_x_4) ;  /* 0x000000a000007945 */ /* 0x000fe20003800200 */
[----:B0-----:R-:W-:-:S13]  /*0040*/  ISETP.NE.AND P0, PT, R3, RZ, PT ;  /* 0x000000ff0300720c */ /* 0x001fda0003f05270 */
[----:B-1----:R-:W-:Y:S05]  /*0050*/  @P0 BRA `(.L_x_5) ;  /* 0x00000000001c0947 */ /* 0x002fea0003800000 */
[----:B------:R-:W0:Y:S01]  /*0060*/  LDC.64 R4, c[0x0][0x388] ;  /* 0x0000e200ff047b82 */ /* 0x000e220000000a00 */
[----:B------:R-:W-:-:S05]  /*0070*/  IMAD.MOV.U32 R7, RZ, RZ, 0x1 ;  /* 0x00000001ff077424 */ /* 0x000fca00078e00ff */
[----:B0-----:R-:W2:Y:S02]  /*0080*/  ATOMG.E.ADD.STRONG.GPU PT, R4, desc[UR10][R4.64], R7 ;  /* 0x80000007040479a8 */ /* 0x001ea400081ef10a */
[----:B------:R-:W0:Y:S01]  /*0090*/  S2UR UR5, SR_CgaCtaId ;  /* 0x00000000000579c3 */ /* 0x000e220000008800 */
[----:B------:R-:W-:Y:S02]  /*00a0*/  UMOV UR4, 0x400 ;  /* 0x0000040000047882 */ /* 0x000fe40000000000 */
[----:B0-----:R-:W-:-:S09]  /*00b0*/  ULEA UR4, UR5, UR4, 0x18 ;  /* 0x0000000405047291 */ /* 0x001fd2000f8ec0ff */
[----:B--2---:R0:W-:Y:S03]  /*00c0*/  STS [UR4+0xb400], R4 ;  /* 0x00b40004ff007988 */ /* 0x0041e60008000804 */
.L_x_5:
[----:B------:R-:W-:Y:S05]  /*00d0*/  BSYNC.RECONVERGENT B0 ;  /* 0x0000000000007941 */ /* 0x000fea0003800200 */
.L_x_4:
[----:B------:R-:W1:Y:S08]  /*00e0*/  S2UR UR5, SR_CgaCtaId ;  /* 0x00000000000579c3 */ /* 0x000e700000008800 */
[----:B------:R-:W-:Y:S01]  /*00f0*/  BAR.SYNC.DEFER_BLOCKING 0x0 ;  /* 0x0000000000007b1d */ /* 0x000fe20000010000 */
[----:B------:R-:W-:-:S05]  /*0100*/  SHF.R.U32.HI R6, RZ, 0x5, R3 ;  /* 0x00000005ff067819 */ /* 0x000fca0000011603 */
[----:B------:R-:W-:Y:S01]  /*0110*/  UMOV UR4, 0x400 ;  /* 0x0000040000047882 */ /* 0x000fe20000000000 */
[----:B------:R-:W2:Y:S01]  /*0120*/  S2R R41, SR_LANEID ;  /* 0x0000000000297919 */ /* 0x000ea20000000000 */
[----:B-1----:R-:W-:Y:S01]  /*0130*/  ULEA UR7, UR5, UR4, 0x18 ;  /* 0x0000000405077291 */ /* 0x002fe2000f8ec0ff */
[----:B------:R-:W1:Y:S01]  /*0140*/  LDCU UR5, c[0x0][0x3c0] ;  /* 0x00007800ff0577ac */ /* 0x000e620008000800 */
[----:B------:R-:W3:Y:S07]  /*0150*/  LDCU UR4, c[0x0][0x3c8] ;  /* 0x00007900ff0477ac */ /* 0x000eee0008000800 */
[----:B------:R-:W4:Y:S02]  /*0160*/  LDS R0, [UR7+0xb400] ;  /* 0x00b40007ff007984 */ /* 0x000f240008000800 */
[----:B----4-:R-:W-:-:S13]  /*0170*/  R2UR UR9, R0 ;  /* 0x00000000000972ca */ /* 0x010fda00000e0000 */
[----:B------:R-:W-:-:S04]  /*0180*/  UIMAD UR6, UR9, 0x1680, URZ ;  /* 0x00001680090678a4 */ /* 0x000fc8000f8e02ff */
[----:B------:R-:W-:-:S04]  /*0190*/  UIADD3 UR12, UPT, UPT, UR6, 0x1680, URZ ;  /* 0x00001680060c7890 */ /* 0x000fc8000fffe0ff */
[----:B-1----:R-:W-:-:S09]  /*01a0*/  UISETP.GT.AND UP0, UPT, UR12, UR5, UPT ;  /* 0x000000050c00728c */ /* 0x002fd2000bf04270 */
[----:B--23--:R-:W-:Y:S05]  /*01b0*/  BRA.U UP0, `(.L_x_6) ;  /* 0x00000001009c7547 */ /* 0x00cfea000b800000 */
[----:B------:R-:W0:Y:S01]  /*01c0*/  LDCU.64 UR14, c[0x0][0x3a8] ;  /* 0x00007500ff0e77ac */ /* 0x000e220008000a00 */
[C---:B------:R-:W-:Y:S02]  /*01d0*/  LOP3.LUT R0, R3.reuse, 0x1f, RZ, 0xc0, !PT ;  /* 0x0000001f03007812 */ /* 0x040fe400078ec0ff */
[----:B------:R-:W-:-:S05]  /*01e0*/  LOP3.LUT R5, R3, 0x3e0, RZ, 0xc0, !PT ;  /* 0x000003e003057812 */ /* 0x000fca00078ec0ff */
[----:B------:R-:W-:-:S05]  /*01f0*/  IMAD R0, R5, 0xf, R0 ;  /* 0x0000000f05007824 */ /* 0x000fca00078e0200 */
[----:B------:R-:W-:-:S05]  /*0200*/  IADD3 R0, P0, PT, R0, UR6, RZ ;  /* 0x0000000600007c10 */ /* 0x000fca000ff1e0ff */
[----:B------:R-:W-:Y:S01]  /*0210*/  IMAD.X R5, RZ, RZ, RZ, P0 ;  /* 0x000000ffff057224 */ /* 0x000fe200000e06ff */
[----:B0-----:R-:W-:-:S04]  /*0220*/  LEA R4, P0, R0, UR14, 0x3 ;  /* 0x0000000e00047c11 */ /* 0x001fc8000f8018ff */
[----:B------:R-:W-:-:S05]  /*0230*/  LEA.HI.X R5, R0, UR15, R5, 0x3, P0 ;  /* 0x0000000f00057c11 */ /* 0x000fca00080f1c05 */
[----:B------:R0:W5:Y:S04]  /*0240*/  LDG.E.U16 R23, desc[UR10][R4.64] ;  /* 0x0000000a04177981 */ /* 0x000168000c1e1500 */
[----:B------:R0:W5:Y:S04]  /*0250*/  LDG.E R37, desc[UR10][R4.64+0x4] ;  /* 0x0000040a04257981 */ /* 0x000168000c1e1900 */
        /* <DEDUP_REMOVED lines=27> */
[----:B------:R0:W5:Y:S01]  /*0410*/  LDG.E R40, desc[UR10][R4.64+0xe04] ;  /* 0x000e040a04287981 */ /* 0x000162000c1e1900 */
[----:B------:R-:W-:Y:S05]  /*0420*/  BRA `(.L_x_7) ;  /* 0x0000000400887947 */ /* 0x000fea0003800000 */
.L_x_6:
[C---:B------:R-:W-:Y:S01]  /*0430*/  LOP3.LUT R0, R3.reuse, 0x1f, RZ, 0xc0, !PT ;  /* 0x0000001f03007812 */ /* 0x040fe200078ec0ff */
[----:B------:R-:W1:Y:S01]  /*0440*/  LDCU.64 UR14, c[0x0][0x3a8] ;  /* 0x00007500ff0e77ac */ /* 0x000e620008000a00 */
[----:B------:R-:W-:Y:S01]  /*0450*/  LOP3.LUT R5, R3, 0x3e0, RZ, 0xc0, !PT ;  /* 0x000003e003057812 */ /* 0x000fe200078ec0ff */
[----:B------:R-:W-:Y:S01]  /*0460*/  IMAD.MOV.U32 R23, RZ, RZ, 0xffff ;  /* 0x0000ffffff177424 */ /* 0x000fe200078e00ff */
[----:B------:R-:W-:Y:S01]  /*0470*/  UIADD3 UR5, UPT, UPT, -UR6, UR5, URZ ;  /* 0x0000000506057290 */ /* 0x000fe2000fffe1ff */
[----:B------:R-:W-:Y:S02]  /*0480*/  IMAD.MOV.U32 R37, RZ, RZ, 0x7fffffff ;  /* 0x7fffffffff257424 */ /* 0x000fe400078e00ff */
[----:B------:R-:W-:Y:S02]  /*0490*/  IMAD R7, R5, 0xf, R0 ;  /* 0x0000000f05077824 */ /* 0x000fe400078e0200 */
[----:B------:R-:W-:Y:S02]  /*04a0*/  IMAD.MOV.U32 R22, RZ, RZ, 0xffff ;  /* 0x0000ffffff167424 */ /* 0x000fe400078e00ff */
[C---:B------:R-:W-:Y:S01]  /*04b0*/  VIADD R0, R7.reuse, 0x20 ;  /* 0x0000002007007836 */ /* 0x040fe20000000000 */
[C---:B------:R-:W-:Y:S01]  /*04c0*/  ISETP.GE.AND P3, PT, R7.reuse, UR5, PT ;  /* 0x0000000507007c0c */ /* 0x040fe2000bf66270 */
[----:B------:R-:W-:-:S02]  /*04d0*/  VIADD R5, R7, 0x60 ;  /* 0x0000006007057836 */ /* 0x000fc40000000000 */
[C---:B0-----:R-:W-:Y:S01]  /*04e0*/  VIADD R4, R7.reuse, 0x40 ;  /* 0x0000004007047836 */ /* 0x041fe20000000000 */
[----:B------:R-:W-:Y:S01]  /*04f0*/  ISETP.GE.AND P4, PT, R0, UR5, PT ;  /* 0x0000000500007c0c */ /* 0x000fe2000bf86270 */
[----:B------:R-:W-:Y:S01]  /*0500*/  IMAD.MOV.U32 R36, RZ, RZ, 0x7fffffff ;  /* 0x7fffffffff247424 */ /* 0x000fe200078e00ff */
[C---:B------:R-:W-:Y:S01]  /*0510*/  IADD3 R0, P1, PT, R7.reuse, UR6, RZ ;  /* 0x0000000607007c10 */ /* 0x040fe2000ff3e0ff */
[----:B------:R-:W-:Y:S01]  /*0520*/  VIADD R8, R7, 0x80 ;  /* 0x0000008007087836 */ /* 0x000fe20000000000 */
[----:B------:R-:W-:Y:S01]  /*0530*/  ISETP.GE.AND P6, PT, R5, UR5, PT ;  /* 0x0000000505007c0c */ /* 0x000fe2000bfc6270 */
[----:B------:R-:W-:Y:S01]  /*0540*/  IMAD.MOV.U32 R21, RZ, RZ, 0xffff ;  /* 0x0000ffffff157424 */ /* 0x000fe200078e00ff */
[----:B------:R-:W-:Y:S01]  /*0550*/  ISETP.GE.AND P5, PT, R4, UR5, PT ;  /* 0x0000000504007c0c */ /* 0x000fe2000bfa6270 */
[----:B------:R-:W-:Y:S01]  /*0560*/  IMAD.X R5, RZ, RZ, RZ, P1 ;  /* 0x000000ffff057224 */ /* 0x000fe200008e06ff */
[----:B-1----:R-:W-:Y:S01]  /*0570*/  LEA R4, P2, R0, UR14, 0x3 ;  /* 0x0000000e00047c11 */ /* 0x002fe2000f8418ff */
[----:B------:R-:W-:Y:S01]  /*0580*/  IMAD.MOV.U32 R35, RZ, RZ, 0x7fffffff ;  /* 0x7fffffffff237424 */ /* 0x000fe200078e00ff */
[----:B------:R-:W-:Y:S01]  /*0590*/  ISETP.GE.AND P0, PT, R8, UR5, PT ;  /* 0x0000000508007c0c */ /* 0x000fe2000bf06270 */
[C---:B------:R-:W-:Y:S01]  /*05a0*/  VIADD R8, R7.reuse, 0xa0 ;  /* 0x000000a007087836 */ /* 0x040fe20000000000 */
[----:B------:R-:W-:Y:S01]  /*05b0*/  LEA.HI.X R5, R0, UR15, R5, 0x3, P2 ;  /* 0x0000000f00057c11 */ /* 0x000fe200090f1c05 */
[----:B------:R-:W-:-:S02]  /*05c0*/  VIADD R0, R7, 0xe0 ;  /* 0x000000e007007836 */ /* 0x000fc40000000000 */
[----:B------:R-:W-:Y:S01]  /*05d0*/  IMAD.MOV.U32 R20, RZ, RZ, 0xffff ;  /* 0x0000ffffff147424 */ /* 0x000fe200078e00ff */
[----:B------:R-:W-:Y:S01]  /*05e0*/  ISETP.GE.AND P1, PT, R8, UR5, PT ;  /* 0x0000000508007c0c */ /* 0x000fe2000bf26270 */
[----:B------:R1:W5:Y:S01]  /*05f0*/  @!P3 LDG.E.U16 R23, desc[UR10][R4.64] ;  /* 0x0000000a0417b981 */ /* 0x000362000c1e1500 */
[----:B------:R-:W-:Y:S02]  /*0600*/  IMAD.MOV.U32 R34, RZ, RZ, 0x7fffffff ;  /* 0x7fffffffff227424 */ /* 0x000fe400078e00ff */
[----:B------:R-:W-:Y:S01]  /*0610*/  IMAD.MOV.U32 R19, RZ, RZ, 0xffff ;  /* 0x0000ffffff137424 */ /* 0x000fe200078e00ff */
[----:B------:R1:W5:Y:S01]  /*0620*/  @!P3 LDG.E R37, desc[UR10][R4.64+0x4] ;  /* 0x0000040a0425b981 */ /* 0x000362000c1e1900 */
[----:B------:R-:W-:Y:S01]  /*0630*/  ISETP.GE.AND P3, PT, R0, UR5, PT ;  /* 0x0000000500007c0c */ /* 0x000fe2000bf66270 */
[----:B------:R-:W-:Y:S02]  /*0640*/  VIADD R0, R7, 0x100 ;  /* 0x0000010007007836 */ /* 0x000fe40000000000 */
[----:B------:R1:W5:Y:S01]  /*0650*/  @!P4 LDG.E.U16 R22, desc[UR10][R4.64+0x100] ;  /* 0x0001000a0416c981 */ /* 0x000362000c1e1500 */
[----:B------:R-:W-:-:S02]  /*0660*/  IMAD.MOV.U32 R33, RZ, RZ, 0x7fffffff ;  /* 0x7fffffffff217424 */ /* 0x000fc400078e00ff */
[C---:B------:R-:W-:Y:S01]  /*0670*/  VIADD R9, R7.reuse, 0xc0 ;  /* 0x000000c007097836 */ /* 0x040fe20000000000 */
[----:B------:R1:W5:Y:S01]  /*0680*/  @!P4 LDG.E R36, desc[UR10][R4.64+0x104] ;  /* 0x0001040a0424c981 */ /* 0x000362000c1e1900 */
[----:B------:R-:W-:Y:S01]  /*0690*/  ISETP.GE.AND P4, PT, R0, UR5, PT ;  /* 0x0000000500007c0c */ /* 0x000fe2000bf86270 */
[----:B------:R-:W-:Y:S02]  /*06a0*/  VIADD R0, R7, 0x120 ;  /* 0x0000012007007836 */ /* 0x000fe40000000000 */
[----:B------:R1:W5:Y:S01]  /*06b0*/  @!P5 LDG.E.U16 R21, desc[UR10][R4.64+0x200] ;  /* 0x0002000a0415d981 */ /* 0x000362000c1e1500 */
[----:B------:R-:W-:-:S03]  /*06c0*/  ISETP.GE.AND P2, PT, R9, UR5, PT ;  /* 0x0000000509007c0c */ /* 0x000fc6000bf46270 */
[----:B------:R1:W5:Y:S01]  /*06d0*/  @!P5 LDG.E R35, desc[UR10][R4.64+0x204] ;  /* 0x0002040a0423d981 */ /* 0x000362000c1e1900 */
[----:B------:R-:W-:Y:S01]  /*06e0*/  ISETP.GE.AND P5, PT, R0, UR5, PT ;  /* 0x0000000500007c0c */ /* 0x000fe2000bfa6270 */
[C---:B------:R-:W-:Y:S02]  /*06f0*/  VIADD R0, R7.reuse, 0x140 ;  /* 0x0000014007007836 */ /* 0x040fe40000000000 */
[----:B------:R1:W5:Y:S04]  /*0700*/  @!P6 LDG.E.U16 R20, desc[UR10][R4.64+0x300] ;  /* 0x0003000a0414e981 */ /* 0x000368000c1e1500 */
[----:B------:R1:W5:Y:S01]  /*0710*/  @!P6 LDG.E R34, desc[UR10][R4.64+0x304] ;  /* 0x0003040a0422e981 */ /* 0x000362000c1e1900 */
[----:B------:R-:W-:Y:S01]  /*0720*/  ISETP.GE.AND P6, PT, R0, UR5, PT ;  /* 0x0000000500007c0c */ /* 0x000fe2000bfc6270 */
[----:B------:R-:W-:-:S02]  /*0730*/  VIADD R0, R7, 0x160 ;  /* 0x0000016007007836 */ /* 0x000fc40000000000 */
[----:B------:R-:W-:Y:S01]  /*0740*/  IMAD.MOV.U32 R18, RZ, RZ, 0xffff ;  /* 0x0000ffffff127424 */ /* 0x000fe200078e00ff */
[----:B------:R1:W5:Y:S01]  /*0750*/  @!P0 LDG.E.U16 R19, desc[UR10][R4.64+0x400] ;  /* 0x0004000a04138981 */ /* 0x000362000c1e1500 */
[----:B------:R-:W-:-:S03]  /*0760*/  IMAD.MOV.U32 R32, RZ, RZ, 0x7fffffff ;  /* 0x7fffffffff207424 */ /* 0x000fc600078e00ff */
[----:B------:R1:W5:Y:S01]  /*0770*/  @!P0 LDG.E R33, desc[UR10][R4.64+0x404] ;  /* 0x0004040a04218981 */ /* 0x000362000c1e1900 */
[----:B------:R-:W-:Y:S01]  /*0780*/  ISETP.GE.AND P0, PT, R0, UR5, PT ;  /* 0x0000000500007c0c */ /* 0x000fe2000bf06270 */
[----:B------:R-:W-:Y:S02]  /*0790*/  VIADD R0, R7, 0x180 ;  /* 0x0000018007007836 */ /* 0x000fe40000000000 */
[----:B------:R1:W5:Y:S01]  /*07a0*/  @!P1 LDG.E.U16 R18, desc[UR10][R4.64+0x500] ;  /* 0x0005000a04129981 */ /* 0x000362000c1e1500 */
[----:B------:R-:W-:Y:S02]  /*07b0*/  IMAD.MOV.U32 R17, RZ, RZ, 0xffff ;  /* 0x0000ffffff117424 */ /* 0x000fe400078e00ff */
[----:B------:R-:W-:Y:S01]  /*07c0*/  IMAD.MOV.U32 R16, RZ, RZ, 0xffff ;  /* 0x0000ffffff107424 */ /* 0x000fe200078e00ff */
[----:B------:R1:W5:Y:S01]  /*07d0*/  @!P1 LDG.E R32, desc[UR10][R4.64+0x504] ;  /* 0x0005040a04209981 */ /* 0x000362000c1e1900 */
[----:B------:R-:W-:Y:S01]  /*07e0*/  ISETP.GE.AND P1, PT, R0, UR5, PT ;  /* 0x0000000500007c0c */ /* 0x000fe2000bf26270 */
[----:B------:R-:W-:-:S02]  /*07f0*/  IMAD.MOV.U32 R31, RZ, RZ, 0x7fffffff ;  /* 0x7fffffffff1f7424 */ /* 0x000fc400078e00ff */
[----:B------:R-:W-:Y:S01]  /*0800*/  IMAD.MOV.U32 R30, RZ, RZ, 0x7fffffff ;  /* 0x7fffffffff1e7424 */ /* 0x000fe200078e00ff */
[----:B------:R1:W5:Y:S01]  /*0810*/  @!P2 LDG.E.U16 R17, desc[UR10][R4.64+0x600] ;  /* 0x0006000a0411a981 */ /* 0x000362000c1e1500 */
[C---:B------:R-:W-:Y:S02]  /*0820*/  VIADD R0, R7.reuse, 0x1a0 ;  /* 0x000001a007007836 */ /* 0x040fe40000000000 */
[----:B------:R-:W-:Y:S01]  /*0830*/  VIADD R7, R7, 0x1c0 ;  /* 0x000001c007077836 */ /* 0x000fe20000000000 */
[----:B------:R1:W5:Y:S02]  /*0840*/  @!P2 LDG.E R31, desc[UR10][R4.64+0x604] ;  /* 0x0006040a041fa981 */ /* 0x000364000c1e1900 */
[----:B------:R-:W-:Y:S02]  /*0850*/  ISETP.GE.AND P2, PT, R0, UR5, PT ;  /* 0x0000000500007c0c */ /* 0x000fe4000bf46270 */
[----:B------:R1:W5:Y:S04]  /*0860*/  @!P3 LDG.E.U16 R16, desc[UR10][R4.64+0x700] ;  /* 0x0007000a0410b981 */ /* 0x000368000c1e1500 */
[----:B------:R1:W5:Y:S01]  /*0870*/  @!P3 LDG.E R30, desc[UR10][R4.64+0x704] ;  /* 0x0007040a041eb981 */ /* 0x000362000c1e1900 */
[----:B------:R-:W-:Y:S01]  /*0880*/  ISETP.GE.AND P3, PT, R7, UR5, PT ;  /* 0x0000000507007c0c */ /* 0x000fe2000bf66270 */
[----:B------:R-:W-:-:S02]  /*0890*/  IMAD.MOV.U32 R15, RZ, RZ, 0xffff ;  /* 0x0000ffffff0f7424 */ /* 0x000fc400078e00ff */
[----:B------:R-:W-:Y:S02]  /*08a0*/  IMAD.MOV.U32 R29, RZ, RZ, 0x7fffffff ;  /* 0x7fffffffff1d7424 */ /* 0x000fe400078e00ff */
[----:B------:R-:W-:Y:S02]  /*08b0*/  IMAD.MOV.U32 R14, RZ, RZ, 0xffff ;  /* 0x0000ffffff0e7424 */ /* 0x000fe400078e00ff */
[----:B------:R-:W-:Y:S01]  /*08c0*/  IMAD.MOV.U32 R28, RZ, RZ, 0x7fffffff ;  /* 0x7fffffffff1c7424 */ /* 0x000fe200078e00ff */
[----:B------:R1:W5:Y:S01]  /*08d0*/  @!P4 LDG.E.U16 R15, desc[UR10][R4.64+0x800] ;  /* 0x0008000a040fc981 */ /* 0x000362000c1e1500 */
[----:B------:R-:W-:Y:S02]  /*08e0*/  IMAD.MOV.U32 R13, RZ, RZ, 0xffff ;  /* 0x0000ffffff0d7424 */ /* 0x000fe400078e00ff */
[----:B------:R-:W-:Y:S01]  /*08f0*/  IMAD.MOV.U32 R27, RZ, RZ, 0x7fffffff ;  /* 0x7fffffffff1b7424 */ /* 0x000fe200078e00ff */
[----:B------:R1:W5:Y:S01]  /*0900*/  @!P4 LDG.E R29, desc[UR10][R4.64+0x804] ;  /* 0x0008040a041dc981 */ /* 0x000362000c1e1900 */
[----:B------:R-:W-:-:S02]  /*0910*/  IMAD.MOV.U32 R12, RZ, RZ, 0xffff ;  /* 0x0000ffffff0c7424 */ /* 0x000fc400078e00ff */
[----:B------:R-:W-:Y:S01]  /*0920*/  IMAD.MOV.U32 R26, RZ, RZ, 0x7fffffff ;  /* 0x7fffffffff1a7424 */ /* 0x000fe200078e00ff */
[----:B------:R1:W5:Y:S01]  /*0930*/  @!P5 LDG.E.U16 R14, desc[UR10][R4.64+0x900] ;  /* 0x0009000a040ed981 */ /* 0x000362000c1e1500 */
[----:B------:R-:W-:Y:S02]  /*0940*/  IMAD.MOV.U32 R11, RZ, RZ, 0xffff ;  /* 0x0000ffffff0b7424 */ /* 0x000fe400078e00ff */
[----:B------:R-:W-:Y:S01]  /*0950*/  IMAD.MOV.U32 R25, RZ, RZ, 0x7fffffff ;  /* 0x7fffffffff197424 */ /* 0x000fe200078e00ff */
[----:B------:R1:W5:Y:S01]  /*0960*/  @!P5 LDG.E R28, desc[UR10][R4.64+0x904] ;  /* 0x0009040a041cd981 */ /* 0x000362000c1e1900 */
[----:B------:R-:W-:Y:S02]  /*0970*/  IMAD.MOV.U32 R10, RZ, RZ, 0xffff ;  /* 0x0000ffffff0a7424 */ /* 0x000fe400078e00ff */
[----:B------:R-:W-:Y:S01]  /*0980*/  IMAD.MOV.U32 R24, RZ, RZ, 0x7fffffff ;  /* 0x7fffffffff187424 */ /* 0x000fe200078e00ff */
[----:B------:R1:W5:Y:S01]  /*0990*/  @!P6 LDG.E.U16 R13, desc[UR10][R4.64+0xa00] ;  /* 0x000a000a040de981 */ /* 0x000362000c1e1500 */
[----:B------:R-:W-:-:S02]  /*09a0*/  IMAD.MOV.U32 R0, RZ, RZ, 0xffff ;  /* 0x0000ffffff007424 */ /* 0x000fc400078e00ff */
[----:B------:R-:W-:Y:S01]  /*09b0*/  IMAD.MOV.U32 R40, RZ, RZ, 0x7fffffff ;  /* 0x7fffffffff287424 */ /* 0x000fe200078e00ff */
[----:B------:R1:W5:Y:S04]  /*09c0*/  @!P6 LDG.E R27, desc[UR10][R4.64+0xa04] ;  /* 0x000a040a041be981 */ /* 0x000368000c1e1900 */
[----:B------:R1:W5:Y:S04]  /*09d0*/  @!P0 LDG.E.U16 R12, desc[UR10][R4.64+0xb00] ;  /* 0x000b000a040c8981 */ /* 0x000368000c1e1500 */
[----:B------:R1:W5:Y:S04]  /*09e0*/  @!P0 LDG.E R26, desc[UR10][R4.64+0xb04] ;  /* 0x000b040a041a8981 */ /* 0x000368000c1e1900 */
[----:B------:R1:W5:Y:S04]  /*09f0*/  @!P1 LDG.E.U16 R11, desc[UR10][R4.64+0xc00] ;  /* 0x000c000a040b9981 */ /* 0x000368000c1e1500 */
[----:B------:R1:W5:Y:S04]  /*0a00*/  @!P1 LDG.E R25, desc[UR10][R4.64+0xc04] ;  /* 0x000c040a04199981 */ /* 0x000368000c1e1900 */
[----:B------:R1:W5:Y:S04]  /*0a10*/  @!P2 LDG.E.U16 R10, desc[UR10][R4.64+0xd00] ;  /* 0x000d000a040aa981 */ /* 0x000368000c1e1500 */
[----:B------:R1:W5:Y:S04]  /*0a20*/  @!P2 LDG.E R24, desc[UR10][R4.64+0xd04] ;  /* 0x000d040a0418a981 */ /* 0x000368000c1e1900 */
[----:B------:R1:W5:Y:S04]  /*0a30*/  @!P3 LDG.E.U16 R0, desc[UR10][R4.64+0xe00] ;  /* 0x000e000a0400b981 */ /* 0x000368000c1e1500 */
[----:B------:R1:W5:Y:S02]  /*0a40*/  @!P3 LDG.E R40, desc[UR10][R4.64+0xe04] ;  /* 0x000e040a0428b981 */ /* 0x000364000c1e1900 */
.L_x_7:
[----:B------:R-:W-:Y:S01]  /*0a50*/  UMOV UR16, 0xffffffff ;  /* 0xffffffff00107882 */ /* 0x000fe20000000000 */
[----:B-----5:R-:W-:Y:S01]  /*0a60*/  ISETP.GT.AND P0, PT, R37, -0x1, PT ;  /* 0xffffffff2500780c */ /* 0x020fe20003f04270 */
[----:B01----:R-:W-:Y:S01]  /*0a70*/  IMAD.U32 R4, RZ, RZ, UR16 ;  /* 0x00000010ff047e24 */ /* 0x003fe2000f8e00ff */
[----:B------:R-:W-:Y:S01]  /*0a80*/  ISETP.GT.AND P1, PT, R36, -0x1, PT ;  /* 0xffffffff2400780c */ /* 0x000fe20003f24270 */
[----:B------:R-:W-:Y:S01]  /*0a90*/  IMAD.U32 R5, RZ, RZ, UR16 ;  /* 0x00000010ff057e24 */ /* 0x000fe2000f8e00ff */
[----:B------:R-:W-:Y:S01]  /*0aa0*/  ISETP.GT.AND P2, PT, R35, -0x1, PT ;  /* 0xffffffff2300780c */ /* 0x000fe20003f44270 */
[----:B------:R-:W-:Y:S01]  /*0ab0*/  IMAD.U32 R8, RZ, RZ, UR16 ;  /* 0x00000010ff087e24 */ /* 0x000fe2000f8e00ff */
[----:B------:R-:W-:Y:S01]  /*0ac0*/  SEL R4, R4, 0x80000000, !P0 ;  /* 0x8000000004047807 */ /* 0x000fe20004000000 */
[----:B------:R-:W-:Y:S01]  /*0ad0*/  IMAD.U32 R7, RZ, RZ, UR16 ;  /* 0x00000010ff077e24 */ /* 0x000fe2000f8e00ff */
[----:B------:R-:W-:Y:S01]  /*0ae0*/  SEL R5, R5, 0x80000000, !P1 ;  /* 0x8000000005057807 */ /* 0x000fe20004800000 */
[----:B------:R-:W-:Y:S01]  /*0af0*/  BSSY.RECONVERGENT B0, `(.L_x_8) ;  /* 0x0000056000007945 */ /* 0x000fe20003800200 */
[----:B------:R-:W-:Y:S01]  /*0b00*/  LOP3.LUT R37, R4, R37, RZ, 0x3c, !PT ;  /* 0x0000002504257212 */ /* 0x000fe200078e3cff */
[----:B------:R-:W-:Y:S01]  /*0b10*/  IMAD.U32 R4, RZ, RZ, UR16 ;  /* 0x00000010ff047e24 */ /* 0x000fe2000f8e00ff */
[----:B------:R-:W-:Y:S01]  /*0b20*/  ISETP.GT.AND P1, PT, R33, -0x1, PT ;  /* 0xffffffff2100780c */ /* 0x000fe20003f24270 */
[----:B------:R-:W-:Y:S01]  /*0b30*/  IMAD.SHL.U32 R6, R6, 0x400, RZ ;  /* 0x0000040006067824 */ /* 0x000fe200078e00ff */
[----:B------:R-:W-:Y:S01]  /*0b40*/  LOP3.LUT R36, R5, R36, RZ, 0x3c, !PT ;  /* 0x0000002405247212 */ /* 0x000fe200078e3cff */
[----:B------:R-:W-:Y:S01]  /*0b50*/  IMAD.U32 R5, RZ, RZ, UR16 ;  /* 0x00000010ff057e24 */ /* 0x000fe2000f8e00ff */
[----:B------:R-:W-:Y:S01]  /*0b60*/  ISETP.GT.AND P0, PT, R34, -0x1, PT ;  /* 0xffffffff2200780c */ /* 0x000fe20003f04270 */
[----:B------:R-:W-:Y:S01]  /*0b70*/  IMAD.MOV.U32 R9, RZ, RZ, R41 ;  /* 0x000000ffff097224 */ /* 0x000fe200078e0029 */
[----:B------:R-:W-:-:S02]  /*0b80*/  SEL R4, R4, 0x80000000, !P1 ;  /* 0x8000000004047807 */ /* 0x000fc40004800000 */
[----:B------:R-:W-:Y:S02]  /*0b90*/  SEL R8, R8, 0x80000000, !P2 ;  /* 0x8000000008087807 */ /* 0x000fe40005000000 */
[----:B------:R-:W-:Y:S02]  /*0ba0*/  SEL R5, R5, 0x80000000, !P0 ;  /* 0x8000000005057807 */ /* 0x000fe40004000000 */
[----:B------:R-:W-:Y:S02]  /*0bb0*/  ISETP.GT.AND P2, PT, R32, -0x1, PT ;  /* 0xffffffff2000780c */ /* 0x000fe40003f44270 */
[----:B------:R-:W-:Y:S01]  /*0bc0*/  LOP3.LUT R33, R4, R33, RZ, 0x3c, !PT ;  /* 0x0000002104217212 */ /* 0x000fe200078e3cff */
[----:B------:R-:W-:Y:S01]  /*0bd0*/  IMAD.U32 R4, RZ, RZ, UR16 ;  /* 0x00000010ff047e24 */ /* 0x000fe2000f8e00ff */
[----:B------:R-:W-:Y:S01]  /*0be0*/  LOP3.LUT R35, R8, R35, RZ, 0x3c, !PT ;  /* 0x0000002308237212 */ /* 0x000fe200078e3cff */
[----:B------:R-:W-:Y:S01]  /*0bf0*/  IMAD.U32 R8, RZ, RZ, UR16 ;  /* 0x00000010ff087e24 */ /* 0x000fe2000f8e00ff */
[----:B------:R-:W-:-:S02]  /*0c00*/  ISETP.GT.AND P1, PT, R29, -0x1, PT ;  /* 0xffffffff1d00780c */ /* 0x000fc40003f24270 */
[----:B------:R-:W-:Y:S01]  /*0c10*/  LOP3.LUT R34, R5, R34, RZ, 0x3c, !PT ;  /* 0x0000002205227212 */ /* 0x000fe200078e3cff */
[----:B------:R-:W-:Y:S01]  /*0c20*/  IMAD.U32 R5, RZ, RZ, UR16 ;  /* 0x00000010ff057e24 */ /* 0x000fe2000f8e00ff */
[----:B------:R-:W-:Y:S02]  /*0c30*/  ISETP.GT.AND P3, PT, R31, -0x1, PT ;  /* 0xffffffff1f00780c */ /* 0x000fe40003f64270 */
[----:B------:R-:W-:Y:S02]  /*0c40*/  SEL R7, R7, 0x80000000, !P2 ;  /* 0x8000000007077807 */ /* 0x000fe40005000000 */
[----:B------:R-:W-:Y:S02]  /*0c50*/  ISETP.GT.AND P0, PT, R30, -0x1, PT ;  /* 0xffffffff1e00780c */ /* 0x000fe40003f04270 */
[----:B------:R-:W-:Y:S02]  /*0c60*/  SEL R4, R4, 0x80000000, !P1 ;  /* 0x8000000004047807 */ /* 0x000fe40004800000 */
[----:B------:R-:W-:-:S02]  /*0c70*/  SEL R8, R8, 0x80000000, !P3 ;  /* 0x8000000008087807 */ /* 0x000fc40005800000 */
[----:B------:R-:W-:Y:S01]  /*0c80*/  LOP3.LUT R32, R7, R32, RZ, 0x3c, !PT ;  /* 0x0000002007207212 */ /* 0x000fe200078e3cff */
[----:B------:R-:W-:Y:S01]  /*0c90*/  IMAD.U32 R7, RZ, RZ, UR16 ;  /* 0x00000010ff077e24 */ /* 0x000fe2000f8e00ff */
[----:B------:R-:W-:Y:S02]  /*0ca0*/  SEL R5, R5, 0x80000000, !P0 ;  /* 0x8000000005057807 */ /* 0x000fe40004000000 */
[----:B------:R-:W-:Y:S02]  /*0cb0*/  ISETP.GT.AND P2, PT, R28, -0x1, PT ;  /* 0xffffffff1c00780c */ /* 0x000fe40003f44270 */
[----:B------:R-:W-:Y:S02]  /*0cc0*/  LOP3.LUT R29, R4, R29, RZ, 0x3c, !PT ;  /* 0x0000001d041d7212 */ /* 0x000fe400078e3cff */
[----:B------:R-:W-:Y:S02]  /*0cd0*/  VIMNMX R4, PT, PT, R41, 0xe0, !PT ;  /* 0x000000e029047848 */ /* 0x000fe40007fe0100 */
[----:B------:R-:W-:Y:S01]  /*0ce0*/  LOP3.LUT R31, R8, R31, RZ, 0x3c, !PT ;  /* 0x0000001f081f7212 */ /* 0x000fe200078e3cff */
[----:B------:R-:W-:Y:S01]  /*0cf0*/  IMAD.U32 R8, RZ, RZ, UR16 ;  /* 0x00000010ff087e24 */ /* 0x000fe2000f8e00ff */
[----:B------:R-:W-:-:S02]  /*0d00*/  LOP3.LUT R30, R5, R30, RZ, 0x3c, !PT ;  /* 0x0000001e051e7212 */ /* 0x000fc400078e3cff */
[----:B------:R-:W-:Y:S02]  /*0d10*/  ISETP.GT.AND P3, PT, R27, -0x1, PT ;  /* 0xffffffff1b00780c */ /* 0x000fe40003f64270 */
[----:B------:R-:W-:Y:S02]  /*0d20*/  SEL R5, R7, 0x80000000, !P2 ;  /* 0x8000000007057807 */ /* 0x000fe40005000000 */
[----:B------:R-:W-:Y:S02]  /*0d30*/  IADD3 R4, PT, PT, R4, 0x1f, -R41 ;  /* 0x0000001f04047810 */ /* 0x000fe40007ffe829 */
[----:B------:R-:W-:Y:S02]  /*0d40*/  SEL R8, R8, 0x80000000, !P3 ;  /* 0x8000000008087807 */ /* 0x000fe40005800000 */
[----:B------:R-:W-:Y:S01]  /*0d50*/  LOP3.LUT R28, R5, R28, RZ, 0x3c, !PT ;  /* 0x0000001c051c7212 */ /* 0x000fe200078e3cff */
[----:B------:R-:W-:Y:S01]  /*0d60*/  IMAD.U32 R5, RZ, RZ, UR16 ;  /* 0x00000010ff057e24 */ /* 0x000fe2000f8e00ff */
[----:B------:R-:W-:-:S02]  /*0d70*/  ISETP.GE.U32.AND P3, PT, R4, 0x1e0, PT ;  /* 0x000001e00400780c */ /* 0x000fc40003f66070 */
[----:B------:R-:W-:Y:S02]  /*0d80*/  ISETP.GT.AND P0, PT, R26, -0x1, PT ;  /* 0xffffffff1a00780c */ /* 0x000fe40003f04270 */
[----:B------:R-:W-:Y:S01]  /*0d90*/  LOP3.LUT R27, R8, R27, RZ, 0x3c, !PT ;  /* 0x0000001b081b7212 */ /* 0x000fe200078e3cff */
[----:B------:R-:W-:Y:S01]  /*0da0*/  IMAD.U32 R8, RZ, RZ, UR16 ;  /* 0x00000010ff087e24 */ /* 0x000fe2000f8e00ff */
[----:B------:R-:W-:Y:S01]  /*0db0*/  LEA.HI R7, R4, 0x1, RZ, 0x1b ;  /* 0x0000000104077811 */ /* 0x000fe200078fd8ff */
[----:B------:R-:W-:Y:S01]  /*0dc0*/  IMAD.U32 R4, RZ, RZ, UR16 ;  /* 0x00000010ff047e24 */ /* 0x000fe2000f8e00ff */
[----:B------:R-:W-:Y:S02]  /*0dd0*/  SEL R5, R5, 0x80000000, !P0 ;  /* 0x8000000005057807 */ /* 0x000fe40004000000 */
[----:B------:R-:W-:Y:S02]  /*0de0*/  ISETP.GT.AND P2, PT, R24, -0x1, PT ;  /* 0xffffffff1800780c */ /* 0x000fe40003f44270 */
[----:B------:R-:W-:-:S02]  /*0df0*/  ISETP.GT.AND P1, PT, R25, -0x1, PT ;  /* 0xffffffff1900780c */ /* 0x000fc40003f24270 */
[----:B------:R-:W-:Y:S02]  /*0e00*/  LOP3.LUT R26, R5, R26, RZ, 0x3c, !PT ;  /* 0x0000001a051a7212 */ /* 0x000fe400078e3cff */
[----:B------:R-:W-:Y:S02]  /*0e10*/  SEL R5, R8, 0x80000000, !P2 ;  /* 0x8000000008057807 */ /* 0x000fe40005000000 */
[----:B------:R-:W-:Y:S02]  /*0e20*/  LOP3.LUT R38, R7, 0xf, RZ, 0xc0, !PT ;  /* 0x0000000f07267812 */ /* 0x000fe400078ec0ff */
[----:B------:R-:W-:Y:S02]  /*0e30*/  SEL R4, R4, 0x80000000, !P1 ;  /* 0x8000000004047807 */ /* 0x000fe40004800000 */
[----:B------:R-:W-:Y:S02]  /*0e40*/  ISETP.GT.AND P0, PT, R40, -0x1, PT ;  /* 0xffffffff2800780c */ /* 0x000fe40003f04270 */
[----:B------:R-:W-:-:S02]  /*0e50*/  LOP3.LUT R24, R5, R24, RZ, 0x3c, !PT ;  /* 0x0000001805187212 */ /* 0x000fc400078e3cff */
[----:B------:R-:W-:Y:S02]  /*0e60*/  ISETP.NE.AND P1, PT, R38, RZ, PT ;  /* 0x000000ff2600720c */ /* 0x000fe40003f25270 */
[----:B------:R-:W-:Y:S02]  /*0e70*/  LOP3.LUT R25, R4, R25, RZ, 0x3c, !PT ;  /* 0x0000001904197212 */ /* 0x000fe400078e3cff */
[----:B------:R-:W-:Y:S01]  /*0e80*/  SEL R5, R8, 0x80000000, !P0 ;  /* 0x8000000008057807 */ /* 0x000fe20004000000 */
[----:B------:R-:W-:Y:S08]  /*0e90*/  @!P3 BRA `(.L_x_9) ;  /* 0x00000000006cb947 */ /* 0x000ff00003800000 */
[----:B------:R-:W-:Y:S01]  /*0ea0*/  IMAD R8, R41, 0x4, R6 ;  /* 0x0000000429087824 */ /* 0x000fe200078e0206 */
[----:B------:R-:W-:Y:S01]  /*0eb0*/  LOP3.LUT R4, R7, 0xffffff0, RZ, 0xc0, !PT ;  /* 0x0ffffff007047812 */ /* 0x000fe200078ec0ff */
[----:B------:R-:W-:Y:S02]  /*0ec0*/  IMAD.U32 R39, RZ, RZ, UR7 ;  /* 0x00000007ff277e24 */ /* 0x000fe4000f8e00ff */
[----:B------:R-:W-:Y:S02]  /*0ed0*/  IMAD.MOV.U32 R9, RZ, RZ, R41 ;  /* 0x000000ffff097224 */ /* 0x000fe400078e0029 */
[----:B------:R-:W-:Y:S01]  /*0ee0*/  IMAD.MOV R4, RZ, RZ, -R4 ;  /* 0x000000ffff047224 */ /* 0x000fe200078e0a04 */
[----:B------:R-:W-:-:S07]  /*0ef0*/  IADD3 R8, PT, PT, R8, 0x400, R39 ;  /* 0x0000040008087810 */ /* 0x000fce0007ffe027 */
.L_x_10:
[----:B------:R-:W-:Y:S01]  /*0f00*/  VIADD R4, R4, 0x10 ;  /* 0x0000001004047836 */ /* 0x000fe20000000000 */
[----:B------:R-:W-:Y:S01]  /*0f10*/  STS [R8+-0x400], RZ ;  /* 0xfffc00ff08007388 */ /* 0x000fe20000000800 */
[----:B------:R-:W-:-:S03]  /*0f20*/  VIADD R9, R9, 0x200 ;  /* 0x0000020009097836 */ /* 0x000fc60000000000 */
[----:B------:R-:W-:Y:S01]  /*0f30*/  ISETP.NE.AND P0, PT, R4, RZ, PT ;  /* 0x000000ff0400720c */ /* 0x000fe20003f05270 */
[----:B------:R-:W-:Y:S04]  /*0f40*/  STS [R8+-0x380], RZ ;  /* 0xfffc80ff08007388 */ /* 0x000fe80000000800 */
[----:B------:R-:W-:Y:S04]  /*0f50*/  STS [R8+-0x300], RZ ;  /* 0xfffd00ff08007388 */ /* 0x000fe80000000800 */
[----:B------:R-:W-:Y:S04]  /*0f60*/  STS [R8+-0x280], RZ ;  /* 0xfffd80ff08007388 */ /* 0x000fe80000000800 */
[----:B------:R-:W-:Y:S04]  /*0f70*/  STS [R8+-0x200], RZ ;  /* 0xfffe00ff08007388 */ /* 0x000fe80000000800 */
[----:B------:R-:W-:Y:S04]  /*0f80*/  STS [R8+-0x180], RZ ;  /* 0xfffe80ff08007388 */ /* 0x000fe80000000800 */
[----:B------:R-:W-:Y:S04]  /*0f90*/  STS [R8+-0x100], RZ ;  /* 0xffff00ff08007388 */ /* 0x000fe80000000800 */
[----:B------:R-:W-:Y:S04]  /*0fa0*/  STS [R8+-0x80], RZ ;  /* 0xffff80ff08007388 */ /* 0x000fe80000000800 */
[----:B------:R-:W-:Y:S04]  /*0fb0*/  STS [R8], RZ ;  /* 0x000000ff08007388 */ /* 0x000fe80000000800 */
[----:B------:R-:W-:Y:S04]  /*0fc0*/  STS [R8+0x80], RZ ;  /* 0x000080ff08007388 */ /* 0x000fe80000000800 */
[----:B------:R-:W-:Y:S04]  /*0fd0*/  STS [R8+0x100], RZ ;  /* 0x000100ff08007388 */ /* 0x000fe80000000800 */
[----:B------:R-:W-:Y:S04]  /*0fe0*/  STS [R8+0x180], RZ ;  /* 0x000180ff08007388 */ /* 0x000fe80000000800 */
[----:B------:R-:W-:Y:S04]  /*0ff0*/  STS [R8+0x200], RZ ;  /* 0x000200ff08007388 */ /* 0x000fe80000000800 */
[----:B------:R-:W-:Y:S04]  /*1000*/  STS [R8+0x280], RZ ;  /* 0x000280ff08007388 */ /* 0x000fe80000000800 */
[----:B------:R-:W-:Y:S04]  /*1010*/  STS [R8+0x300], RZ ;  /* 0x000300ff08007388 */ /* 0x000fe80000000800 */
[----:B------:R0:W-:Y:S02]  /*1020*/  STS [R8+0x380], RZ ;  /* 0x000380ff08007388 */ /* 0x0001e40000000800 */
[----:B0-----:R-:W-:Y:S01]  /*1030*/  VIADD R8, R8, 0x800 ;  /* 0x0000080008087836 */ /* 0x001fe20000000000 */
[----:B------:R-:W-:Y:S06]  /*1040*/  @P0 BRA `(.L_x_10) ;  /* 0xfffffffc00ac0947 */ /* 0x000fec000383ffff */
.L_x_9:
[----:B------:R-:W-:Y:S05]  /*1050*/  BSYNC.RECONVERGENT B0 ;  /* 0x0000000000007941 */ /* 0x000fea0003800200 */
.L_x_8:
[----:B------:R-:W-:Y:S01]  /*1060*/  BSSY.RECONVERGENT B0, `(.L_x_11) ;  /* 0x0000027000007945 */ /* 0x000fe20003800200 */
[----:B------:R-:W-:Y:S01]  /*1070*/  LOP3.LUT R40, R5, R40, RZ, 0x3c, !PT ;  /* 0x0000002805287212 */ /* 0x000fe200078e3cff */
[----:B------:R-:W-:Y:S02]  /*1080*/  VIADD R42, R6, UR7 ;  /* 0x00000007062a7c36 */ /* 0x000fe40008000000 */
[----:B------:R-:W-:Y:S05]  /*1090*/  @!P1 BRA `(.L_x_12) ;  /* 0x00000000008c9947 */ /* 0x000fea0003800000 */
[----:B------:R-:W-:Y:S01]  /*10a0*/  ISETP.GE.U32.AND P0, PT, R38, 0x8, PT ;  /* 0x000000082600780c */ /* 0x000fe20003f06070 */
[----:B------:R-:W-:Y:S01]  /*10b0*/  BSSY.RECONVERGENT B1, `(.L_x_13) ;  /* 0x000000e000017945 */ /* 0x000fe20003800200 */
[----:B------:R-:W-:-:S04]  /*10c0*/  LOP3.LUT R5, R7, 0x7, RZ, 0xc0, !PT ;  /* 0x0000000707057812 */ /* 0x000fc800078ec0ff */
[----:B------:R-:W-:-:S07]  /*10d0*/  ISETP.NE.AND P1, PT, R5, RZ, PT ;  /* 0x000000ff0500720c */ /* 0x000fce0003f25270 */
[----:B------:R-:W-:Y:S06]  /*10e0*/  @!P0 BRA `(.L_x_14) ;  /* 0x0000000000288947 */ /* 0x000fec0003800000 */
[C---:B------:R-:W-:Y:S02]  /*10f0*/  IMAD R4, R9.reuse, 0x4, R42 ;  /* 0x0000000409047824 */ /* 0x040fe400078e022a */
[----:B------:R-:W-:-:S03]  /*1100*/  VIADD R9, R9, 0x100 ;  /* 0x0000010009097836 */ /* 0x000fc60000000000 */
[----:B------:R0:W-:Y:S04]  /*1110*/  STS [R4], RZ ;  /* 0x000000ff04007388 */ /* 0x0001e80000000800 */
[----:B------:R0:W-:Y:S04]  /*1120*/  STS [R4+0x80], RZ ;  /* 0x000080ff04007388 */ /* 0x0001e80000000800 */
[----:B------:R0:W-:Y:S04]  /*1130*/  STS [R4+0x100], RZ ;  /* 0x000100ff04007388 */ /* 0x0001e80000000800 */
[----:B------:R0:W-:Y:S04]  /*1140*/  STS [R4+0x180], RZ ;  /* 0x000180ff04007388 */ /* 0x0001e80000000800 */
[----:B------:R0:W-:Y:S04]  /*1150*/  STS [R4+0x200], RZ ;  /* 0x000200ff04007388 */ /* 0x0001e80000000800 */
[----:B------:R0:W-:Y:S04]  /*1160*/  STS [R4+0x280], RZ ;  /* 0x000280ff04007388 */ /* 0x0001e80000000800 */
[----:B------:R0:W-:Y:S04]  /*1170*/  STS [R4+0x300], RZ ;  /* 0x000300ff04007388 */ /* 0x0001e80000000800 */
[----:B------:R0:W-:Y:S02]  /*1180*/  STS [R4+0x380], RZ ;  /* 0x000380ff04007388 */ /* 0x0001e40000000800 */
.L_x_14:
[----:B------:R-:W-:Y:S05]  /*1190*/  BSYNC.RECONVERGENT B1 ;  /* 0x0000000000017941 */ /* 0x000fea0003800200 */
.L_x_13:
[----:B------:R-:W-:Y:S05]  /*11a0*/  @!P1 BRA `(.L_x_12) ;  /* 0x0000000000489947 */ /* 0x000fea0003800000 */
[----:B------:R-:W-:Y:S02]  /*11b0*/  ISETP.GE.U32.AND P0, PT, R5, 0x4, PT ;  /* 0x000000040500780c */ /* 0x000fe40003f06070 */
[----:B------:R-:W-:-:S04]  /*11c0*/  LOP3.LUT R7, R7, 0x3, RZ, 0xc0, !PT ;  /* 0x0000000307077812 */ /* 0x000fc800078ec0ff */
[----:B------:R-:W-:-:S07]  /*11d0*/  ISETP.NE.AND P1, PT, R7, RZ, PT ;  /* 0x000000ff0700720c */ /* 0x000fce0003f25270 */
[C---:B0-----:R-:W-:Y:S02]  /*11e0*/  @P0 IMAD R4, R9.reuse, 0x4, R42 ;  /* 0x0000000409040824 */ /* 0x041fe400078e022a */
[----:B------:R-:W-:-:S03]  /*11f0*/  @P0 VIADD R9, R9, 0x80 ;  /* 0x0000008009090836 */ /* 0x000fc60000000000 */
[----:B------:R1:W-:Y:S04]  /*1200*/  @P0 STS [R4], RZ ;  /* 0x000000ff04000388 */ /* 0x0003e80000000800 */
[----:B------:R1:W-:Y:S04]  /*1210*/  @P0 STS [R4+0x80], RZ ;  /* 0x000080ff04000388 */ /* 0x0003e80000000800 */
[----:B------:R1:W-:Y:S04]  /*1220*/  @P0 STS [R4+0x100], RZ ;  /* 0x000100ff04000388 */ /* 0x0003e80000000800 */
[----:B------:R1:W-:Y:S01]  /*1230*/  @P0 STS [R4+0x180], RZ ;  /* 0x000180ff04000388 */ /* 0x0003e20000000800 */
[----:B------:R-:W-:Y:S05]  /*1240*/  @!P1 BRA `(.L_x_12) ;  /* 0x0000000000209947 */ /* 0x000fea0003800000 */
[----:B------:R-:W-:Y:S02]  /*1250*/  IMAD R6, R9, 0x4, R6 ;  /* 0x0000000409067824 */ /* 0x000fe400078e0206 */
[----:B------:R-:W-:Y:S02]  /*1260*/  IMAD.MOV R7, RZ, RZ, -R7 ;  /* 0x000000ffff077224 */ /* 0x000fe400078e0a07 */
[----:B------:R-:W-:-:S07]  /*1270*/  VIADD R6, R6, UR7 ;  /* 0x0000000706067c36 */ /* 0x000fce0008000000 */
.L_x_15:
[----:B------:R-:W-:Y:S01]  /*1280*/  VIADD R7, R7, 0x1 ;  /* 0x0000000107077836 */ /* 0x000fe20000000000 */
[----:B------:R0:W-:Y:S04]  /*1290*/  STS [R6], RZ ;  /* 0x000000ff06007388 */ /* 0x0001e80000000800 */
[----:B------:R-:W-:Y:S01]  /*12a0*/  ISETP.NE.AND P0, PT, R7, RZ, PT ;  /* 0x000000ff0700720c */ /* 0x000fe20003f05270 */
[----:B0-----:R-:W-:-:S12]  /*12b0*/  VIADD R6, R6, 0x80 ;  /* 0x0000008006067836 */ /* 0x001fd80000000000 */
[----:B------:R-:W-:Y:S05]  /*12c0*/  @P0 BRA `(.L_x_15) ;  /* 0xfffffffc00ec0947 */ /* 0x000fea000383ffff */
.L_x_12:
[----:B------:R-:W-:Y:S05]  /*12d0*/  BSYNC.RECONVERGENT B0 ;  /* 0x0000000000007941 */ /* 0x000fea0003800200 */
.L_x_11:
[----:B------:R-:W0:Y:S01]  /*12e0*/  LDCU UR17, c[0x0][0x3c4] ;  /* 0x00007880ff1177ac */ /* 0x000e220008000800 */
[----:B------:R-:W-:Y:S02]  /*12f0*/  IMAD.MOV.U32 R5, RZ, RZ, 0x20 ;  /* 0x00000020ff057424 */ /* 0x000fe400078e00ff */
[----:B------:R-:W-:Y:S01]  /*1300*/  IMAD.U32 R7, RZ, RZ, UR4 ;  /* 0x00000004ff077e24 */ /* 0x000fe2000f8e00ff */
[----:B------:R-:W2:Y:S01]  /*1310*/  LDCU UR18, c[0x0][0x3c8] ;  /* 0x00007900ff1277ac */ /* 0x000ea20008000800 */
[----:B------:R-:W-:Y:S02]  /*1320*/  IMAD.MOV.U32 R9, RZ, RZ, RZ ;  /* 0x000000ffff097224 */ /* 0x000fe400078e00ff */
[----:B01----:R-:W-:Y:S01]  /*1330*/  IMAD R4, RZ, RZ, -UR17 ;  /* 0x80000011ff047e24 */ /* 0x003fe2000f8e02ff */
[----:B------:R-:W-:Y:S02]  /*1340*/  UISETP.GT.U32.AND UP1, UPT, UR17, 0x1f, UPT ;  /* 0x0000001f1100788c */ /* 0x000fe4000bf24070 */
[----:B------:R-:W-:-:S02]  /*1350*/  UIADD3 UR5, UPT, UPT, UR17, -0x20, URZ ;  /* 0xffffffe011057890 */ /* 0x000fc4000fffe0ff */
[----:B--2---:R-:W-:Y:S02]  /*1360*/  VIADDMNMX.U32 R6, R4, R5, UR18, PT ;  /* 0x0000001204067e46 */ /* 0x004fe4000b800005 */
[----:B------:R-:W0:Y:S02]  /*1370*/  LDC.64 R4, c[0x0][0x380] ;  /* 0x0000e000ff047b82 */ /* 0x000e240000000a00 */
[----:B------:R-:W-:Y:S01]  /*1380*/  R2UR UR13, R6 ;  /* 0x00000000060d72ca */ /* 0x000fe200000e0000 */
[----:B------:R-:W-:Y:S02]  /*1390*/  IMAD.MOV.U32 R6, RZ, RZ, RZ ;  /* 0x000000ffff067224 */ /* 0x000fe400078e00ff */
[----:B------:R-:W-:-:S10]  /*13a0*/  IMAD.U32 R8, RZ, RZ, UR5 ;  /* 0x00000005ff087e24 */ /* 0x000fd4000f8e00ff */
[----:B------:R-:W-:Y:S02]  /*13b0*/  USHF.L.U32 UR14, UR16, UR13, URZ ;  /* 0x0000000d100e7299 */ /* 0x000fe400080006ff */
[----:B------:R-:W-:Y:S01]  /*13c0*/  UIADD3 UR15, UPT, UPT, -UR13, UR18, URZ ;  /* 0x000000120d0f7290 */ /* 0x000fe2000fffe1ff */
[----:B------:R-:W-:Y:S01]  /*13d0*/  NOP ;  /* 0x0000000000007918 */ /* 0x000fe20000000000 */
[----:B------:R-:W-:Y:S10]  /*13e0*/  BRA.U UP1, `(.L_x_16) ;  /* 0x0000000101287547 */ /* 0x000ff4000b800000 */
[----:B------:R-:W-:Y:S01]  /*13f0*/  ISETP.NE.AND P0, PT, RZ, UR18, PT ;  /* 0x00000012ff007c0c */ /* 0x000fe2000bf05270 */
[----:B------:R-:W-:-:S12]  /*1400*/  IMAD.MOV.U32 R9, RZ, RZ, RZ ;  /* 0x000000ffff097224 */ /* 0x000fd800078e00ff */
[----:B------:R-:W-:-:S04]  /*1410*/  @P0 ISETP.NE.AND P1, PT, R37, 0x7fffffff, PT ;  /* 0x7fffffff2500080c */ /* 0x000fc80003f25270 */
[----:B------:R-:W-:-:S04]  /*1420*/  @P0 SEL R6, R37, 0x80000000, P1 ;  /* 0x8000000025060807 */ /* 0x000fc80000800000 */
[----:B------:R-:W-:Y:S02]  /*1430*/  @P0 SHF.R.U32.HI R8, RZ, UR17, R6 ;  /* 0x00000011ff080c19 */ /* 0x000fe40008011606 */
[----:B------:R-:W-:Y:S02]  /*1440*/  CS2R R6, SRZ ;  /* 0x0000000000067805 */ /* 0x000fe4000001ff00 */
[----:B------:R-:W-:Y:S01]  /*1450*/  @P0 IMAD.U32 R7, RZ, RZ, UR15 ;  /* 0x0000000fff070e24 */ /* 0x000fe2000f8e00ff */
[----:B------:R-:W-:Y:S01]  /*1460*/  @P0 LOP3.LUT R9, R8, UR14, RZ, 0x30, !PT ;  /* 0x0000000e08090c12 */ /* 0x000fe2000f8e30ff */
[----:B------:R-:W-:Y:S02]  /*1470*/  IMAD.MOV.U32 R8, RZ, RZ, RZ ;  /* 0x000000ffff087224 */ /* 0x000fe400078e00ff */
[----:B------:R-:W-:-:S07]  /*1480*/  @P0 IMAD.U32 R6, RZ, RZ, UR13 ;  /* 0x0000000dff060e24 */ /* 0x000fce000f8e00ff */
.L_x_16:
[----:B------:R-:W-:-:S04]  /*1490*/  ISETP.NE.AND P0, PT, R7, RZ, PT ;  /* 0x000000ff0700720c */ /* 0x000fc80003f05270 */
[----:B------:R-:W-:-:S13]  /*14a0*/  ISETP.GT.U32.OR P0, PT, R8, 0xf, !P0 ;  /* 0x0000000f0800780c */ /* 0x000fda0004704470 */
[----:B------:R-:W-:Y:S05]  /*14b0*/  @P0 BRA `(.L_x_17) ;  /* 0x0000000000240947 */ /* 0x000fea0003800000 */
[----:B------:R-:W-:Y:S01]  /*14c0*/  IMAD.MOV R38, RZ, RZ, -R8 ;  /* 0x000000ffff267224 */ /* 0x000fe200078e0a08 */
[----:B------:R-:W-:Y:S01]  /*14d0*/  LOP3.LUT R39, R23, 0xffff, RZ, 0xc0, !PT ;  /* 0x0000ffff17277812 */ /* 0x000fe200078ec0ff */
[----:B------:R-:W-:-:S03]  /*14e0*/  IMAD.U32 R44, RZ, RZ, UR16 ;  /* 0x00000010ff2c7e24 */ /* 0x000fc6000f8e00ff */
[----:B------:R-:W-:Y:S02]  /*14f0*/  VIADDMNMX.U32 R7, R38, 0x10, R7, PT ;  /* 0x0000001026077846 */ /* 0x000fe40003800007 */
[----:B------:R-:W-:Y:S02]  /*1500*/  SHF.R.U32.HI R8, RZ, R8, R39 ;  /* 0x00000008ff087219 */ /* 0x000fe40000011627 */
[----:B------:R-:W-:-:S04]  /*1510*/  SHF.L.U32 R7, R44, R7, RZ ;  /* 0x000000072c077219 */ /* 0x000fc800000006ff */
[----:B------:R-:W-:-:S04]  /*1520*/  LOP3.LUT R7, R8, R7, RZ, 0x30, !PT ;  /* 0x0000000708077212 */ /* 0x000fc800078e30ff */
[----:B------:R-:W-:-:S04]  /*1530*/  SHF.L.U32 R6, R7, R6, RZ ;  /* 0x0000000607067219 */ /* 0x000fc800000006ff */
[----:B------:R-:W-:-:S07]  /*1540*/  LOP3.LUT R9, R6, R9, RZ, 0xfc, !PT ;  /* 0x0000000906097212 */ /* 0x000fce00078efcff */
.L_x_17:
[----:B------:R-:W-:Y:S02]  /*1550*/  IMAD R9, R9, 0x4, R42 ;  /* 0x0000000409097824 */ /* 0x000fe400078e022a */
[----:B------:R-:W-:Y:S02]  /*1560*/  IMAD.MOV.U32 R6, RZ, RZ, RZ ;  /* 0x000000ffff067224 */ /* 0x000fe400078e00ff */
[----:B------:R-:W-:Y:S01]  /*1570*/  IMAD.U32 R7, RZ, RZ, UR4 ;  /* 0x00000004ff077e24 */ /* 0x000fe2000f8e00ff */
[----:B------:R1:W-:Y:S01]  /*1580*/  ATOMS.POPC.INC.32 RZ, [R9+URZ] ;  /* 0x0000000009ff7f8c */ /* 0x0003e2000d8000ff */
[----:B------:R-:W-:Y:S02]  /*1590*/  IMAD.MOV.U32 R39, RZ, RZ, RZ ;  /* 0x000000ffff277224 */ /* 0x000fe400078e00ff */
[----:B------:R-:W-:Y:S01]  /*15a0*/  IMAD.U32 R8, RZ, RZ, UR5 ;  /* 0x00000005ff087e24 */ /* 0x000fe2000f8e00ff */
[----:B------:R-:W-:Y:S06]  /*15b0*/  BRA.U UP1, `(.L_x_18) ;  /* 0x0000000101287547 */ /* 0x000fec000b800000 */
        /* <DEDUP_REMOVED lines=10> */
.L_x_18:
[----:B------:R-:W-:-:S04]  /*1660*/  ISETP.NE.AND P0, PT, R7, RZ, PT ;  /* 0x000000ff0700720c */ /* 0x000fc80003f05270 */
[----:B------:R-:W-:-:S13]  /*1670*/  ISETP.GT.U32.OR P0, PT, R8, 0xf, !P0 ;  /* 0x0000000f0800780c */ /* 0x000fda0004704470 */
[----:B------:R-:W-:Y:S05]  /*1680*/  @P0 BRA `(.L_x_19) ;  /* 0x0000000000240947 */ /* 0x000fea0003800000 */
[----:B------:R-:W-:Y:S01]  /*1690*/  IMAD.MOV R38, RZ, RZ, -R8 ;  /* 0x000000ffff267224 */ /* 0x000fe200078e0a08 */
[----:B-1----:R-:W-:Y:S01]  /*16a0*/  LOP3.LUT R9, R22, 0xffff, RZ, 0xc0, !PT ;  /* 0x0000ffff16097812 */ /* 0x002fe200078ec0ff */
[----:B------:R-:W-:-:S03]  /*16b0*/  IMAD.U32 R44, RZ, RZ, UR16 ;  /* 0x00000010ff2c7e24 */ /* 0x000fc6000f8e00ff */
[----:B------:R-:W-:Y:S02]  /*16c0*/  VIADDMNMX.U32 R7, R38, 0x10, R7, PT ;  /* 0x0000001026077846 */ /* 0x000fe40003800007 */
[----:B------:R-:W-:Y:S02]  /*16d0*/  SHF.R.U32.HI R8, RZ, R8, R9 ;  /* 0x00000008ff087219 */ /* 0x000fe40000011609 */
[----:B------:R-:W-:-:S04]  /*16e0*/  SHF.L.U32 R7, R44, R7, RZ ;  /* 0x000000072c077219 */ /* 0x000fc800000006ff */
[----:B------:R-:W-:-:S04]  /*16f0*/  LOP3.LUT R7, R8, R7, RZ, 0x30, !PT ;  /* 0x0000000708077212 */ /* 0x000fc800078e30ff */
[----:B------:R-:W-:-:S04]  /*1700*/  SHF.L.U32 R6, R7, R6, RZ ;  /* 0x0000000607067219 */ /* 0x000fc800000006ff */
[----:B------:R-:W-:-:S07]  /*1710*/  LOP3.LUT R39, R6, R39, RZ, 0xfc, !PT ;  /* 0x0000002706277212 */ /* 0x000fce00078efcff */
.L_x_19:
[----:B------:R-:W-:Y:S02]  /*1720*/  IMAD R39, R39, 0x4, R42 ;  /* 0x0000000427277824 */ /* 0x000fe400078e022a */
[----:B------:R-:W-:Y:S02]  /*1730*/  IMAD.MOV.U32 R6, RZ, RZ, RZ ;  /* 0x000000ffff067224 */ /* 0x000fe400078e00ff */
[----:B------:R-:W-:Y:S01]  /*1740*/  IMAD.U32 R7, RZ, RZ, UR4 ;  /* 0x00000004ff077e24 */ /* 0x000fe2000f8e00ff */
[----:B------:R2:W-:Y:S01]  /*1750*/  ATOMS.POPC.INC.32 RZ, [R39+URZ] ;  /* 0x0000000027ff7f8c */ /* 0x0005e2000d8000ff */
[----:B-1----:R-:W-:Y:S02]  /*1760*/  IMAD.MOV.U32 R9, RZ, RZ, RZ ;  /* 0x000000ffff097224 */ /* 0x002fe400078e00ff */
        /* <DEDUP_REMOVED lines=12> */
.L_x_20:
[----:B------:R-:W-:-:S04]  /*1830*/  ISETP.NE.AND P0, PT, R7, RZ, PT ;  /* 0x000000ff0700720c */ /* 0x000fc80003f05270 */
[----:B------:R-:W-:-:S13]  /*1840*/  ISETP.GT.U32.OR P0, PT, R8, 0xf, !P0 ;  /* 0x0000000f0800780c */ /* 0x000fda0004704470 */
[----:B------:R-:W-:Y:S05]  /*1850*/  @P0 BRA `(.L_x_21) ;  /* 0x0000000000240947 */ /* 0x000fea0003800000 */
[----:B------:R-:W-:Y:S01]  /*1860*/  IMAD.MOV R38, RZ, RZ, -R8 ;  /* 0x000000ffff267224 */ /* 0x000fe200078e0a08 */
[----:B--2---:R-:W-:Y:S01]  /*1870*/  LOP3.LUT R39, R21, 0xffff, RZ, 0xc0, !PT ;  /* 0x0000ffff15277812 */ /* 0x004fe200078ec0ff */
[----:B------:R-:W-:-:S03]  /*1880*/  IMAD.U32 R44, RZ, RZ, UR16 ;  /* 0x00000010ff2c7e24 */ /* 0x000fc6000f8e00ff */
[----:B------:R-:W-:Y:S02]  /*1890*/  VIADDMNMX.U32 R7, R38, 0x10, R7, PT ;  /* 0x0000001026077846 */ /* 0x000fe40003800007 */
[----:B------:R-:W-:Y:S02]  /*18a0*/  SHF.R.U32.HI R8, RZ, R8, R39 ;  /* 0x00000008ff087219 */ /* 0x000fe40000011627 */
[----:B------:R-:W-:-:S04]  /*18b0*/  SHF.L.U32 R7, R44, R7, RZ ;  /* 0x000000072c077219 */ /* 0x000fc800000006ff */
[----:B------:R-:W-:-:S04]  /*18c0*/  LOP3.LUT R7, R8, R7, RZ, 0x30, !PT ;  /* 0x0000000708077212 */ /* 0x000fc800078e30ff */
[----:B------:R-:W-:-:S04]  /*18d0*/  SHF.L.U32 R6, R7, R6, RZ ;  /* 0x0000000607067219 */ /* 0x000fc800000006ff */
[----:B------:R-:W-:-:S07]  /*18e0*/  LOP3.LUT R9, R6, R9, RZ, 0xfc, !PT ;  /* 0x0000000906097212 */ /* 0x000fce00078efcff */
.L_x_21:
[----:B------:R-:W-:Y:S02]  /*18f0*/  IMAD R9, R9, 0x4, R42 ;  /* 0x0000000409097824 */ /* 0x000fe400078e022a */
[----:B------:R-:W-:Y:S02]  /*1900*/  IMAD.MOV.U32 R6, RZ, RZ, RZ ;  /* 0x000000ffff067224 */ /* 0x000fe400078e00ff */
[----:B------:R-:W-:Y:S01]  /*1910*/  IMAD.U32 R7, RZ, RZ, UR4 ;  /* 0x00000004ff077e24 */ /* 0x000fe2000f8e00ff */
[----:B------:R1:W-:Y:S01]  /*1920*/  ATOMS.POPC.INC.32 RZ, [R9+URZ] ;  /* 0x0000000009ff7f8c */ /* 0x0003e2000d8000ff */
[----:B--2---:R-:W-:Y:S02]  /*1930*/  IMAD.MOV.U32 R39, RZ, RZ, RZ ;  /* 0x000000ffff277224 */ /* 0x004fe400078e00ff */
        /* <DEDUP_REMOVED lines=12> */
.L_x_22:
        /* <DEDUP_REMOVED lines=12> */
.L_x_23:
        /* <DEDUP_REMOVED lines=17> */
.L_x_24:
        /* <DEDUP_REMOVED lines=12> */
.L_x_25:
        /* <DEDUP_REMOVED lines=17> */
.L_x_26:
        /* <DEDUP_REMOVED lines=12> */
.L_x_27:
        /* <DEDUP_REMOVED lines=17> */
.L_x_28:
        /* <DEDUP_REMOVED lines=12> */
.L_x_29:
        /* <DEDUP_REMOVED lines=17> */
.L_x_30:
        /* <DEDUP_REMOVED lines=12> */
.L_x_31:
        /* <DEDUP_REMOVED lines=17> */
.L_x_32:
        /* <DEDUP_REMOVED lines=12> */
.L_x_33:
        /* <DEDUP_REMOVED lines=17> */
.L_x_34:
        /* <DEDUP_REMOVED lines=12> */
.L_x_35:
        /* <DEDUP_REMOVED lines=17> */
.L_x_36:
        /* <DEDUP_REMOVED lines=12> */
.L_x_37:
        /* <DEDUP_REMOVED lines=17> */
.L_x_38:
        /* <DEDUP_REMOVED lines=12> */
.L_x_39:
        /* <DEDUP_REMOVED lines=17> */
.L_x_40:
        /* <DEDUP_REMOVED lines=12> */
.L_x_41:
        /* <DEDUP_REMOVED lines=17> */
.L_x_42:
        /* <DEDUP_REMOVED lines=12> */
.L_x_43:
        /* <DEDUP_REMOVED lines=17> */
.L_x_44:
        /* <DEDUP_REMOVED lines=12> */
.L_x_45:
[----:B------:R-:W-:Y:S01]  /*2eb0*/  ISETP.GT.U32.AND P2, PT, R3, 0xff, PT ;  /* 0x000000ff0300780c */ /* 0x000fe20003f44070 */
[----:B------:R-:W-:Y:S01]  /*2ec0*/  IMAD R9, R9, 0x4, R42 ;  /* 0x0000000409097824 */ /* 0x000fe200078e022a */
[----:B------:R-:W-:Y:S01]  /*2ed0*/  BSSY.RECONVERGENT B0, `(.L_x_46) ;  /* 0x000002b000007945 */ /* 0x000fe20003800200 */
[----:B--2---:R-:W-:Y:S01]  /*2ee0*/  LEA R39, R3, UR7, 0x2 ;  /* 0x0000000703277c11 */ /* 0x004fe2000f8e10ff */
[----:B------:R-:W-:Y:S01]  /*2ef0*/  IMAD.MOV.U32 R38, RZ, RZ, RZ ;  /* 0x000000ffff267224 */ /* 0x000fe200078e00ff */
[----:B------:R-:W-:Y:S01]  /*2f00*/  P2R R62, PR, RZ, 0x4 ;  /* 0x00000004ff3e7803 */ /* 0x000fe20000000000 */
[----:B------:R1:W-:Y:S01]  /*2f10*/  ATOMS.POPC.INC.32 RZ, [R9+URZ] ;  /* 0x0000000009ff7f8c */ /* 0x0003e2000d8000ff */
[----:B------:R-:W-:Y:S01]  /*2f20*/  IMAD.U32 R59, RZ, RZ, UR9 ;  /* 0x00000009ff3b7e24 */ /* 0x000fe2000f8e00ff */
[----:B------:R-:W-:Y:S06]  /*2f30*/  BAR.SYNC.DEFER_BLOCKING 0x0 ;  /* 0x0000000000007b1d */ /* 0x000fec0000010000 */
[----:B-1----:R-:W-:Y:S05]  /*2f40*/  @P2 BRA `(.L_x_47) ;  /* 0x00000000008c2947 */ /* 0x002fea0003800000 */
[----:B------:R-:W-:Y:S04]  /*2f50*/  LDS R6, [R39] ;  /* 0x0000000027067984 */ /* 0x000fe80000000800 */
[----:B------:R-:W1:Y:S04]  /*2f60*/  LDS R7, [R39+0x400] ;  /* 0x0004000027077984 */ /* 0x000e680000000800 */
[----:B------:R-:W2:Y:S04]  /*2f70*/  LDS R9, [R39+0x800] ;  /* 0x0008000027097984 */ /* 0x000ea80000000800 */
[----:B------:R-:W3:Y:S04]  /*2f80*/  LDS R43, [R39+0xc00] ;  /* 0x000c0000272b7984 */ /* 0x000ee80000000800 */
[----:B------:R-:W4:Y:S04]  /*2f90*/  LDS R45, [R39+0x1000] ;  /* 0x00100000272d7984 */ /* 0x000f280000000800 */
[----:B------:R-:W5:Y:S04]  /*2fa0*/  LDS R47, [R39+0x1400] ;  /* 0x00140000272f7984 */ /* 0x000f680000000800 */
[----:B------:R-:W0:Y:S04]  /*2fb0*/  LDS R49, [R39+0x1800] ;  /* 0x0018000027317984 */ /* 0x000e280000000800 */
[----:B------:R-:W0:Y:S04]  /*2fc0*/  LDS R51, [R39+0x1c00] ;  /* 0x001c000027337984 */ /* 0x000e280000000800 */
[----:B------:R-:W0:Y:S04]  /*2fd0*/  LDS R53, [R39+0x2000] ;  /* 0x0020000027357984 */ /* 0x000e280000000800 */
[----:B------:R-:W0:Y:S04]  /*2fe0*/  LDS R55, [R39+0x2400] ;  /* 0x0024000027377984 */ /* 0x000e280000000800 */
[----:B------:R-:W0:Y:S01]  /*2ff0*/  LDS R57, [R39+0x2800] ;  /* 0x0028000027397984 */ /* 0x000e220000000800 */
[----:B-1----:R-:W-:-:S03]  /*3000*/  IMAD.IADD R8, R6, 0x1, R7 ;  /* 0x0000000106087824 */ /* 0x002fc600078e0207 */
[----:B------:R-:W-:Y:S01]  /*3010*/  STS [R39+0x400], R6 ;  /* 0x0004000627007388 */ /* 0x000fe20000000800 */
[----:B--2---:R-:W-:-:S03]  /*3020*/  IMAD.IADD R38, R8, 0x1, R9 ;  /* 0x0000000108267824 */ /* 0x004fc600078e0209 */
[----:B------:R-:W1:Y:S01]  /*3030*/  LDS R7, [R39+0x2c00] ;  /* 0x002c000027077984 */ /* 0x000e620000000800 */
[----:B---3--:R-:W-:-:S03]  /*3040*/  IMAD.IADD R44, R38, 0x1, R43 ;  /* 0x00000001262c7824 */ /* 0x008fc600078e022b */
[----:B------:R-:W-:Y:S01]  /*3050*/  STS [R39+0x800], R8 ;  /* 0x0008000827007388 */ /* 0x000fe20000000800 */
[----:B----4-:R-:W-:-:S03]  /*3060*/  IMAD.IADD R46, R44, 0x1, R45 ;  /* 0x000000012c2e7824 */ /* 0x010fc600078e022d */
[----:B------:R-:W-:Y:S01]  /*3070*/  STS [R39+0x1000], R44 ;  /* 0x0010002c27007388 */ /* 0x000fe20000000800 */
[----:B-----5:R-:W-:-:S03]  /*3080*/  IMAD.IADD R48, R46, 0x1, R47 ;  /* 0x000000012e307824 */ /* 0x020fc600078e022f */
[----:B------:R-:W-:Y:S01]  /*3090*/  STS [R39+0x1400], R46 ;  /* 0x0014002e27007388 */ /* 0x000fe20000000800 */
[----:B0-----:R-:W-:-:S03]  /*30a0*/  IMAD.IADD R50, R48, 0x1, R49 ;  /* 0x0000000130327824 */ /* 0x001fc600078e0231 */
[----:B------:R-:W-:Y:S01]  /*30b0*/  STS [R39+0x1800], R48 ;  /* 0x0018003027007388 */ /* 0x000fe20000000800 */
[----:B------:R-:W-:-:S03]  /*30c0*/  IMAD.IADD R52, R50, 0x1, R51 ;  /* 0x0000000132347824 */ /* 0x000fc600078e0233 */
[----:B------:R-:W-:Y:S01]  /*30d0*/  STS [R39+0x1c00], R50 ;  /* 0x001c003227007388 */ /* 0x000fe20000000800 */
[----:B------:R-:W-:-:S03]  /*30e0*/  IMAD.IADD R54, R52, 0x1, R53 ;  /* 0x0000000134367824 */ /* 0x000fc600078e0235 */
[----:B------:R-:W-:Y:S01]  /*30f0*/  STS [R39+0x2000], R52 ;  /* 0x0020003427007388 */ /* 0x000fe20000000800 */
[----:B------:R-:W-:-:S03]  /*3100*/  IMAD.IADD R56, R54, 0x1, R55 ;  /* 0x0000000136387824 */ /* 0x000fc600078e0237 */
[----:B------:R-:W-:Y:S01]  /*3110*/  STS [R39+0x2400], R54 ;  /* 0x0024003627007388 */ /* 0x000fe20000000800 */
[----:B------:R-:W-:-:S03]  /*3120*/  IMAD.IADD R58, R56, 0x1, R57 ;  /* 0x00000001383a7824 */ /* 0x000fc600078e0239 */
[----:B------:R-:W-:Y:S04]  /*3130*/  STS [R39+0x2800], R56 ;  /* 0x0028003827007388 */ /* 0x000fe80000000800 */
[----:B------:R-:W-:Y:S04]  /*3140*/  STS [R39], RZ ;  /* 0x000000ff27007388 */ /* 0x000fe80000000800 */
[----:B------:R-:W-:Y:S04]  /*3150*/  STS [R39+0x2c00], R58 ;  /* 0x002c003a27007388 */ /* 0x000fe80000000800 */
[----:B------:R1:W-:Y:S02]  /*3160*/  STS [R39+0xc00], R38 ;  /* 0x000c002627007388 */ /* 0x0003e40000000800 */
[----:B-1----:R-:W-:-:S07]  /*3170*/  IMAD.IADD R38, R58, 0x1, R7 ;  /* 0x000000013a267824 */ /* 0x002fce00078e0207 */
.L_x_47:
[----:B------:R-:W-:Y:S05]  /*3180*/  BSYNC.RECONVERGENT B0 ;  /* 0x0000000000007941 */ /* 0x000fea0003800200 */
.L_x_46:
[C---:B------:R-:W-:Y:S01]  /*3190*/  ISETP.NE.AND P0, PT, R38.reuse, 0x1680, PT ;  /* 0x000016802600780c */ /* 0x040fe20003f05270 */
[----:B------:R-:W-:Y:S01]  /*31a0*/  IMAD R9, R59, 0x100, R3 ;  /* 0x000001003b097824 */ /* 0x000fe200078e0203 */
[----:B------:R-:W-:Y:S01]  /*31b0*/  @!P2 LOP3.LUT R43, R38, 0x40000000, RZ, 0xfc, !PT ;  /* 0x40000000262ba812 */ /* 0x000fe200078efcff */
[----:B------:R-:W1:Y:S01]  /*31c0*/  LDC.64 R6, c[0x0][0x390] ;  /* 0x0000e400ff067b82 */ /* 0x000e620000000a00 */
[----:B------:R-:W-:Y:S01]  /*31d0*/  ISETP.LT.U32.AND P0, PT, R3, 0x100, !P0 ;  /* 0x000001000300780c */ /* 0x000fe20004701070 */
[----:B0-----:R-:W-:-:S05]  /*31e0*/  IMAD.WIDE R4, R9, 0x4, R4 ;  /* 0x0000000409047825 */ /* 0x001fca00078e0204 */
[----:B------:R0:W-:Y:S01]  /*31f0*/  @!P2 STG.E.STRONG.SYS desc[UR10][R4.64], R43 ;  /* 0x0000002b0400a986 */ /* 0x0001e2000c11590a */
[----:B------:R-:W2:Y:S01]  /*3200*/  LDC.64 R8, c[0x0][0x398] ;  /* 0x0000e600ff087b82 */ /* 0x000ea20000000a00 */
[----:B-1----:R-:W-:-:S04]  /*3210*/  IMAD.WIDE.U32 R6, R3, 0x4, R6 ;  /* 0x0000000403067825 */ /* 0x002fc800078e0006 */
[----:B--2---:R-:W-:-:S03]  /*3220*/  IMAD.WIDE.U32 R8, R3, 0x4, R8 ;  /* 0x0000000403087825 */ /* 0x004fc600078e0008 */
[----:B------:R-:W-:Y:S06]  /*3230*/  BAR.RED.OR.DEFER_BLOCKING 0x0, P0 ;  /* 0x0000000000007b1d */ /* 0x000fec0000014800 */
[----:B------:R-:W1:Y:S02]  /*3240*/  B2R.RESULT RZ, P0 ;  /* 0x0000000000ff731c */ /* 0x000e640000004000 */
[----:B01----:R-:W-:Y:S05]  /*3250*/  @!P0 BRA `(.L_x_48) ;  /* 0x0000000c00cc8947 */ /* 0x003fea0003800000 */
[----:B------:R-:W-:Y:S02]  /*3260*/  IMAD.MOV.U32 R42, RZ, RZ, RZ ;  /* 0x000000ffff2a7224 */ /* 0x000fe400078e00ff */
[----:B------:R-:W-:Y:S02]  /*3270*/  IMAD.U32 R43, RZ, RZ, UR4 ;  /* 0x00000004ff2b7e24 */ /* 0x000fe4000f8e00ff */
        /* <DEDUP_REMOVED lines=13> */
.L_x_49:
        /* <DEDUP_REMOVED lines=12> */
.L_x_50:
[----:B------:R-:W-:Y:S01]  /*3410*/  ISETP.GT.U32.AND P0, PT, R3, R41, PT ;  /* 0x000000290300720c */ /* 0x000fe20003f04070 */
[----:B------:R-:W-:Y:S03]  /*3420*/  BSSY B1, `(.L_x_51) ;  /* 0x0000028000017945 */ /* 0x000fe60003800000 */
[----:B------:R-:W-:Y:S01]  /*3430*/  SEL R47, RZ, 0x1680, !P0 ;  /* 0x00001680ff2f7807 */ /* 0x000fe20004000000 */
[----:B------:R-:W-:Y:S08]  /*3440*/  @P2 BRA `(.L_x_52) ;  /* 0x0000000000942947 */ /* 0x000ff00003800000 */
[----:B------:R-:W2:Y:S01]  /*3450*/  LDG.E R8, desc[UR10][R8.64] ;  /* 0x0000000a08087981 */ /* 0x000ea2000c1e1900 */
[----:B------:R-:W-:Y:S01]  /*3460*/  UISETP.GE.AND UP0, UPT, UR9, 0x1, UPT ;  /* 0x000000010900788c */ /* 0x000fe2000bf06270 */
[----:B------:R-:W-:Y:S02]  /*3470*/  IMAD.MOV.U32 R43, RZ, RZ, R38 ;  /* 0x000000ffff2b7224 */ /* 0x000fe400078e0026 */
[----:B--2---:R-:W-:-:S05]  /*3480*/  IMAD.IADD R42, R8, 0x1, -R47 ;  /* 0x00000001082a7824 */ /* 0x004fca00078e0a2f */
[----:B------:R0:W-:Y:S01]  /*3490*/  STS [R39+0xb400], R42 ;  /* 0x00b4002a27007388 */ /* 0x0001e20000000800 */
[----:B------:R-:W-:Y:S05]  /*34a0*/  BRA.U !UP0, `(.L_x_53) ;  /* 0x00000001086c7547 */ /* 0x000fea000b800000 */
[----:B------:R-:W-:Y:S01]  /*34b0*/  BSSY B0, `(.L_x_54) ;  /* 0x0000019000007945 */ /* 0x000fe20003800000 */
[----:B0-----:R-:W-:Y:S02]  /*34c0*/  IMAD.MOV.U32 R42, RZ, RZ, -0x1 ;  /* 0xffffffffff2a7424 */ /* 0x001fe400078e00ff */
[----:B------:R-:W-:Y:S02]  /*34d0*/  IMAD.U32 R44, RZ, RZ, UR9 ;  /* 0x00000009ff2c7e24 */ /* 0x000fe4000f8e00ff */
[----:B------:R-:W-:-:S07]  /*34e0*/  IMAD.MOV.U32 R43, RZ, RZ, R38 ;  /* 0x000000ffff2b7224 */ /* 0x000fce00078e0026 */
.L_x_58:
[----:B------:R-:W0:Y:S01]  /*34f0*/  LDC.64 R8, c[0x0][0x380] ;  /* 0x0000e000ff087b82 */ /* 0x000e220000000a00 */
[----:B------:R-:W-:Y:S01]  /*3500*/  VIADD R49, R44, 0xffffffff ;  /* 0xffffffff2c317836 */ /* 0x000fe20000000000 */
[----:B------:R-:W-:Y:S03]  /*3510*/  BSSY B2, `(.L_x_55) ;  /* 0x0000008000027945 */ /* 0x000fe60003800000 */
[----:B------:R-:W-:-:S04]  /*3520*/  IMAD R45, R49, 0x100, R3 ;  /* 0x00000100312d7824 */ /* 0x000fc800078e0203 */
[----:B0-----:R-:W-:-:S07]  /*3530*/  IMAD.WIDE R8, R45, 0x4, R8 ;  /* 0x000000042d087825 */ /* 0x001fce00078e0208 */
.L_x_56:
[----:B------:R-:W-:Y:S05]  /*3540*/  YIELD ;  /* 0x0000000000007946 */ /* 0x000fea0003800000 */
[----:B------:R0:W-:Y:S06]  /*3550*/  MEMBAR.SC.CTA ;  /* 0x0000000000007992 */ /* 0x0001ec0000000000 */
[----:B0-----:R-:W2:Y:S02]  /*3560*/  LDG.E.STRONG.SYS R45, desc[UR10][R8.64] ;  /* 0x0000000a082d7981 */ /* 0x001ea4000c1f5900 */
[----:B--2---:R-:W-:-:S13]  /*3570*/  ISETP.NE.AND P0, PT, R45, RZ, PT ;  /* 0x000000ff2d00720c */ /* 0x004fda0003f05270 */
[----:B------:R-:W-:Y:S05]  /*3580*/  @!P0 BRA `(.L_x_56) ;  /* 0xfffffffc00ec8947 */ /* 0x000fea000383ffff */
[----:B------:R-:W-:Y:S05]  /*3590*/  BSYNC B2 ;  /* 0x0000000000027941 */ /* 0x000fea0003800000 */
.L_x_55:
[----:B------:R-:W-:Y:S01]  /*35a0*/  BSSY.RECONVERGENT B2, `(.L_x_57) ;  /* 0x0000006000027945 */ /* 0x000fe20003800200 */
[C---:B------:R-:W-:Y:S02]  /*35b0*/  ISETP.GT.AND P0, PT, R45.reuse, -0x1, PT ;  /* 0xffffffff2d00780c */ /* 0x040fe40003f04270 */
[----:B------:R-:W-:Y:S01]  /*35c0*/  LOP3.LUT R8, R45, 0x3fffffff, RZ, 0xc0, !PT ;  /* 0x3fffffff2d087812 */ /* 0x000fe200078ec0ff */
[----:B------:R-:W-:Y:S05]  /*35d0*/  WARPSYNC.EXCLUSIVE R42 ;  /* 0x000000002a007348 */ /* 0x000fea0003a00000 */
[----:B------:R-:W-:-:S05]  /*35e0*/  IMAD.IADD R43, R8, 0x1, R43 ;  /* 0x00000001082b7824 */ /* 0x000fca00078e022b */
[----:B------:R-:W-:-:S07]  /*35f0*/  VOTE.ANY R42, PT, P0 ;  /* 0x00000000002a7806 */ /* 0x000fce00000e0100 */
[----:B------:R-:W-:Y:S05]  /*3600*/  BSYNC.RECONVERGENT B2 ;  /* 0x0000000000027941 */ /* 0x000fea0003800200 */
.L_x_57:
[----:B------:R-:W-:Y:S01]  /*3610*/  ISETP.GT.U32.AND P1, PT, R44, 0x1, PT ;  /* 0x000000012c00780c */ /* 0x000fe20003f24070 */
[----:B------:R-:W-:-:S12]  /*3620*/  IMAD.MOV.U32 R44, RZ, RZ, R49 ;  /* 0x000000ffff2c7224 */ /* 0x000fd800078e0031 */
[----:B------:R-:W-:Y:S05]  /*3630*/  @P0 BRA P1, `(.L_x_58) ;  /* 0xfffffffc00ac0947 */ /* 0x000fea000083ffff */
[----:B------:R-:W-:Y:S05]  /*3640*/  BSYNC B0 ;  /* 0x0000000000007941 */ /* 0x000fea0003800000 */
.L_x_54:
[----:B------:R1:W2:Y:S02]  /*3650*/  LDS R42, [R39+0xb400] ;  /* 0x00b40000272a7984 */ /* 0x0002a40000000800 */
.L_x_53:
[----:B------:R-:W-:Y:S02]  /*3660*/  LOP3.LUT R9, R43, 0x80000000, RZ, 0xfc, !PT ;  /* 0x800000002b097812 */ /* 0x000fe400078efcff */
[----:B0-2---:R-:W-:-:S03]  /*3670*/  IADD3 R42, PT, PT, R42, R43, -R38 ;  /* 0x0000002b2a2a7210 */ /* 0x005fc60007ffe826 */
[----:B------:R0:W-:Y:S04]  /*3680*/  STG.E.STRONG.SYS desc[UR10][R4.64], R9 ;  /* 0x0000000904007986 */ /* 0x0001e8000c11590a */
[----:B------:R0:W-:Y:S02]  /*3690*/  STS [R39+0xb400], R42 ;  /* 0x00b4002a27007388 */ /* 0x0001e40000000800 */
.L_x_52:
[----:B------:R-:W-:Y:S05]  /*36a0*/  BSYNC B1 ;  /* 0x0000000000017941 */ /* 0x000fea0003800000 */
.L_x_51:
[----:B0-----:R-:W0:Y:S01]  /*36b0*/  LDC.64 R8, c[0x0][0x390] ;  /* 0x0000e400ff087b82 */ /* 0x001e220000000a00 */
[----:B------:R-:W-:Y:S05]  /*36c0*/  WARPSYNC.ALL ;  /* 0x0000000000007948 */ /* 0x000fea0003800000 */
[----:B------:R-:W-:Y:S01]  /*36d0*/  UMOV UR6, 0x400 ;  /* 0x0000040000067882 */ /* 0x000fe20000000000 */
[----:B------:R-:W-:Y:S01]  /*36e0*/  IMAD.MOV.U32 R42, RZ, RZ, -0x1 ;  /* 0xffffffffff2a7424 */ /* 0x000fe200078e00ff */
[----:B------:R-:W2:Y:S01]  /*36f0*/  LDC R4, c[0x0][0x3c0] ;  /* 0x0000f000ff047b82 */ /* 0x000ea20000000800 */
[----:B------:R-:W-:Y:S02]  /*3700*/  ISETP.GT.AND P2, PT, R36, -0x1, PT ;  /* 0xffffffff2400780c */ /* 0x000fe40003f44270 */
[----:B------:R-:W-:-:S02]  /*3710*/  ISETP.GT.AND P3, PT, R40, -0x1, PT ;  /* 0xffffffff2800780c */ /* 0x000fc40003f64270 */
[----:B------:R-:W-:Y:S02]  /*3720*/  SEL R5, R42, 0x80000000, P2 ;  /* 0x800000002a057807 */ /* 0x000fe40001000000 */
[----:B------:R-:W-:Y:S01]  /*3730*/  ISETP.GT.AND P2, PT, R34, -0x1, PT ;  /* 0xffffffff2200780c */ /* 0x000fe20003f44270 */
[----:B------:R-:W3:Y:S01]  /*3740*/  S2UR UR8, SR_CgaCtaId ;  /* 0x00000000000879c3 */ /* 0x000ee20000008800 */
[----:B------:R-:W-:Y:S02]  /*3750*/  LOP3.LUT R36, R5, R36, RZ, 0x3c, !PT ;  /* 0x0000002405247212 */ /* 0x000fe400078e3cff */
[----:B------:R-:W-:Y:S02]  /*3760*/  SEL R5, R42, 0x80000000, P2 ;  /* 0x800000002a057807 */ /* 0x000fe40001000000 */
[----:B------:R-:W-:Y:S02]  /*3770*/  ISETP.GT.AND P2, PT, R32, -0x1, PT ;  /* 0xffffffff2000780c */ /* 0x000fe40003f44270 */
[----:B------:R-:W-:-:S02]  /*3780*/  LOP3.LUT R34, R5, R34, RZ, 0x3c, !PT ;  /* 0x0000002205227212 */ /* 0x000fc400078e3cff */
[----:B0-----:R-:W-:Y:S02]  /*3790*/  ISETP.EQ.U32.AND P1, PT, R8, RZ, PT ;  /* 0x000000ff0800720c */ /* 0x001fe40003f22070 */
[----:B------:R-:W-:Y:S02]  /*37a0*/  SEL R5, R42, 0x80000000, P2 ;  /* 0x800000002a057807 */ /* 0x000fe40001000000 */
[----:B------:R-:W-:Y:S02]  /*37b0*/  ISETP.GT.AND P2, PT, R30, -0x1, PT ;  /* 0xffffffff1e00780c */ /* 0x000fe40003f44270 */
[----:B------:R-:W-:Y:S02]  /*37c0*/  LOP3.LUT R32, R5, R32, RZ, 0x3c, !PT ;  /* 0x0000002005207212 */ /* 0x000fe400078e3cff */
[C---:B--2---:R-:W-:Y:S02]  /*37d0*/  ISETP.LE.AND P0, PT, R4.reuse, UR12, PT ;  /* 0x0000000c04007c0c */ /* 0x044fe4000bf03270 */
[----:B------:R-:W-:-:S02]  /*37e0*/  ISETP.LT.AND P4, PT, R4, UR12, PT ;  /* 0x0000000c04007c0c */ /* 0x000fc4000bf81270 */
[----:B------:R-:W-:Y:S02]  /*37f0*/  ISETP.EQ.OR.EX P0, PT, R9, RZ, !P0, P1 ;  /* 0x000000ff0900720c */ /* 0x000fe40004702710 */
[----:B------:R-:W-:Y:S01]  /*3800*/  ISETP.GT.AND P1, PT, R37, -0x1, PT ;  /* 0xffffffff2500780c */ /* 0x000fe20003f24270 */
[----:B---3--:R-:W-:Y:S01]  /*3810*/  ULEA UR6, UR8, UR6, 0x18 ;  /* 0x0000000608067291 */ /* 0x008fe2000f8ec0ff */
[----:B------:R-:W-:Y:S02]  /*3820*/  ISETP.GT.U32.OR P0, PT, R3, 0xff, P0 ;  /* 0x000000ff0300780c */ /* 0x000fe40000704470 */
[----:B------:R-:W-:Y:S02]  /*3830*/  SEL R8, R42, 0x80000000, P1 ;  /* 0x800000002a087807 */ /* 0x000fe40000800000 */
[----:B------:R-:W-:Y:S02]  /*3840*/  ISETP.GT.AND P1, PT, R35, -0x1, PT ;  /* 0xffffffff2300780c */ /* 0x000fe40003f24270 */
[----:B------:R-:W-:-:S02]  /*3850*/  LEA R41, R41, UR6, 0x2 ;  /* 0x0000000629297c11 */ /* 0x000fc4000f8e10ff */
[----:B------:R-:W-:Y:S02]  /*3860*/  LOP3.LUT R37, R8, R37, RZ, 0x3c, !PT ;  /* 0x0000002508257212 */ /* 0x000fe400078e3cff */
[----:B------:R-:W-:Y:S02]  /*3870*/  SEL R8, R42, 0x80000000, P1 ;  /* 0x800000002a087807 */ /* 0x000fe40000800000 */
[----:B------:R-:W-:Y:S01]  /*3880*/  ISETP.GT.AND P1, PT, R33, -0x1, PT ;  /* 0xffffffff2100780c */ /* 0x000fe20003f24270 */
[----:B------:R1:W0:Y:S01]  /*3890*/  @!P0 LDS R9, [R39+0xb400] ;  /* 0x00b4000027098984 */ /* 0x0002220000000800 */
[----:B------:R-:W-:Y:S02]  /*38a0*/  LOP3.LUT R35, R8, R35, RZ, 0x3c, !PT ;  /* 0x0000002308237212 */ /* 0x000fe400078e3cff */
[----:B------:R-:W-:Y:S02]  /*38b0*/  SEL R8, R42, 0x80000000, P1 ;  /* 0x800000002a087807 */ /* 0x000fe40000800000 */
[----:B------:R-:W-:-:S02]  /*38c0*/  ISETP.GT.AND P1, PT, R31, -0x1, PT ;  /* 0xffffffff1f00780c */ /* 0x000fc40003f24270 */
[----:B------:R-:W-:Y:S02]  /*38d0*/  LOP3.LUT R33, R8, R33, RZ, 0x3c, !PT ;  /* 0x0000002108217212 */ /* 0x000fe400078e3cff */
[C---:B------:R-:W-:Y:S02]  /*38e0*/  SEL R8, R42.reuse, 0x80000000, P1 ;  /* 0x800000002a087807 */ /* 0x040fe40000800000 */
[----:B------:R-:W-:Y:S02]  /*38f0*/  SEL R5, R42, 0x80000000, P2 ;  /* 0x800000002a057807 */ /* 0x000fe40001000000 */
[----:B------:R-:W-:Y:S02]  /*3900*/  ISETP.GT.AND P1, PT, R28, -0x1, PT ;  /* 0xffffffff1c00780c */ /* 0x000fe40003f24270 */
[----:B------:R-:W-:Y:S02]  /*3910*/  ISETP.GT.AND P2, PT, R27, -0x1, PT ;  /* 0xffffffff1b00780c */ /* 0x000fe40003f44270 */
[----:B------:R-:W-:-:S02]  /*3920*/  LOP3.LUT R31, R8, R31, RZ, 0x3c, !PT ;  /* 0x0000001f081f7212 */ /* 0x000fc400078e3cff */
[----:B------:R-:W-:Y:S02]  /*3930*/  LOP3.LUT R5, R5, R30, RZ, 0x3c, !PT ;  /* 0x0000001e05057212 */ /* 0x000fe400078e3cff */
[C---:B-1----:R-:W-:Y:S02]  /*3940*/  SEL R39, R42.reuse, 0x80000000, P1 ;  /* 0x800000002a277807 */ /* 0x042fe40000800000 */
[----:B------:R-:W-:Y:S02]  /*3950*/  SEL R30, R42, 0x80000000, P2 ;  /* 0x800000002a1e7807 */ /* 0x000fe40001000000 */
[----:B------:R-:W-:Y:S02]  /*3960*/  ISETP.GT.AND P1, PT, R25, -0x1, PT ;  /* 0xffffffff1900780c */ /* 0x000fe40003f24270 */
[----:B------:R-:W-:Y:S02]  /*3970*/  ISETP.GT.AND P2, PT, R24, -0x1, PT ;  /* 0xffffffff1800780c */ /* 0x000fe40003f44270 */
[----:B------:R-:W-:-:S02]  /*3980*/  LOP3.LUT R43, R30, R27, RZ, 0x3c, !PT ;  /* 0x0000001b1e2b7212 */ /* 0x000fc400078e3cff */
[----:B------:R-:W-:Y:S02]  /*3990*/  SEL R27, R42, 0x80000000, P3 ;  /* 0x800000002a1b7807 */ /* 0x000fe40001800000 */
[----:B------:R-:W-:Y:S02]  /*39a0*/  LOP3.LUT R39, R39, R28, RZ, 0x3c, !PT ;  /* 0x0000001c27277212 */ /* 0x000fe400078e3cff */
[----:B------:R-:W-:Y:S02]  /*39b0*/  LOP3.LUT R27, R27, R40, RZ, 0x3c, !PT ;  /* 0x000000281b1b7212 */ /* 0x000fe400078e3cff */
[----:B0-----:R-:W-:-:S05]  /*39c0*/  @!P0 IADD3 R9, PT, PT, R9, R47, R38 ;  /* 0x0000002f09098210 */ /* 0x001fca0007ffe026 */
[----:B------:R0:W-:Y:S01]  /*39d0*/  @!P0 STG.E desc[UR10][R6.64], R9 ;  /* 0x0000000906008986 */ /* 0x0001e2000c10190a */
[----:B------:R-:W-:Y:S01]  /*39e0*/  BAR.SYNC.DEFER_BLOCKING 0x0 ;  /* 0x0000000000007b1d */ /* 0x000fe20000010000 */
[----:B------:R-:W-:-:S04]  /*39f0*/  ISETP.GT.AND P0, PT, R29, -0x1, PT ;  /* 0xffffffff1d00780c */ /* 0x000fc80003f04270 */
[----:B------:R-:W-:Y:S02]  /*3a00*/  SEL R8, R42, 0x80000000, P0 ;  /* 0x800000002a087807 */ /* 0x000fe40000000000 */
[----:B------:R-:W-:Y:S02]  /*3a10*/  ISETP.GT.AND P0, PT, R26, -0x1, PT ;  /* 0xffffffff1a00780c */ /* 0x000fe40003f04270 */
[C---:B0-----:R-:W-:Y:S02]  /*3a20*/  SEL R6, R42.reuse, 0x80000000, P1 ;  /* 0x800000002a067807 */ /* 0x041fe40000800000 */
[C---:B------:R-:W-:Y:S02]  /*3a30*/  SEL R7, R42.reuse, 0x80000000, P0 ;  /* 0x800000002a077807 */ /* 0x040fe40000000000 */
[----:B------:R-:W-:Y:S02]  /*3a40*/  SEL R9, R42, 0x80000000, P2 ;  /* 0x800000002a097807 */ /* 0x000fe40001000000 */
[----:B------:R-:W-:-:S02]  /*3a50*/  LOP3.LUT R29, R8, R29, RZ, 0x3c, !PT ;  /* 0x0000001d081d7212 */ /* 0x000fc400078e3cff */
[----:B------:R-:W-:Y:S02]  /*3a60*/  LOP3.LUT R7, R7, R26, RZ, 0x3c, !PT ;  /* 0x0000001a07077212 */ /* 0x000fe400078e3cff */
[----:B------:R-:W-:Y:S02]  /*3a70*/  LOP3.LUT R25, R6, R25, RZ, 0x3c, !PT ;  /* 0x0000001906197212 */ /* 0x000fe400078e3cff */
[----:B------:R-:W-:Y:S01]  /*3a80*/  LOP3.LUT R9, R9, R24, RZ, 0x3c, !PT ;  /* 0x0000001809097212 */ /* 0x000fe200078e3cff */
[----:B------:R-:W0:Y:S01]  /*3a90*/  LDS R41, [R41+0xb400] ;  /* 0x00b4000029297984 */ /* 0x000e220000000800 */
[----:B------:R-:W-:Y:S05]  /*3aa0*/  @P4 BRA `(.L_x_59) ;  /* 0x00000000009c4947 */ /* 0x000fea0003800000 */
[----:B------:R-:W1:Y:S01]  /*3ab0*/  LDCU.64 UR20, c[0x0][0x3a0] ;  /* 0x00007400ff1477ac */ /* 0x000e620008000a00 */
[C---:B------:R-:W-:Y:S02]  /*3ac0*/  LOP3.LUT R2, R3.reuse, 0x1f, RZ, 0xc0, !PT ;  /* 0x0000001f03027812 */ /* 0x040fe400078ec0ff */
[----:B------:R-:W-:-:S05]  /*3ad0*/  LOP3.LUT R3, R3, 0x3e0, RZ, 0xc0, !PT ;  /* 0x000003e003037812 */ /* 0x000fca00078ec0ff */
[----:B------:R-:W-:-:S05]  /*3ae0*/  IMAD R2, R3, 0xf, R2 ;  /* 0x0000000f03027824 */ /* 0x000fca00078e0202 */
[----:B0-----:R-:W-:-:S05]  /*3af0*/  IADD3 R3, P0, PT, R2, R41, RZ ;  /* 0x0000002902037210 */ /* 0x001fca0007f1e0ff */
[----:B------:R-:W-:Y:S01]  /*3b00*/  IMAD.X R4, RZ, RZ, RZ, P0 ;  /* 0x000000ffff047224 */ /* 0x000fe200000e06ff */
[----:B-1----:R-:W-:-:S04]  /*3b10*/  LEA R2, P0, R3, UR20, 0x3 ;  /* 0x0000001403027c11 */ /* 0x002fc8000f8018ff */
[----:B------:R-:W-:-:S05]  /*3b20*/  LEA.HI.X R3, R3, UR21, R4, 0x3, P0 ;  /* 0x0000001503037c11 */ /* 0x000fca00080f1c04 */
[----:B------:R-:W-:Y:S04]  /*3b30*/  STG.E.U16 desc[UR10][R2.64], R23 ;  /* 0x0000001702007986 */ /* 0x000fe8000c10150a */
[----:B------:R-:W-:Y:S04]  /*3b40*/  STG.E desc[UR10][R2.64+0x4], R37 ;  /* 0x0000042502007986 */ /* 0x000fe8000c10190a */
        /* <DEDUP_REMOVED lines=27> */
[----:B------:R-:W-:Y:S01]  /*3d00*/  STG.E desc[UR10][R2.64+0xe04], R27 ;  /* 0x000e041b02007986 */ /* 0x000fe2000c10190a */
[----:B------:R-:W-:Y:S05]  /*3d10*/  EXIT ;  /* 0x000000000000794d */ /* 0x000fea0003800000 */
.L_x_59:
[C---:B------:R-:W-:Y:S01]  /*3d20*/  LOP3.LUT R2, R3.reuse, 0x1f, RZ, 0xc0, !PT ;  /* 0x0000001f03027812 */ /* 0x040fe200078ec0ff */
[----:B------:R-:W1:Y:S01]  /*3d30*/  LDCU.64 UR20, c[0x0][0x3a0] ;  /* 0x00007400ff1477ac */ /* 0x000e620008000a00 */
[----:B------:R-:W-:Y:S01]  /*3d40*/  LOP3.LUT R3, R3, 0x3e0, RZ, 0xc0, !PT ;  /* 0x000003e003037812 */ /* 0x000fe200078ec0ff */
[----:B------:R-:W-:-:S04]  /*3d50*/  IMAD.U32 R45, RZ, RZ, UR9 ;  /* 0x00000009ff2d7e24 */ /* 0x000fc8000f8e00ff */
[----:B------:R-:W-:Y:S02]  /*3d60*/  IMAD R6, R3, 0xf, R2 ;  /* 0x0000000f03067824 */ /* 0x000fe400078e0202 */
[----:B------:R-:W-:Y:S02]  /*3d70*/  IMAD R4, R45, -0x1680, R4 ;  /* 0xffffe9802d047824 */ /* 0x000fe400078e0204 */
[C---:B------:R-:W-:Y:S01]  /*3d80*/  VIADD R3, R6.reuse, 0x20 ;  /* 0x0000002006037836 */ /* 0x040fe20000000000 */
[C---:B0-----:R-:W-:Y:S01]  /*3d90*/  IADD3 R41, P0, PT, R6.reuse, R41, RZ ;  /* 0x0000002906297210 */ /* 0x041fe20007f1e0ff */
[C---:B------:R-:W-:Y:S01]  /*3da0*/  VIADD R45, R6.reuse, 0x40 ;  /* 0x00000040062d7836 */ /* 0x040fe20000000000 */
[CC--:B------:R-:W-:Y:S01]  /*3db0*/  ISETP.GE.AND P3, PT, R6.reuse, R4.reuse, PT ;  /* 0x000000040600720c */ /* 0x0c0fe20003f66270 */
[C---:B------:R-:W-:Y:S01]  /*3dc0*/  VIADD R47, R6.reuse, 0xa0 ;  /* 0x000000a0062f7836 */ /* 0x040fe20000000000 */
[-C--:B------:R-:W-:Y:S01]  /*3dd0*/  ISETP.GE.AND P4, PT, R3, R4.reuse, PT ;  /* 0x000000040300720c */ /* 0x080fe20003f86270 */
[C---:B------:R-:W-:Y:S01]  /*3de0*/  VIADD R3, R6.reuse, 0x60 ;  /* 0x0000006006037836 */ /* 0x040fe20000000000 */
[-C--:B------:R-:W-:Y:S01]  /*3df0*/  ISETP.GE.AND P5, PT, R45, R4.reuse, PT ;  /* 0x000000042d00720c */ /* 0x080fe20003fa6270 */
[----:B------:R-:W-:Y:S01]  /*3e00*/  IMAD.X R8, RZ, RZ, RZ, P0 ;  /* 0x000000ffff087224 */ /* 0x000fe200000e06ff */
[----:B-1----:R-:W-:Y:S01]  /*3e10*/  LEA R2, P0, R41, UR20, 0x3 ;  /* 0x0000001429027c11 */ /* 0x002fe2000f8018ff */
[C---:B------:R-:W-:Y:S01]  /*3e20*/  VIADD R45, R6.reuse, 0x80 ;  /* 0x00000080062d7836 */ /* 0x040fe20000000000 */
[-C--:B------:R-:W-:Y:S01]  /*3e30*/  ISETP.GE.AND P6, PT, R3, R4.reuse, PT ;  /* 0x000000040300720c */ /* 0x080fe20003fc6270 */
[C---:B------:R-:W-:Y:S01]  /*3e40*/  VIADD R49, R6.reuse, 0xc0 ;  /* 0x000000c006317836 */ /* 0x040fe20000000000 */
[----:B------:R-:W-:Y:S01]  /*3e50*/  LEA.HI.X R3, R41, UR21, R8, 0x3, P0 ;  /* 0x0000001529037c11 */ /* 0x000fe200080f1c08 */
[C---:B------:R-:W-:Y:S01]  /*3e60*/  VIADD R41, R6.reuse, 0xe0 ;  /* 0x000000e006297836 */ /* 0x040fe20000000000 */
[-C--:B------:R-:W-:Y:S01]  /*3e70*/  ISETP.GE.AND P0, PT, R45, R4.reuse, PT ;  /* 0x000000042d00720c */ /* 0x080fe20003f06270 */
[----:B------:R-:W-:Y:S01]  /*3e80*/  VIADD R45, R6, 0x100 ;  /* 0x00000100062d7836 */ /* 0x000fe20000000000 */
[-C--:B------:R-:W-:Y:S01]  /*3e90*/  ISETP.GE.AND P1, PT, R47, R4.reuse, PT ;  /* 0x000000042f00720c */ /* 0x080fe20003f26270 */
[----:B------:R0:W-:Y:S01]  /*3ea0*/  @!P3 STG.E.U16 desc[UR10][R2.64], R23 ;  /* 0x000000170200b986 */ /* 0x0001e2000c10150a */
[----:B------:R-:W-:-:S03]  /*3eb0*/  ISETP.GE.AND P2, PT, R49, R4, PT ;  /* 0x000000043100720c */ /* 0x000fc60003f46270 */
[----:B------:R1:W-:Y:S01]  /*3ec0*/  @!P3 STG.E desc[UR10][R2.64+0x4], R37 ;  /* 0x000004250200b986 */ /* 0x0003e2000c10190a */
[----:B------:R-:W-:Y:S01]  /*3ed0*/  ISETP.GE.AND P3, PT, R41, R4, PT ;  /* 0x000000042900720c */ /* 0x000fe20003f66270 */
[C---:B------:R-:W-:Y:S02]  /*3ee0*/  VIADD R41, R6.reuse, 0x120 ;  /* 0x0000012006297836 */ /* 0x040fe40000000000 */
[----:B------:R-:W-:Y:S01]  /*3ef0*/  @!P4 STG.E.U16 desc[UR10][R2.64+0x100], R22 ;  /* 0x000100160200c986 */ /* 0x000fe2000c10150a */
[----:B0-----:R-:W-:-:S03]  /*3f00*/  VIADD R23, R6, 0x160 ;  /* 0x0000016006177836 */ /* 0x001fc60000000000 */
[----:B------:R-:W-:Y:S01]  /*3f10*/  @!P4 STG.E desc[UR10][R2.64+0x104], R36 ;  /* 0x000104240200c986 */ /* 0x000fe2000c10190a */
[----:B------:R-:W-:Y:S01]  /*3f20*/  ISETP.GE.AND P4, PT, R45, R4, PT ;  /* 0x000000042d00720c */ /* 0x000fe20003f86270 */
[C---:B------:R-:W-:Y:S02]  /*3f30*/  VIADD R45, R6.reuse, 0x140 ;  /* 0x00000140062d7836 */ /* 0x040fe40000000000 */
[----:B------:R0:W-:Y:S01]  /*3f40*/  @!P5 STG.E.U16 desc[UR10][R2.64+0x200], R21 ;  /* 0x000200150200d986 */ /* 0x0001e2000c10150a */
[----:B-1----:R-:W-:-:S03]  /*3f50*/  VIADD R37, R6, 0x180 ;  /* 0x0000018006257836 */ /* 0x002fc60000000000 */
[----:B------:R1:W-:Y:S04]  /*3f60*/  @!P0 STG.E.U16 desc[UR10][R2.64+0x400], R19 ;  /* 0x0004001302008986 */ /* 0x0003e8000c10150a */
[----:B------:R1:W-:Y:S01]  /*3f70*/  @!P0 STG.E desc[UR10][R2.64+0x404], R33 ;  /* 0x0004042102008986 */ /* 0x0003e2000c10190a */
[-C--:B------:R-:W-:Y:S01]  /*3f80*/  ISETP.GE.AND P0, PT, R23, R4.reuse, PT ;  /* 0x000000041700720c */ /* 0x080fe20003f06270 */
[C---:B------:R-:W-:Y:S02]  /*3f90*/  VIADD R23, R6.reuse, 0x1c0 ;  /* 0x000001c006177836 */ /* 0x040fe40000000000 */
[----:B0-----:R-:W-:Y:S01]  /*3fa0*/  VIADD R21, R6, 0x1a0 ;  /* 0x000001a006157836 */ /* 0x001fe20000000000 */
[----:B------:R1:W-:Y:S01]  /*3fb0*/  @!P5 STG.E desc[UR10][R2.64+0x204], R35 ;  /* 0x000204230200d986 */ /* 0x0003e2000c10190a */
[----:B------:R-:W-:-:S03]  /*3fc0*/  ISETP.GE.AND P5, PT, R41, R4, PT ;  /* 0x000000042900720c */ /* 0x000fc60003fa6270 */
[----:B------:R1:W-:Y:S04]  /*3fd0*/  @!P6 STG.E.U16 desc[UR10][R2.64+0x300], R20 ;  /* 0x000300140200e986 */ /* 0x0003e8000c10150a */
        /* <DEDUP_REMOVED lines=12> */
[----:B------:R1:W-:Y:S04]  /*40a0*/  @!P4 STG.E desc[UR10][R2.64+0x804], R29 ;  /* 0x0008041d0200c986 */ /* 0x0003e8000c10190a */
        /* <DEDUP_REMOVED lines=9> */
[----:B------:R1:W-:Y:S01]  /*4140*/  @!P2 STG.E desc[UR10][R2.64+0xd04], R9 ;  /* 0x000d04090200a986 */ /* 0x0003e2000c10190a */
[----:B------:R-:W-:Y:S05]  /*4150*/  @P3 EXIT ;  /* 0x000000000000394d */ /* 0x000fea0003800000 */
[----:B------:R-:W-:Y:S04]  /*4160*/  STG.E.U16 desc[UR10][R2.64+0xe00], R0 ;  /* 0x000e000002007986 */ /* 0x000fe8000c10150a */
[----:B------:R-:W-:Y:S01]  /*4170*/  STG.E desc[UR10][R2.64+0xe04], R27 ;  /* 0x000e041b02007986 */ /* 0x000fe2000c10190a */
[----:B------:R-:W-:Y:S05]  /*4180*/  EXIT ;  /* 0x000000000000794d */ /* 0x000fea0003800000 */
.L_x_48:
[----:B------:R-:W-:Y:S01]  /*4190*/  IMAD.MOV.U32 R2, RZ, RZ, RZ ;  /* 0x000000ffff027224 */ /* 0x000fe200078e00ff */
[C---:B------:R-:W-:Y:S01]  /*41a0*/  ISETP.GT.U32.AND P0, PT, R3.reuse, 0x1f, PT ;  /* 0x0000001f0300780c */ /* 0x040fe20003f04070 */
[----:B------:R-:W-:Y:S05]  /*41b0*/  WARPSYNC.ALL ;  /* 0x0000000000007948 */ /* 0x000fea0003800000 */
[----:B------:R-:W-:-:S05]  /*41c0*/  IMAD.HI.U32 R45, R3, 0x15555556, R2 ;  /* 0x15555556032d7827 */ /* 0x000fca00078e0002 */
[----:B------:R-:W-:-:S05]  /*41d0*/  LEA R45, R45, UR7, 0x2 ;  /* 0x000000072d2d7c11 */ /* 0x000fca000f8e10ff */
[----:B------:R0:W-:Y:S01]  /*41e0*/  STS [R45+0x3410], R38 ;  /* 0x003410262d007388 */ /* 0x0001e20000000800 */
[----:B------:R-:W-:Y:S06]  /*41f0*/  BAR.SYNC.DEFER_BLOCKING 0x0 ;  /* 0x0000000000007b1d */ /* 0x000fec0000010000 */
[----:B------:R-:W-:Y:S05]  /*4200*/  @P0 BRA `(.L_x_60) ;  /* 0x0000000000e00947 */ /* 0x000fea0003800000 */
[----:B------:R-:W-:Y:S01]  /*4210*/  IMAD.MOV.U32 R43, RZ, RZ, 0x34 ;  /* 0x00000034ff2b7424 */ /* 0x000fe200078e00ff */
[----:B------:R-:W-:-:S03]  /*4220*/  UMOV UR6, 0xffffffff ;  /* 0xffffffff00067882 */ /* 0x000fc60000000000 */
[----:B------:R-:W-:-:S05]  /*4230*/  IMAD R43, R3, R43, UR7 ;  /* 0x00000007032b7e24 */ /* 0x000fca000f8e022b */
[----:B------:R-:W-:Y:S04]  /*4240*/  LDS R52, [R43+0x3410] ;  /* 0x003410002b347984 */ /* 0x000fe80000000800 */
[----:B------:R-:W-:Y:S04]  /*4250*/  LDS R53, [R43+0x3414] ;  /* 0x003414002b357984 */ /* 0x000fe80000000800 */
[----:B------:R-:W1:Y:S04]  /*4260*/  LDS R54, [R43+0x3418] ;  /* 0x003418002b367984 */ /* 0x000e680000000800 */
[----:B------:R-:W-:Y:S04]  /*4270*/  LDS R55, [R43+0x341c] ;  /* 0x00341c002b377984 */ /* 0x000fe80000000800 */
[----:B------:R-:W2:Y:S04]  /*4280*/  LDS R50, [R43+0x3420] ;  /* 0x003420002b327984 */ /* 0x000ea80000000800 */
[----:B------:R-:W-:Y:S04]  /*4290*/  LDS R51, [R43+0x3424] ;  /* 0x003424002b337984 */ /* 0x000fe80000000800 */
[----:B------:R-:W3:Y:S04]  /*42a0*/  LDS R48, [R43+0x3428] ;  /* 0x003428002b307984 */ /* 0x000ee80000000800 */
[----:B------:R-:W-:Y:S04]  /*42b0*/  LDS R49, [R43+0x342c] ;  /* 0x00342c002b317984 */ /* 0x000fe80000000800 */
[----:B------:R-:W4:Y:S04]  /*42c0*/  LDS R46, [R43+0x3430] ;  /* 0x003430002b2e7984 */ /* 0x000f280000000800 */
[----:B------:R-:W-:Y:S04]  /*42d0*/  LDS R47, [R43+0x3434] ;  /* 0x003434002b2f7984 */ /* 0x000fe80000000800 */
[----:B------:R-:W5:Y:S04]  /*42e0*/  LDS R44, [R43+0x3438] ;  /* 0x003438002b2c7984 */ /* 0x000f680000000800 */
[----:B------:R-:W0:Y:S01]  /*42f0*/  LDS R56, [R43+0x343c] ;  /* 0x00343c002b387984 */ /* 0x000e220000000800 */
[----:B-1----:R-:W-:-:S04]  /*4300*/  IADD3 R57, PT, PT, R54, R53, R52 ;  /* 0x0000003536397210 */ /* 0x002fc80007ffe034 */
[----:B--2---:R-:W-:-:S04]  /*4310*/  IADD3 R57, PT, PT, R50, R57, R55 ;  /* 0x0000003932397210 */ /* 0x004fc80007ffe037 */
[----:B---3--:R-:W-:-:S04]  /*4320*/  IADD3 R57, PT, PT, R48, R57, R51 ;  /* 0x0000003930397210 */ /* 0x008fc80007ffe033 */
[----:B----4-:R-:W-:-:S04]  /*4330*/  IADD3 R57, PT, PT, R46, R57, R49 ;  /* 0x000000392e397210 */ /* 0x010fc80007ffe031 */
[----:B-----5:R-:W-:-:S05]  /*4340*/  IADD3 R57, PT, PT, R44, R57, R47 ;  /* 0x000000392c397210 */ /* 0x020fca0007ffe02f */
[----:B0-----:R-:W-:Y:S01]  /*4350*/  IMAD.IADD R56, R56, 0x1, R57 ;  /* 0x0000000138387824 */ /* 0x001fe200078e0239 */
[----:B------:R-:W-:Y:S06]  /*4360*/  BRA.DIV UR6, `(.L_x_61) ;  /* 0x0000009606787947 */ /* 0x000fec000b800000 */
[----:B------:R-:W0:Y:S02]  /*4370*/  SHFL.UP P0, R57, R56, 0x1, RZ ;  /* 0x0420000038397989 */ /* 0x000e2400000000ff */
[----:B0-----:R-:W-:-:S05]  /*4380*/  @P0 IMAD.IADD R57, R56, 0x1, R57 ;  /* 0x0000000138390824 */ /* 0x001fca00078e0239 */
[----:B------:R-:W0:Y:S02]  /*4390*/  SHFL.UP P0, R58, R57, 0x2, RZ ;  /* 0x04400000393a7989 */ /* 0x000e2400000000ff */
[----:B0-----:R-:W-:-:S05]  /*43a0*/  @P0 IMAD.IADD R58, R57, 0x1, R58 ;  /* 0x00000001393a0824 */ /* 0x001fca00078e023a */
[----:B------:R-:W0:Y:S02]  /*43b0*/  SHFL.UP P0, R59, R58, 0x4, RZ ;  /* 0x048000003a3b7989 */ /* 0x000e2400000000ff */
[----:B0-----:R-:W-:-:S05]  /*43c0*/  @P0 IMAD.IADD R59, R58, 0x1, R59 ;  /* 0x000000013a3b0824 */ /* 0x001fca00078e023b */
[----:B------:R-:W0:Y:S02]  /*43d0*/  SHFL.UP P0, R60, R59, 0x8, RZ ;  /* 0x050000003b3c7989 */ /* 0x000e2400000000ff */
[----:B0-----:R-:W-:-:S05]  /*43e0*/  @P0 IMAD.IADD R60, R59, 0x1, R60 ;  /* 0x000000013b3c0824 */ /* 0x001fca00078e023c */
[----:B------:R0:W1:Y:S02]  /*43f0*/  SHFL.UP P0, R61, R60, 0x10, RZ ;  /* 0x060000003c3d7989 */ /* 0x00006400000000ff */
.L_x_200:
[----:B-1----:R-:W-:-:S04]  /*4400*/  @P0 IMAD.IADD R61, R60, 0x1, R61 ;  /* 0x000000013c3d0824 */ /* 0x002fc800078e023d */
[----:B------:R-:W-:-:S04]  /*4410*/  IMAD.IADD R56, R61, 0x1, -R56 ;  /* 0x000000013d387824 */ /* 0x000fc800078e0a38 */
[----:B------:R-:W-:Y:S01]  /*4420*/  IMAD.IADD R52, R52, 0x1, R56 ;  /* 0x0000000134347824 */ /* 0x000fe200078e0238 */
[----:B------:R1:W-:Y:S03]  /*4430*/  STS [R43+0x3410], R56 ;  /* 0x003410382b007388 */ /* 0x0003e60000000800 */
        /* <DEDUP_REMOVED lines=19> */
[----:B------:R1:W-:Y:S04]  /*4570*/  STS [R43+0x3438], R47 ;  /* 0x0034382f2b007388 */ /* 0x0003e80000000800 */
[----:B------:R1:W-:Y:S02]  /*4580*/  STS [R43+0x343c], R44 ;  /* 0x00343c2c2b007388 */ /* 0x0003e40000000800 */
.L_x_60:
[----:B------:R-:W-:Y:S05]  /*4590*/  WARPSYNC.ALL ;  /* 0x0000000000007948 */ /* 0x000fea0003800000 */
[----:B------:R-:W-:Y:S01]  /*45a0*/  BAR.SYNC.DEFER_BLOCKING 0x0 ;  /* 0x0000000000007b1d */ /* 0x000fe20000010000 */
[----:B------:R-:W-:Y:S01]  /*45b0*/  ISETP.NE.AND P0, PT, R62, RZ, PT ;  /* 0x000000ff3e00720c */ /* 0x000fe20003f05270 */
[----:B-1----:R-:W-:Y:S02]  /*45c0*/  IMAD.MOV.U32 R43, RZ, RZ, RZ ;  /* 0x000000ffff2b7224 */ /* 0x002fe400078e00ff */
[----:B------:R-:W-:Y:S02]  /*45d0*/  IMAD.U32 R49, RZ, RZ, UR4 ;  /* 0x00000004ff317e24 */ /* 0x000fe4000f8e00ff */
[----:B------:R-:W-:Y:S01]  /*45e0*/  BSSY.RECONVERGENT B0, `(.L_x_62) ;  /* 0x0000029000007945 */ /* 0x000fe20003800200 */
[----:B------:R-:W-:-:S02]  /*45f0*/  IMAD.MOV.U32 R47, RZ, RZ, RZ ;  /* 0x000000ffff2f7224 */ /* 0x000fc400078e00ff */
[----:B------:R-:W-:Y:S01]  /*4600*/  IMAD.U32 R51, RZ, RZ, UR5 ;  /* 0x00000005ff337e24 */ /* 0x000fe2000f8e00ff */
[----:B0-----:R-:W0:Y:S04]  /*4610*/  LDS R45, [R45+0x3410] ;  /* 0x003410002d2d7984 */ /* 0x001e280000000800 */
[----:B------:R-:W-:Y:S05]  /*4620*/  @P0 BRA `(.L_x_63) ;  /* 0x0000000000900947 */ /* 0x000fea0003800000 */
[----:B------:R-:W0:Y:S04]  /*4630*/  LDS R44, [R39] ;  /* 0x00000000272c7984 */ /* 0x000e280000000800 */
[----:B------:R-:W1:Y:S04]  /*4640*/  LDS R46, [R39+0x400] ;  /* 0x00040000272e7984 */ /* 0x000e680000000800 */
[----:B------:R-:W2:Y:S04]  /*4650*/  LDS R48, [R39+0x800] ;  /* 0x0008000027307984 */ /* 0x000ea80000000800 */
[----:B------:R-:W3:Y:S04]  /*4660*/  LDS R50, [R39+0xc00] ;  /* 0x000c000027327984 */ /* 0x000ee80000000800 */
[----:B------:R-:W4:Y:S04]  /*4670*/  LDS R52, [R39+0x1000] ;  /* 0x0010000027347984 */ /* 0x000f280000000800 */
[----:B------:R-:W5:Y:S04]  /*4680*/  LDS R54, [R39+0x1400] ;  /* 0x0014000027367984 */ /* 0x000f680000000800 */
[----:B------:R-:W5:Y:S04]  /*4690*/  LDS R56, [R39+0x1800] ;  /* 0x0018000027387984 */ /* 0x000f680000000800 */
[----:B------:R-:W5:Y:S04]  /*46a0*/  LDS R58, [R39+0x1c00] ;  /* 0x001c0000273a7984 */ /* 0x000f680000000800 */
[----:B------:R-:W5:Y:S04]  /*46b0*/  LDS R60, [R39+0x2000] ;  /* 0x00200000273c7984 */ /* 0x000f680000000800 */
[----:B------:R-:W5:Y:S04]  /*46c0*/  LDS R64, [R39+0x2400] ;  /* 0x0024000027407984 */ /* 0x000f680000000800 */
[----:B------:R-:W5:Y:S01]  /*46d0*/  LDS R66, [R39+0x2800] ;  /* 0x0028000027427984 */ /* 0x000f620000000800 */
[----:B0-----:R-:W-:-:S03]  /*46e0*/  IMAD.IADD R44, R45, 0x1, R44 ;  /* 0x000000012d2c7824 */ /* 0x001fc600078e022c */
[----:B------:R-:W0:Y:S01]  /*46f0*/  LDS R68, [R39+0x2c00] ;  /* 0x002c000027447984 */ /* 0x000e220000000800 */
[C---:B-1----:R-:W-:Y:S02]  /*4700*/  IMAD.IADD R46, R45.reuse, 0x1, R46 ;  /* 0x000000012d2e7824 */ /* 0x042fe400078e022e */
[C---:B--2---:R-:W-:Y:S01]  /*4710*/  IMAD.IADD R48, R45.reuse, 0x1, R48 ;  /* 0x000000012d307824 */ /* 0x044fe200078e0230 */
[----:B------:R1:W-:Y:S01]  /*4720*/  STS [R39], R44 ;  /* 0x0000002c27007388 */ /* 0x0003e20000000800 */
[----:B---3--:R-:W-:-:S03]  /*4730*/  IMAD.IADD R50, R45, 0x1, R50 ;  /* 0x000000012d327824 */ /* 0x008fc600078e0232 */
[----:B------:R1:W-:Y:S01]  /*4740*/  STS [R39+0x400], R46 ;  /* 0x0004002e27007388 */ /* 0x0003e20000000800 */
[----:B----4-:R-:W-:-:S03]  /*4750*/  IMAD.IADD R52, R45, 0x1, R52 ;  /* 0x000000012d347824 */ /* 0x010fc600078e0234 */
[----:B------:R1:W-:Y:S01]  /*4760*/  STS [R39+0x800], R48 ;  /* 0x0008003027007388 */ /* 0x0003e20000000800 */
[----:B-----5:R-:W-:-:S03]  /*4770*/  IMAD.IADD R54, R45, 0x1, R54 ;  /* 0x000000012d367824 */ /* 0x020fc600078e0236 */
[----:B------:R1:W-:Y:S01]  /*4780*/  STS [R39+0xc00], R50 ;  /* 0x000c003227007388 */ /* 0x0003e20000000800 */
[----:B------:R-:W-:-:S03]  /*4790*/  IMAD.IADD R56, R45, 0x1, R56 ;  /* 0x000000012d387824 */ /* 0x000fc600078e0238 */
        /* <DEDUP_REMOVED lines=9> */
[----:B0-----:R-:W-:-:S03]  /*4830*/  IMAD.IADD R68, R45, 0x1, R68 ;  /* 0x000000012d447824 */ /* 0x001fc600078e0244 */
[----:B------:R1:W-:Y:S04]  /*4840*/  STS [R39+0x2400], R64 ;  /* 0x0024004027007388 */ /* 0x0003e80000000800 */
[----:B------:R1:W-:Y:S04]  /*4850*/  STS [R39+0x2800], R66 ;  /* 0x0028004227007388 */ /* 0x0003e80000000800 */
[----:B------:R1:W-:Y:S02]  /*4860*/  STS [R39+0x2c00], R68 ;  /* 0x002c004427007388 */ /* 0x0003e40000000800 */
.L_x_63:
[----:B------:R-:W-:Y:S05]  /*4870*/  BSYNC.RECONVERGENT B0 ;  /* 0x0000000000007941 */ /* 0x000fea0003800200 */
.L_x_62:
[----:B------:R-:W-:Y:S06]  /*4880*/  BAR.SYNC.DEFER_BLOCKING 0x0 ;  /* 0x0000000000007b1d */ /* 0x000fec0000010000 */
[----:B------:R-:W-:Y:S05]  /*4890*/  BRA.U UP1, `(.L_x_64) ;  /* 0x00000001012c7547 */ /* 0x000fea000b800000 */
[----:B------:R-:W-:Y:S01]  /*48a0*/  ISETP.NE.AND P0, PT, RZ, UR18, PT ;  /* 0x00000012ff007c0c */ /* 0x000fe2000bf05270 */
[----:B------:R-:W-:Y:S02]  /*48b0*/  IMAD.MOV.U32 R47, RZ, RZ, RZ ;  /* 0x000000ffff2f7224 */ /* 0x000fe400078e00ff */
[----:B------:R-:W-:Y:S02]  /*48c0*/  IMAD.MOV.U32 R49, RZ, RZ, RZ ;  /* 0x000000ffff317224 */ /* 0x000fe400078e00ff */
[----:B------:R-:W-:-:S08]  /*48d0*/  IMAD.MOV.U32 R51, RZ, RZ, RZ ;  /* 0x000000ffff337224 */ /* 0x000fd000078e00ff */
[----:B------:R-:W-:Y:S01]  /*48e0*/  @P0 ISETP.NE.AND P1, PT, R37, 0x7fffffff, PT ;  /* 0x7fffffff2500080c */ /* 0x000fe20003f25270 */
[----:B------:R-:W-:-:S03]  /*48f0*/  @P0 IMAD.U32 R49, RZ, RZ, UR15 ;  /* 0x0000000fff310e24 */ /* 0x000fc6000f8e00ff */
[----:B------:R-:W-:-:S04]  /*4900*/  @P0 SEL R43, R37, 0x80000000, P1 ;  /* 0x80000000252b0807 */ /* 0x000fc80000800000 */
[----:B-1----:R-:W-:Y:S01]  /*4910*/  @P0 SHF.R.U32.HI R44, RZ, UR17, R43 ;  /* 0x00000011ff2c0c19 */ /* 0x002fe2000801162b */
[----:B------:R-:W-:Y:S02]  /*4920*/  IMAD.MOV.U32 R43, RZ, RZ, RZ ;  /* 0x000000ffff2b7224 */ /* 0x000fe400078e00ff */
[----:B------:R-:W-:Y:S01]  /*4930*/  @P0 IMAD.U32 R43, RZ, RZ, UR13 ;  /* 0x0000000dff2b0e24 */ /* 0x000fe2000f8e00ff */
[----:B------:R-:W-:-:S07]  /*4940*/  @P0 LOP3.LUT R47, R44, UR14, RZ, 0x30, !PT ;  /* 0x0000000e2c2f0c12 */ /* 0x000fce000f8e30ff */
.L_x_64:
[----:B------:R-:W-:-:S04]  /*4950*/  ISETP.NE.AND P0, PT, R49, RZ, PT ;  /* 0x000000ff3100720c */ /* 0x000fc80003f05270 */
[----:B------:R-:W-:-:S13]  /*4960*/  ISETP.GT.U32.OR P0, PT, R51, 0xf, !P0 ;  /* 0x0000000f3300780c */ /* 0x000fda0004704470 */
[----:B------:R-:W-:Y:S05]  /*4970*/  @P0 BRA `(.L_x_65) ;  /* 0x0000000000240947 */ /* 0x000fea0003800000 */
[----:B-1----:R-:W-:Y:S01]  /*4980*/  IMAD.MOV R44, RZ, RZ, -R51 ;  /* 0x000000ffff2c7224 */ /* 0x002fe200078e0a33 */
        /* <DEDUP_REMOVED lines=8> */
.L_x_65:
[----:B------:R-:W-:Y:S01]  /*4a10*/  R2P PR, R47, 0x7f ;  /* 0x0000007f2f007804 */ /* 0x000fe20000000000 */
[----:B------:R-:W-:Y:S01]  /*4a20*/  BSSY.RECONVERGENT B0, `(.L_x_66) ;  /* 0x0000024000007945 */ /* 0x000fe20003800200 */
[----:B------:R-:W-:-:S11]  /*4a30*/  IMAD.MOV.U32 R57, RZ, RZ, RZ ;  /* 0x000000ffff397224 */ /* 0x000fd600078e00ff */
[----:B------:R-:W-:Y:S02]  /*4a40*/  VOTE.ANY R43, PT, P0 ;  /* 0x00000000002b7806 */ /* 0x000fe400000e0100 */
[----:B-1----:R-:W-:Y:S02]  /*4a50*/  VOTE.ANY R44, PT, P1 ;  /* 0x00000000002c7806 */ /* 0x002fe400008e0100 */
[----:B------:R-:W-:Y:S02]  /*4a60*/  @!P0 LOP3.LUT R43, RZ, R43, RZ, 0x33, !PT ;  /* 0x0000002bff2b8212 */ /* 0x000fe400078e33ff */
[----:B------:R-:W-:Y:S02]  /*4a70*/  VOTE.ANY R46, PT, P2 ;  /* 0x00000000002e7806 */ /* 0x000fe400010e0100 */
[----:B------:R-:W-:Y:S02]  /*4a80*/  @!P1 LOP3.LUT R44, RZ, R44, RZ, 0x33, !PT ;  /* 0x0000002cff2c9212 */ /* 0x000fe400078e33ff */
[----:B------:R-:W-:-:S02]  /*4a90*/  VOTE.ANY R48, PT, P3 ;  /* 0x0000000000307806 */ /* 0x000fc400018e0100 */
[----:B------:R-:W-:Y:S02]  /*4aa0*/  @!P2 LOP3.LUT R46, RZ, R46, RZ, 0x33, !PT ;  /* 0x0000002eff2ea212 */ /* 0x000fe400078e33ff */
[----:B------:R-:W-:Y:S02]  /*4ab0*/  LOP3.LUT R43, R44, R43, RZ, 0xc0, !PT ;  /* 0x0000002b2c2b7212 */ /* 0x000fe400078ec0ff */
[----:B------:R-:W-:Y:S02]  /*4ac0*/  @!P3 LOP3.LUT R48, RZ, R48, RZ, 0x33, !PT ;  /* 0x00000030ff30b212 */ /* 0x000fe400078e33ff */
[----:B------:R-:W-:Y:S02]  /*4ad0*/  LOP3.LUT R43, R46, R43, RZ, 0xc0, !PT ;  /* 0x0000002b2e2b7212 */ /* 0x000fe400078ec0ff */
[----:B------:R-:W-:Y:S02]  /*4ae0*/  VOTE.ANY R44, PT, P4 ;  /* 0x00000000002c7806 */ /* 0x000fe400020e0100 */
[----:B------:R-:W-:Y:S01]  /*4af0*/  LOP3.LUT R43, R48, R43, RZ, 0xc0, !PT ;  /* 0x0000002b302b7212 */ /* 0x000fe200078ec0ff */
[----:B------:R-:W-:Y:S01]  /*4b00*/  IMAD.U32 R48, RZ, RZ, UR4 ;  /* 0x00000004ff307e24 */ /* 0x000fe2000f8e00ff */
[----:B------:R-:W-:-:S02]  /*4b10*/  @!P4 LOP3.LUT R44, RZ, R44, RZ, 0x33, !PT ;  /* 0x0000002cff2cc212 */ /* 0x000fc400078e33ff */
[----:B------:R-:W-:Y:S02]  /*4b20*/  VOTE.ANY R46, PT, P5 ;  /* 0x00000000002e7806 */ /* 0x000fe400028e0100 */
[----:B------:R-:W-:Y:S01]  /*4b30*/  LOP3.LUT R43, R44, R43, RZ, 0xc0, !PT ;  /* 0x0000002b2c2b7212 */ /* 0x000fe200078ec0ff */
[----:B------:R-:W-:Y:S01]  /*4b40*/  IMAD.MOV.U32 R44, RZ, RZ, RZ ;  /* 0x000000ffff2c7224 */ /* 0x000fe200078e00ff */
[----:B------:R-:W-:Y:S02]  /*4b50*/  LOP3.LUT P0, RZ, R47, 0x80, RZ, 0xc0, !PT ;  /* 0x000000802fff7812 */ /* 0x000fe4000780c0ff */
[----:B------:R-:W-:Y:S02]  /*4b60*/  @!P5 LOP3.LUT R46, RZ, R46, RZ, 0x33, !PT ;  /* 0x0000002eff2ed212 */ /* 0x000fe400078e33ff */
[----:B------:R-:W-:Y:S02]  /*4b70*/  VOTE.ANY R49, PT, P6 ;  /* 0x0000000000317806 */ /* 0x000fe400030e0100 */
[----:B------:R-:W-:-:S02]  /*4b80*/  LOP3.LUT R46, R46, R43, RZ, 0xc0, !PT ;  /* 0x0000002b2e2e7212 */ /* 0x000fc400078ec0ff */
[----:B------:R-:W1:Y:S01]  /*4b90*/  S2R R43, SR_LEMASK ;  /* 0x00000000002b7919 */ /* 0x000e620000003a00 */
[----:B------:R-:W-:-:S04]  /*4ba0*/  @!P6 LOP3.LUT R49, RZ, R49, RZ, 0x33, !PT ;  /* 0x00000031ff31e212 */ /* 0x000fc800078e33ff */
[----:B------:R-:W-:Y:S02]  /*4bb0*/  VOTE.ANY R51, PT, P0 ;  /* 0x0000000000337806 */ /* 0x000fe400000e0100 */
[----:B------:R-:W-:Y:S02]  /*4bc0*/  LOP3.LUT R46, R49, R46, RZ, 0xc0, !PT ;  /* 0x0000002e312e7212 */ /* 0x000fe400078ec0ff */
[----:B------:R-:W-:-:S04]  /*4bd0*/  @!P0 LOP3.LUT R51, RZ, R51, RZ, 0x33, !PT ;  /* 0x00000033ff338212 */ /* 0x000fc800078e33ff */
[----:B------:R-:W-:-:S04]  /*4be0*/  LOP3.LUT R46, R51, R46, RZ, 0xc0, !PT ;  /* 0x0000002e332e7212 */ /* 0x000fc800078ec0ff */
[----:B------:R-:W2:Y:S01]  /*4bf0*/  FLO.U32 R50, R46 ;  /* 0x0000002e00327300 */ /* 0x000ea200000e0000 */
[----:B-1----:R-:W-:Y:S02]  /*4c00*/  LOP3.LUT R54, R43, R46, RZ, 0xc0, !PT ;  /* 0x0000002e2b367212 */ /* 0x002fe400078ec0ff */
[----:B--2---:R-:W-:-:S05]  /*4c10*/  ISETP.NE.AND P0, PT, R41, R50, PT ;  /* 0x000000322900720c */ /* 0x004fca0003f05270 */
[----:B------:R-:W1:Y:S08]  /*4c20*/  POPC R54, R54 ;  /* 0x0000003600367309 */ /* 0x000e700000000000 */
[----:B------:R-:W-:Y:S05]  /*4c30*/  @P0 BRA `(.L_x_67) ;  /* 0x0000000000080947 */ /* 0x000fea0003800000 */
[----:B------:R-:W-:-:S05]  /*4c40*/  IMAD R47, R47, 0x4, R42 ;  /* 0x000000042f2f7824 */ /* 0x000fca00078e022a */
[----:B-1----:R2:W3:Y:S02]  /*4c50*/  ATOMS.ADD R57, [R47], R54 ;  /* 0x000000362f39738c */ /* 0x0024e40000000000 */
.L_x_67:
[----:B------:R-:W-:Y:S05]  /*4c60*/  BSYNC.RECONVERGENT B0 ;  /* 0x0000000000007941 */ /* 0x000fea0003800200 */
.L_x_66:
[----:B---3--:R3:W4:Y:S01]  /*4c70*/  SHFL.IDX PT, R57, R57, R50, 0x1f ;  /* 0x00001f3239397589 */ /* 0x00872200000e0000 */
[----:B--2---:R-:W-:Y:S02]  /*4c80*/  IMAD.MOV.U32 R47, RZ, RZ, RZ ;  /* 0x000000ffff2f7224 */ /* 0x004fe400078e00ff */
[----:B------:R-:W-:Y:S01]  /*4c90*/  IMAD.U32 R46, RZ, RZ, UR5 ;  /* 0x00000005ff2e7e24 */ /* 0x000fe2000f8e00ff */
[----:B------:R-:W-:Y:S06]  /*4ca0*/  BRA.U UP1, `(.L_x_68) ;  /* 0x00000001012c7547 */ /* 0x000fec000b800000 */
[----:B------:R-:W-:Y:S01]  /*4cb0*/  ISETP.NE.AND P0, PT, RZ, UR18, PT ;  /* 0x00000012ff007c0c */ /* 0x000fe2000bf05270 */
[----:B------:R-:W-:Y:S02]  /*4cc0*/  IMAD.MOV.U32 R47, RZ, RZ, RZ ;  /* 0x000000ffff2f7224 */ /* 0x000fe400078e00ff */
[----:B------:R-:W-:-:S10]  /*4cd0*/  IMAD.MOV.U32 R48, RZ, RZ, RZ ;  /* 0x000000ffff307224 */ /* 0x000fd400078e00ff */
[----:B------:R-:W-:Y:S01]  /*4ce0*/  @P0 ISETP.NE.AND P1, PT, R36, 0x7fffffff, PT ;  /* 0x7fffffff2400080c */ /* 0x000fe20003f25270 */
[----:B------:R-:W-:-:S03]  /*4cf0*/  @P0 IMAD.U32 R48, RZ, RZ, UR15 ;  /* 0x0000000fff300e24 */ /* 0x000fc6000f8e00ff */
[----:B------:R-:W-:-:S04]  /*4d00*/  @P0 SEL R44, R36, 0x80000000, P1 ;  /* 0x80000000242c0807 */ /* 0x000fc80000800000 */
[----:B------:R-:W-:Y:S01]  /*4d10*/  @P0 SHF.R.U32.HI R46, RZ, UR17, R44 ;  /* 0x00000011ff2e0c19 */ /* 0x000fe2000801162c */
[----:B------:R-:W-:Y:S02]  /*4d20*/  IMAD.MOV.U32 R44, RZ, RZ, RZ ;  /* 0x000000ffff2c7224 */ /* 0x000fe400078e00ff */
[----:B------:R-:W-:Y:S01]  /*4d30*/  @P0 IMAD.U32 R44, RZ, RZ, UR13 ;  /* 0x0000000dff2c0e24 */ /* 0x000fe2000f8e00ff */
[----:B------:R-:W-:Y:S01]  /*4d40*/  @P0 LOP3.LUT R47, R46, UR14, RZ, 0x30, !PT ;  /* 0x0000000e2e2f0c12 */ /* 0x000fe2000f8e30ff */
[----:B------:R-:W-:-:S07]  /*4d50*/  IMAD.MOV.U32 R46, RZ, RZ, RZ ;  /* 0x000000ffff2e7224 */ /* 0x000fce00078e00ff */
.L_x_68:
        /* <DEDUP_REMOVED lines=12> */
.L_x_69:
[----:B------:R-:W-:Y:S01]  /*4e20*/  R2P PR, R47, 0x7f ;  /* 0x0000007f2f007804 */ /* 0x000fe20000000000 */
[----:B------:R-:W-:Y:S01]  /*4e30*/  BSSY.RECONVERGENT B0, `(.L_x_70) ;  /* 0x0000023000007945 */ /* 0x000fe20003800200 */
[----:B------:R-:W-:Y:S02]  /*4e40*/  IMAD.MOV.U32 R59, RZ, RZ, RZ ;  /* 0x000000ffff3b7224 */ /* 0x000fe400078e00ff */
[----:B------:R-:W-:Y:S02]  /*4e50*/  IMAD.MOV.U32 R46, RZ, RZ, RZ ;  /* 0x000000ffff2e7224 */ /* 0x000fe400078e00ff */
[----:B------:R-:W-:-:S07]  /*4e60*/  IMAD.U32 R48, RZ, RZ, UR4 ;  /* 0x00000004ff307e24 */ /* 0x000fce000f8e00ff */
[----:B------:R-:W-:Y:S02]  /*4e70*/  VOTE.ANY R44, PT, P0 ;  /* 0x00000000002c7806 */ /* 0x000fe400000e0100 */
[----:B------:R-:W-:Y:S02]  /*4e80*/  VOTE.ANY R49, PT, P1 ;  /* 0x0000000000317806 */ /* 0x000fe400008e0100 */
[----:B------:R-:W-:Y:S02]  /*4e90*/  @!P0 LOP3.LUT R44, RZ, R44, RZ, 0x33, !PT ;  /* 0x0000002cff2c8212 */ /* 0x000fe400078e33ff */
[----:B------:R-:W-:Y:S02]  /*4ea0*/  VOTE.ANY R51, PT, P2 ;  /* 0x0000000000337806 */ /* 0x000fe400010e0100 */
[----:B------:R-:W-:Y:S02]  /*4eb0*/  @!P1 LOP3.LUT R49, RZ, R49, RZ, 0x33, !PT ;  /* 0x00000031ff319212 */ /* 0x000fe400078e33ff */
[----:B------:R-:W-:-:S02]  /*4ec0*/  @!P2 LOP3.LUT R51, RZ, R51, RZ, 0x33, !PT ;  /* 0x00000033ff33a212 */ /* 0x000fc400078e33ff */
[----:B------:R-:W-:Y:S02]  /*4ed0*/  LOP3.LUT R44, R49, R44, RZ, 0xc0, !PT ;  /* 0x0000002c312c7212 */ /* 0x000fe400078ec0ff */
[----:B------:R-:W-:Y:S02]  /*4ee0*/  VOTE.ANY R49, PT, P3 ;  /* 0x0000000000317806 */ /* 0x000fe400018e0100 */
[----:B------:R-:W-:Y:S02]  /*4ef0*/  LOP3.LUT R44, R51, R44, RZ, 0xc0, !PT ;  /* 0x0000002c332c7212 */ /* 0x000fe400078ec0ff */
[----:B------:R-:W-:Y:S02]  /*4f00*/  LOP3.LUT P0, RZ, R47, 0x80, RZ, 0xc0, !PT ;  /* 0x000000802fff7812 */ /* 0x000fe4000780c0ff */
[----:B------:R-:W-:Y:S02]  /*4f10*/  VOTE.ANY R51, PT, P4 ;  /* 0x0000000000337806 */ /* 0x000fe400020e0100 */
[----:B------:R-:W-:-:S02]  /*4f20*/  @!P3 LOP3.LUT R49, RZ, R49, RZ, 0x33, !PT ;  /* 0x00000031ff31b212 */ /* 0x000fc400078e33ff */
[----:B------:R-:W-:Y:S02]  /*4f30*/  @!P4 LOP3.LUT R51, RZ, R51, RZ, 0x33, !PT ;  /* 0x00000033ff33c212 */ /* 0x000fe400078e33ff */
[----:B------:R-:W-:Y:S02]  /*4f40*/  LOP3.LUT R44, R49, R44, RZ, 0xc0, !PT ;  /* 0x0000002c312c7212 */ /* 0x000fe400078ec0ff */
[----:B------:R-:W-:Y:S02]  /*4f50*/  VOTE.ANY R49, PT, P5 ;  /* 0x0000000000317806 */ /* 0x000fe400028e0100 */
[----:B------:R-:W-:Y:S02]  /*4f60*/  LOP3.LUT R44, R51, R44, RZ, 0xc0, !PT ;  /* 0x0000002c332c7212 */ /* 0x000fe400078ec0ff */
[----:B------:R-:W-:Y:S02]  /*4f70*/  VOTE.ANY R51, PT, P6 ;  /* 0x0000000000337806 */ /* 0x000fe400030e0100 */
[----:B------:R-:W-:-:S02]  /*4f80*/  @!P5 LOP3.LUT R49, RZ, R49, RZ, 0x33, !PT ;  /* 0x00000031ff31d212 */ /* 0x000fc400078e33ff */
[----:B------:R-:W-:Y:S02]  /*4f90*/  VOTE.ANY R53, PT, P0 ;  /* 0x0000000000357806 */ /* 0x000fe400000e0100 */
[----:B------:R-:W-:Y:S02]  /*4fa0*/  @!P6 LOP3.LUT R51, RZ, R51, RZ, 0x33, !PT ;  /* 0x00000033ff33e212 */ /* 0x000fe400078e33ff */
[----:B------:R-:W-:Y:S02]  /*4fb0*/  LOP3.LUT R44, R49, R44, RZ, 0xc0, !PT ;  /* 0x0000002c312c7212 */ /* 0x000fe400078ec0ff */
[----:B------:R-:W-:Y:S02]  /*4fc0*/  @!P0 LOP3.LUT R53, RZ, R53, RZ, 0x33, !PT ;  /* 0x00000035ff358212 */ /* 0x000fe400078e33ff */
[----:B------:R-:W-:-:S04]  /*4fd0*/  LOP3.LUT R44, R51, R44, RZ, 0xc0, !PT ;  /* 0x0000002c332c7212 */ /* 0x000fc800078ec0ff */
[----:B------:R-:W-:-:S04]  /*4fe0*/  LOP3.LUT R44, R53, R44, RZ, 0xc0, !PT ;  /* 0x0000002c352c7212 */ /* 0x000fc800078ec0ff */
[----:B---3--:R-:W2:Y:S01]  /*4ff0*/  FLO.U32 R50, R44 ;  /* 0x0000002c00327300 */ /* 0x008ea200000e0000 */
[----:B------:R-:W-:-:S07]  /*5000*/  LOP3.LUT R56, R43, R44, RZ, 0xc0, !PT ;  /* 0x0000002c2b387212 */ /* 0x000fce00078ec0ff */
[----:B------:R-:W3:Y:S01]  /*5010*/  POPC R56, R56 ;  /* 0x0000003800387309 */ /* 0x000ee20000000000 */
[----:B--2---:R-:W-:-:S13]  /*5020*/  ISETP.NE.AND P0, PT, R41, R50, PT ;  /* 0x000000322900720c */ /* 0x004fda0003f05270 */
[----:B---3--:R-:W-:Y:S05]  /*5030*/  @P0 BRA `(.L_x_71) ;  /* 0x0000000000080947 */ /* 0x008fea0003800000 */
[----:B------:R-:W-:-:S05]  /*5040*/  IMAD R47, R47, 0x4, R42 ;  /* 0x000000042f2f7824 */ /* 0x000fca00078e022a */
[----:B------:R2:W3:Y:S02]  /*5050*/  ATOMS.ADD R59, [R47], R56 ;  /* 0x000000382f3b738c */ /* 0x0004e40000000000 */
.L_x_71:
[----:B------:R-:W-:Y:S05]  /*5060*/  BSYNC.RECONVERGENT B0 ;  /* 0x0000000000007941 */ /* 0x000fea0003800200 */
.L_x_70:
[----:B---3--:R3:W0:Y:S01]  /*5070*/  SHFL.IDX PT, R59, R59, R50, 0x1f ;  /* 0x00001f323b3b7589 */ /* 0x00862200000e0000 */
[----:B--2---:R-:W-:Y:S02]  /*5080*/  IMAD.MOV.U32 R47, RZ, RZ, RZ ;  /* 0x000000ffff2f7224 */ /* 0x004fe400078e00ff */
[----:B------:R-:W-:Y:S01]  /*5090*/  IMAD.U32 R44, RZ, RZ, UR5 ;  /* 0x00000005ff2c7e24 */ /* 0x000fe2000f8e00ff */
[----:B------:R-:W-:Y:S06]  /*50a0*/  BRA.U UP1, `(.L_x_72) ;  /* 0x0000000101287547 */ /* 0x000fec000b800000 */
[----:B------:R-:W-:Y:S02]  /*50b0*/  ISETP.NE.AND P0, PT, RZ, UR18, PT ;  /* 0x00000012ff007c0c */ /* 0x000fe4000bf05270 */
[----:B------:R-:W-:Y:S01]  /*50c0*/  CS2R R46, SRZ ;  /* 0x00000000002e7805 */ /* 0x000fe2000001ff00 */
[----:B------:R-:W-:-:S10]  /*50d0*/  IMAD.MOV.U32 R48, RZ, RZ, RZ ;  /* 0x000000ffff307224 */ /* 0x000fd400078e00ff */
[C---:B------:R-:W-:Y:S01]  /*50e0*/  @P0 ISETP.NE.AND P1, PT, R35.reuse, 0x7fffffff, PT ;  /* 0x7fffffff2300080c */ /* 0x040fe20003f25270 */
[----:B------:R-:W-:Y:S02]  /*50f0*/  @P0 IMAD.U32 R48, RZ, RZ, UR15 ;  /* 0x0000000fff300e24 */ /* 0x000fe4000f8e00ff */
[----:B------:R-:W-:Y:S01]  /*5100*/  @P0 IMAD.U32 R46, RZ, RZ, UR13 ;  /* 0x0000000dff2e0e24 */ /* 0x000fe2000f8e00ff */
[----:B------:R-:W-:-:S04]  /*5110*/  @P0 SEL R44, R35, 0x80000000, P1 ;  /* 0x80000000232c0807 */ /* 0x000fc80000800000 */
[----:B------:R-:W-:-:S04]  /*5120*/  @P0 SHF.R.U32.HI R44, RZ, UR17, R44 ;  /* 0x00000011ff2c0c19 */ /* 0x000fc8000801162c */
[----:B------:R-:W-:Y:S01]  /*5130*/  @P0 LOP3.LUT R47, R44, UR14, RZ, 0x30, !PT ;  /* 0x0000000e2c2f0c12 */ /* 0x000fe2000f8e30ff */
[----:B------:R-:W-:-:S07]  /*5140*/  IMAD.MOV.U32 R44, RZ, RZ, RZ ;  /* 0x000000ffff2c7224 */ /* 0x000fce00078e00ff */
.L_x_72:
        /* <DEDUP_REMOVED lines=12> */
.L_x_73:
        /* <DEDUP_REMOVED lines=36> */
.L_x_75:
[----:B------:R-:W-:Y:S05]  /*5450*/  BSYNC.RECONVERGENT B0 ;  /* 0x0000000000007941 */ /* 0x000fea0003800200 */
.L_x_74:
        /* <DEDUP_REMOVED lines=14> */
.L_x_76:
        /* <DEDUP_REMOVED lines=12> */
.L_x_77:
        /* <DEDUP_REMOVED lines=36> */
.L_x_79:
[----:B------:R-:W-:Y:S05]  /*5840*/  BSYNC.RECONVERGENT B0 ;  /* 0x0000000000007941 */ /* 0x000fea0003800200 */
.L_x_78:
        /* <DEDUP_REMOVED lines=14> */
.L_x_80:
        /* <DEDUP_REMOVED lines=12> */
.L_x_81:
[----:B------:R-:W-:Y:S01]  /*59f0*/  R2P PR, R47, 0x7f ;  /* 0x0000007f2f007804 */ /* 0x000fe20000000000 */
[----:B------:R-:W-:Y:S01]  /*5a00*/  BSSY.RECONVERGENT B0, `(.L_x_82) ;  /* 0x0000023000007945 */ /* 0x000fe20003800200 */
[----:B------:R-:W-:-:S11]  /*5a10*/  IMAD.MOV.U32 R48, RZ, RZ, RZ ;  /* 0x000000ffff307224 */ /* 0x000fd600078e00ff */
        /* <DEDUP_REMOVED lines=20> */
[----:B------:R-:W-:Y:S01]  /*5b60*/  LOP3.LUT R44, R49, R44, RZ, 0xc0, !PT ;  /* 0x0000002c312c7212 */ /* 0x000fe200078ec0ff */
[----:B------:R-:W-:Y:S01]  /*5b70*/  IMAD.U32 R49, RZ, RZ, UR4 ;  /* 0x00000004ff317e24 */ /* 0x000fe2000f8e00ff */
[----:B------:R-:W-:Y:S02]  /*5b80*/  @!P0 LOP3.LUT R53, RZ, R53, RZ, 0x33, !PT ;  /* 0x00000035ff358212 */ /* 0x000fe400078e33ff */
[----:B------:R-:W-:Y:S01]  /*5b90*/  LOP3.LUT R44, R51, R44, RZ, 0xc0, !PT ;  /* 0x0000002c332c7212 */ /* 0x000fe200078ec0ff */
[----:B------:R-:W-:-:S03]  /*5ba0*/  IMAD.MOV.U32 R51, RZ, RZ, RZ ;  /* 0x000000ffff337224 */ /* 0x000fc600078e00ff */
        /* <DEDUP_REMOVED lines=8> */
.L_x_83:
[----:B------:R-:W-:Y:S05]  /*5c30*/  BSYNC.RECONVERGENT B0 ;  /* 0x0000000000007941 */ /* 0x000fea0003800200 */
.L_x_82:
[----:B---3--:R3:W0:Y:S01]  /*5c40*/  SHFL.IDX PT, R51, R51, R50, 0x1f ;  /* 0x00001f3233337589 */ /* 0x00862200000e0000 */
[----:B--2---:R-:W-:Y:S02]  /*5c50*/  IMAD.MOV.U32 R47, RZ, RZ, RZ ;  /* 0x000000ffff2f7224 */ /* 0x004fe400078e00ff */
[----:B------:R-:W-:Y:S01]  /*5c60*/  IMAD.U32 R46, RZ, RZ, UR5 ;  /* 0x00000005ff2e7e24 */ /* 0x000fe2000f8e00ff */
[----:B------:R-:W-:Y:S06]  /*5c70*/  BRA.U UP1, `(.L_x_84) ;  /* 0x0000000101287547 */ /* 0x000fec000b800000 */
[----:B------:R-:W-:Y:S01]  /*5c80*/  ISETP.NE.AND P0, PT, RZ, UR18, PT ;  /* 0x00000012ff007c0c */ /* 0x000fe2000bf05270 */
[----:B------:R-:W-:Y:S01]  /*5c90*/  IMAD.MOV.U32 R47, RZ, RZ, RZ ;  /* 0x000000ffff2f7224 */ /* 0x000fe200078e00ff */
[----:B------:R-:W-:-:S11]  /*5ca0*/  CS2R R48, SRZ ;  /* 0x0000000000307805 */ /* 0x000fd6000001ff00 */
[C---:B------:R-:W-:Y:S01]  /*5cb0*/  @P0 ISETP.NE.AND P1, PT, R32.reuse, 0x7fffffff, PT ;  /* 0x7fffffff2000080c */ /* 0x040fe20003f25270 */
[----:B------:R-:W-:Y:S02]  /*5cc0*/  @P0 IMAD.U32 R49, RZ, RZ, UR15 ;  /* 0x0000000fff310e24 */ /* 0x000fe4000f8e00ff */
[----:B------:R-:W-:Y:S01]  /*5cd0*/  @P0 IMAD.U32 R48, RZ, RZ, UR13 ;  /* 0x0000000dff300e24 */ /* 0x000fe2000f8e00ff */
[----:B------:R-:W-:-:S04]  /*5ce0*/  @P0 SEL R46, R32, 0x80000000, P1 ;  /* 0x80000000202e0807 */ /* 0x000fc80000800000 */
[----:B------:R-:W-:-:S04]  /*5cf0*/  @P0 SHF.R.U32.HI R46, RZ, UR17, R46 ;  /* 0x00000011ff2e0c19 */ /* 0x000fc8000801162e */
[----:B------:R-:W-:Y:S01]  /*5d00*/  @P0 LOP3.LUT R47, R46, UR14, RZ, 0x30, !PT ;  /* 0x0000000e2e2f0c12 */ /* 0x000fe2000f8e30ff */
[----:B------:R-:W-:-:S07]  /*5d10*/  IMAD.MOV.U32 R46, RZ, RZ, RZ ;  /* 0x000000ffff2e7224 */ /* 0x000fce00078e00ff */
.L_x_84:
[----:B------:R-:W-:-:S04]  /*5d20*/  ISETP.NE.AND P0, PT, R49, RZ, PT ;  /* 0x000000ff3100720c */ /* 0x000fc80003f05270 */
[----:B------:R-:W-:-:S13]  /*5d30*/  ISETP.GT.U32.OR P0, PT, R46, 0xf, !P0 ;  /* 0x0000000f2e00780c */ /* 0x000fda0004704470 */
[----:B------:R-:W-:Y:S05]  /*5d40*/  @P0 BRA `(.L_x_85) ;  /* 0x0000000000240947 */ /* 0x000fea0003800000 */
[----:B---3--:R-:W-:Y:S01]  /*5d50*/  IMAD.MOV R50, RZ, RZ, -R46 ;  /* 0x000000ffff327224 */ /* 0x008fe200078e0a2e */
        /* <DEDUP_REMOVED lines=8> */
.L_x_85:
[----:B------:R-:W-:Y:S01]  /*5de0*/  R2P PR, R47, 0x7f ;  /* 0x0000007f2f007804 */ /* 0x000fe20000000000 */
[----:B------:R-:W-:Y:S01]  /*5df0*/  BSSY.RECONVERGENT B0, `(.L_x_86) ;  /* 0x0000023000007945 */ /* 0x000fe20003800200 */
[----:B---3--:R-:W-:Y:S02]  /*5e00*/  IMAD.MOV.U32 R50, RZ, RZ, RZ ;  /* 0x000000ffff327224 */ /* 0x008fe400078e00ff */
[----:B------:R-:W-:-:S09]  /*5e10*/  IMAD.U32 R52, RZ, RZ, UR4 ;  /* 0x00000004ff347e24 */ /* 0x000fd2000f8e00ff */
        /* <DEDUP_REMOVED lines=21> */
[----:B------:R-:W-:Y:S01]  /*5f70*/  IMAD.MOV.U32 R49, RZ, RZ, RZ ;  /* 0x000000ffff317224 */ /* 0x000fe200078e00ff */
[----:B------:R-:W-:Y:S02]  /*5f80*/  @!P0 LOP3.LUT R55, RZ, R55, RZ, 0x33, !PT ;  /* 0x00000037ff378212 */ /* 0x000fe400078e33ff */
[----:B------:R-:W-:-:S04]  /*5f90*/  LOP3.LUT R46, R53, R46, RZ, 0xc0, !PT ;  /* 0x0000002e352e7212 */ /* 0x000fc800078ec0ff */
[----:B------:R-:W-:-:S04]  /*5fa0*/  LOP3.LUT R48, R55, R46, RZ, 0xc0, !PT ;  /* 0x0000002e37307212 */ /* 0x000fc800078ec0ff */
[----:B------:R-:W2:Y:S01]  /*5fb0*/  FLO.U32 R64, R48 ;  /* 0x0000003000407300 */ /* 0x000ea200000e0000 */
[----:B------:R-:W-:-:S07]  /*5fc0*/  LOP3.LUT R46, R43, R48, RZ, 0xc0, !PT ;  /* 0x000000302b2e7212 */ /* 0x000fce00078ec0ff */
[----:B------:R-:W3:Y:S01]  /*5fd0*/  POPC R46, R46 ;  /* 0x0000002e002e7309 */ /* 0x000ee20000000000 */
[----:B--2---:R-:W-:-:S13]  /*5fe0*/  ISETP.NE.AND P0, PT, R41, R64, PT ;  /* 0x000000402900720c */ /* 0x004fda0003f05270 */
[----:B---3--:R-:W-:Y:S05]  /*5ff0*/  @P0 BRA `(.L_x_87) ;  /* 0x0000000000080947 */ /* 0x008fea0003800000 */
[----:B------:R-:W-:-:S05]  /*6000*/  IMAD R47, R47, 0x4, R42 ;  /* 0x000000042f2f7824 */ /* 0x000fca00078e022a */
[----:B------:R2:W3:Y:S02]  /*6010*/  ATOMS.ADD R49, [R47], R46 ;  /* 0x0000002e2f31738c */ /* 0x0004e40000000000 */
.L_x_87:
[----:B------:R-:W-:Y:S05]  /*6020*/  BSYNC.RECONVERGENT B0 ;  /* 0x0000000000007941 */ /* 0x000fea0003800200 */
.L_x_86:
[----:B---3--:R3:W0:Y:S01]  /*6030*/  SHFL.IDX PT, R49, R49, R64, 0x1f ;  /* 0x00001f4031317589 */ /* 0x00862200000e0000 */
[----:B------:R-:W-:Y:S02]  /*6040*/  IMAD.MOV.U32 R53, RZ, RZ, RZ ;  /* 0x000000ffff357224 */ /* 0x000fe400078e00ff */
[----:B--2---:R-:W-:Y:S01]  /*6050*/  IMAD.U32 R47, RZ, RZ, UR5 ;  /* 0x00000005ff2f7e24 */ /* 0x004fe2000f8e00ff */
        /* <DEDUP_REMOVED lines=11> */
.L_x_88:
[----:B------:R-:W-:-:S04]  /*6110*/  ISETP.NE.AND P0, PT, R52, RZ, PT ;  /* 0x000000ff3400720c */ /* 0x000fc80003f05270 */
[----:B------:R-:W-:-:S13]  /*6120*/  ISETP.GT.U32.OR P0, PT, R47, 0xf, !P0 ;  /* 0x0000000f2f00780c */ /* 0x000fda0004704470 */
[----:B------:R-:W-:Y:S05]  /*6130*/  @P0 BRA `(.L_x_89) ;  /* 0x0000000000240947 */ /* 0x000fea0003800000 */
[----:B------:R-:W-:Y:S01]  /*6140*/  IMAD.MOV R55, RZ, RZ, -R47 ;  /* 0x000000ffff377224 */ /* 0x000fe200078e0a2f */
[----:B------:R-:W-:-:S04]  /*6150*/  LOP3.LUT R48, R17, 0xffff, RZ, 0xc0, !PT ;  /* 0x0000ffff11307812 */ /* 0x000fc800078ec0ff */
[----:B------:R-:W-:Y:S01]  /*6160*/  VIADDMNMX.U32 R52, R55, 0x10, R52, PT ;  /* 0x0000001037347846 */ /* 0x000fe20003800034 */
[----:B------:R-:W-:Y:S01]  /*6170*/  IMAD.U32 R55, RZ, RZ, UR16 ;  /* 0x00000010ff377e24 */ /* 0x000fe2000f8e00ff */
[----:B------:R-:W-:-:S04]  /*6180*/  SHF.R.U32.HI R47, RZ, R47, R48 ;  /* 0x0000002fff2f7219 */ /* 0x000fc80000011630 */
[----:B------:R-:W-:-:S04]  /*6190*/  SHF.L.U32 R52, R55, R52, RZ ;  /* 0x0000003437347219 */ /* 0x000fc800000006ff */
[----:B------:R-:W-:-:S04]  /*61a0*/  LOP3.LUT R47, R47, R52, RZ, 0x30, !PT ;  /* 0x000000342f2f7212 */ /* 0x000fc800078e30ff */
[----:B------:R-:W-:-:S04]  /*61b0*/  SHF.L.U32 R50, R47, R50, RZ ;  /* 0x000000322f327219 */ /* 0x000fc800000006ff */
[----:B------:R-:W-:-:S07]  /*61c0*/  LOP3.LUT R53, R50, R53, RZ, 0xfc, !PT ;  /* 0x0000003532357212 */ /* 0x000fce00078efcff */
.L_x_89:
[----:B------:R-:W-:Y:S01]  /*61d0*/  R2P PR, R53, 0x7f ;  /* 0x0000007f35007804 */ /* 0x000fe20000000000 */
[----:B------:R-:W-:-:S12]  /*61e0*/  BSSY.RECONVERGENT B0, `(.L_x_90) ;  /* 0x0000022000007945 */ /* 0x000fd80003800200 */
        /* <DEDUP_REMOVED lines=31> */
[----:B------:R-:W-:-:S06]  /*63e0*/  IMAD R50, R53, 0x4, R42 ;  /* 0x0000000435327824 */ /* 0x000fcc00078e022a */
[----:B------:R2:W3:Y:S02]  /*63f0*/  ATOMS.ADD R50, [R50], R47 ;  /* 0x0000002f3232738c */ /* 0x0004e40000000000 */
.L_x_91:
[----:B------:R-:W-:Y:S05]  /*6400*/  BSYNC.RECONVERGENT B0 ;  /* 0x0000000000007941 */ /* 0x000fea0003800200 */
.L_x_90:
[----:B---3--:R3:W0:Y:S01]  /*6410*/  SHFL.IDX PT, R50, R50, R64, 0x1f ;  /* 0x00001f4032327589 */ /* 0x00862200000e0000 */
[----:B------:R-:W-:Y:S02]  /*6420*/  IMAD.U32 R52, RZ, RZ, UR4 ;  /* 0x00000004ff347e24 */ /* 0x000fe4000f8e00ff */
[----:B------:R-:W-:Y:S02]  /*6430*/  IMAD.MOV.U32 R53, RZ, RZ, RZ ;  /* 0x000000ffff357224 */ /* 0x000fe400078e00ff */
[----:B------:R-:W-:Y:S01]  /*6440*/  IMAD.U32 R55, RZ, RZ, UR5 ;  /* 0x00000005ff377e24 */ /* 0x000fe2000f8e00ff */
[----:B------:R-:W-:Y:S06]  /*6450*/  BRA.U UP1, `(.L_x_92) ;  /* 0x0000000101287547 */ /* 0x000fec000b800000 */
[----:B------:R-:W-:Y:S02]  /*6460*/  ISETP.NE.AND P0, PT, RZ, UR18, PT ;  /* 0x00000012ff007c0c */ /* 0x000fe4000bf05270 */
[----:B------:R-:W-:-:S11]  /*6470*/  CS2R R52, SRZ ;  /* 0x0000000000347805 */ /* 0x000fd6000001ff00 */
        /* <DEDUP_REMOVED lines=8> */
.L_x_92:
[----:B------:R-:W-:-:S04]  /*6500*/  ISETP.NE.AND P0, PT, R52, RZ, PT ;  /* 0x000000ff3400720c */ /* 0x000fc80003f05270 */
[----:B------:R-:W-:-:S13]  /*6510*/  ISETP.GT.U32.OR P0, PT, R55, 0xf, !P0 ;  /* 0x0000000f3700780c */ /* 0x000fda0004704470 */
[----:B------:R-:W-:Y:S05]  /*6520*/  @P0 BRA `(.L_x_93) ;  /* 0x0000000000240947 */ /* 0x000fea0003800000 */
[----:B------:R-:W-:Y:S01]  /*6530*/  IMAD.MOV R65, RZ, RZ, -R55 ;  /* 0x000000ffff417224 */ /* 0x000fe200078e0a37 */
[----:B---3--:R-:W-:-:S04]  /*6540*/  LOP3.LUT R64, R16, 0xffff, RZ, 0xc0, !PT ;  /* 0x0000ffff10407812 */ /* 0x008fc800078ec0ff */
[----:B------:R-:W-:Y:S01]  /*6550*/  VIADDMNMX.U32 R52, R65, 0x10, R52, PT ;  /* 0x0000001041347846 */ /* 0x000fe20003800034 */
[----:B------:R-:W-:Y:S01]  /*6560*/  IMAD.U32 R65, RZ, RZ, UR16 ;  /* 0x00000010ff417e24 */ /* 0x000fe2000f8e00ff */
[----:B------:R-:W-:-:S04]  /*6570*/  SHF.R.U32.HI R55, RZ, R55, R64 ;  /* 0x00000037ff377219 */ /* 0x000fc80000011640 */
[----:B------:R-:W-:-:S04]  /*6580*/  SHF.L.U32 R52, R65, R52, RZ ;  /* 0x0000003441347219 */ /* 0x000fc800000006ff */
[----:B------:R-:W-:-:S04]  /*6590*/  LOP3.LUT R55, R55, R52, RZ, 0x30, !PT ;  /* 0x0000003437377212 */ /* 0x000fc800078e30ff */
[----:B------:R-:W-:-:S04]  /*65a0*/  SHF.L.U32 R48, R55, R48, RZ ;  /* 0x0000003037307219 */ /* 0x000fc800000006ff */
[----:B------:R-:W-:-:S07]  /*65b0*/  LOP3.LUT R53, R48, R53, RZ, 0xfc, !PT ;  /* 0x0000003530357212 */ /* 0x000fce00078efcff */
.L_x_93:
[----:B------:R-:W-:Y:S01]  /*65c0*/  R2P PR, R53, 0x7f ;  /* 0x0000007f35007804 */ /* 0x000fe20000000000 */
[----:B------:R-:W-:Y:S01]  /*65d0*/  BSSY.RECONVERGENT B0, `(.L_x_94) ;  /* 0x0000021000007945 */ /* 0x000fe20003800200 */
[----:B---3--:R-:W-:-:S11]  /*65e0*/  IMAD.MOV.U32 R64, RZ, RZ, RZ ;  /* 0x000000ffff407224 */ /* 0x008fd600078e00ff */
[----:B------:R-:W-:Y:S02]  /*65f0*/  VOTE.ANY R48, PT, P0 ;  /* 0x0000000000307806 */ /* 0x000fe400000e0100 */
[----:B------:R-:W-:Y:S02]  /*6600*/  VOTE.ANY R55, PT, P1 ;  /* 0x0000000000377806 */ /* 0x000fe400008e0100 */
[----:B------:R-:W-:Y:S02]  /*6610*/  @!P0 LOP3.LUT R48, RZ, R48, RZ, 0x33, !PT ;  /* 0x00000030ff308212 */ /* 0x000fe400078e33ff */
[----:B------:R-:W-:Y:S02]  /*6620*/  @!P1 LOP3.LUT R55, RZ, R55, RZ, 0x33, !PT ;  /* 0x00000037ff379212 */ /* 0x000fe400078e33ff */
[----:B------:R-:W-:Y:S02]  /*6630*/  VOTE.ANY R65, PT, P2 ;  /* 0x0000000000417806 */ /* 0x000fe400010e0100 */
[----:B------:R-:W-:-:S02]  /*6640*/  LOP3.LUT R48, R55, R48, RZ, 0xc0, !PT ;  /* 0x0000003037307212 */ /* 0x000fc400078ec0ff */
[----:B------:R-:W-:Y:S02]  /*6650*/  @!P2 LOP3.LUT R65, RZ, R65, RZ, 0x33, !PT ;  /* 0x00000041ff41a212 */ /* 0x000fe400078e33ff */
[----:B------:R-:W-:Y:S02]  /*6660*/  VOTE.ANY R55, PT, P3 ;  /* 0x0000000000377806 */ /* 0x000fe400018e0100 */
[----:B------:R-:W-:Y:S02]  /*6670*/  LOP3.LUT R48, R65, R48, RZ, 0xc0, !PT ;  /* 0x0000003041307212 */ /* 0x000fe400078ec0ff */
[----:B------:R-:W-:Y:S02]  /*6680*/  @!P3 LOP3.LUT R55, RZ, R55, RZ, 0x33, !PT ;  /* 0x00000037ff37b212 */ /* 0x000fe400078e33ff */
[----:B------:R-:W-:Y:S02]  /*6690*/  LOP3.LUT P0, RZ, R53, 0x80, RZ, 0xc0, !PT ;  /* 0x0000008035ff7812 */ /* 0x000fe4000780c0ff */
[----:B------:R-:W-:-:S02]  /*66a0*/  LOP3.LUT R48, R55, R48, RZ, 0xc0, !PT ;  /* 0x0000003037307212 */ /* 0x000fc400078ec0ff */
[----:B------:R-:W-:Y:S02]  /*66b0*/  VOTE.ANY R55, PT, P4 ;  /* 0x0000000000377806 */ /* 0x000fe400020e0100 */
[----:B------:R-:W-:Y:S02]  /*66c0*/  VOTE.ANY R65, PT, P5 ;  /* 0x0000000000417806 */ /* 0x000fe400028e0100 */
[----:B------:R-:W-:Y:S02]  /*66d0*/  @!P4 LOP3.LUT R55, RZ, R55, RZ, 0x33, !PT ;  /* 0x00000037ff37c212 */ /* 0x000fe400078e33ff */
[----:B------:R-:W-:Y:S02]  /*66e0*/  @!P5 LOP3.LUT R65, RZ, R65, RZ, 0x33, !PT ;  /* 0x00000041ff41d212 */ /* 0x000fe400078e33ff */
[----:B------:R-:W-:Y:S02]  /*66f0*/  LOP3.LUT R48, R55, R48, RZ, 0xc0, !PT ;  /* 0x0000003037307212 */ /* 0x000fe400078ec0ff */
[----:B------:R-:W-:-:S02]  /*6700*/  VOTE.ANY R55, PT, P6 ;  /* 0x0000000000377806 */ /* 0x000fc400030e0100 */
[----:B------:R-:W-:Y:S02]  /*6710*/  LOP3.LUT R48, R65, R48, RZ, 0xc0, !PT ;  /* 0x0000003041307212 */ /* 0x000fe400078ec0ff */
[----:B------:R-:W-:Y:S02]  /*6720*/  @!P6 LOP3.LUT R55, RZ, R55, RZ, 0x33, !PT ;  /* 0x00000037ff37e212 */ /* 0x000fe400078e33ff */
[----:B------:R-:W-:Y:S02]  /*6730*/  VOTE.ANY R65, PT, P0 ;  /* 0x0000000000417806 */ /* 0x000fe400000e0100 */
[----:B------:R-:W-:Y:S02]  /*6740*/  LOP3.LUT R48, R55, R48, RZ, 0xc0, !PT ;  /* 0x0000003037307212 */ /* 0x000fe400078ec0ff */
[----:B------:R-:W-:-:S04]  /*6750*/  @!P0 LOP3.LUT R65, RZ, R65, RZ, 0x33, !PT ;  /* 0x00000041ff418212 */ /* 0x000fc800078e33ff */
[----:B------:R-:W-:-:S04]  /*6760*/  LOP3.LUT R52, R65, R48, RZ, 0xc0, !PT ;  /* 0x0000003041347212 */ /* 0x000fc800078ec0ff */
[----:B------:R-:W3:Y:S01]  /*6770*/  FLO.U32 R67, R52 ;  /* 0x0000003400437300 */ /* 0x000ee200000e0000 */
[----:B------:R-:W-:-:S07]  /*6780*/  LOP3.LUT R48, R43, R52, RZ, 0xc0, !PT ;  /* 0x000000342b307212 */ /* 0x000fce00078ec0ff */
[----:B------:R-:W0:Y:S01]  /*6790*/  POPC R48, R48 ;  /* 0x0000003000307309 */ /* 0x000e220000000000 */
[----:B---3--:R-:W-:-:S13]  /*67a0*/  ISETP.NE.AND P0, PT, R41, R67, PT ;  /* 0x000000432900720c */ /* 0x008fda0003f05270 */
[----:B0-----:R-:W-:Y:S05]  /*67b0*/  @P0 BRA `(.L_x_95) ;  /* 0x0000000000080947 */ /* 0x001fea0003800000 */
[----:B------:R-:W-:-:S05]  /*67c0*/  IMAD R53, R53, 0x4, R42 ;  /* 0x0000000435357824 */ /* 0x000fca00078e022a */
[----:B------:R0:W3:Y:S02]  /*67d0*/  ATOMS.ADD R64, [R53], R48 ;  /* 0x000000303540738c */ /* 0x0000e40000000000 */
.L_x_95:
[----:B------:R-:W-:Y:S05]  /*67e0*/  BSYNC.RECONVERGENT B0 ;  /* 0x0000000000007941 */ /* 0x000fea0003800200 */
.L_x_94:
[----:B0--3--:R0:W3:Y:S01]  /*67f0*/  SHFL.IDX PT, R53, R64, R67, 0x1f ;  /* 0x00001f4340357589 */ /* 0x0090e200000e0000 */
[----:B------:R-:W-:Y:S02]  /*6800*/  IMAD.MOV.U32 R52, RZ, RZ, RZ ;  /* 0x000000ffff347224 */ /* 0x000fe400078e00ff */
[----:B------:R-:W-:Y:S02]  /*6810*/  IMAD.U32 R65, RZ, RZ, UR4 ;  /* 0x00000004ff417e24 */ /* 0x000fe4000f8e00ff */
[----:B------:R-:W-:Y:S02]  /*6820*/  IMAD.MOV.U32 R55, RZ, RZ, RZ ;  /* 0x000000ffff377224 */ /* 0x000fe400078e00ff */
[----:B------:R-:W-:Y:S01]  /*6830*/  IMAD.U32 R66, RZ, RZ, UR5 ;  /* 0x00000005ff427e24 */ /* 0x000fe2000f8e00ff */
[----:B------:R-:W-:Y:S06]  /*6840*/  BRA.U UP1, `(.L_x_96) ;  /* 0x00000001012c7547 */ /* 0x000fec000b800000 */
[----:B------:R-:W-:Y:S01]  /*6850*/  ISETP.NE.AND P0, PT, RZ, UR18, PT ;  /* 0x00000012ff007c0c */ /* 0x000fe2000bf05270 */
[----:B------:R-:W-:Y:S02]  /*6860*/  IMAD.MOV.U32 R55, RZ, RZ, RZ ;  /* 0x000000ffff377224 */ /* 0x000fe400078e00ff */
[----:B------:R-:W-:Y:S02]  /*6870*/  IMAD.MOV.U32 R65, RZ, RZ, RZ ;  /* 0x000000ffff417224 */ /* 0x000fe400078e00ff */
[----:B------:R-:W-:-:S08]  /*6880*/  IMAD.MOV.U32 R66, RZ, RZ, RZ ;  /* 0x000000ffff427224 */ /* 0x000fd000078e00ff */
[----:B------:R-:W-:Y:S01]  /*6890*/  @P0 ISETP.NE.AND P1, PT, R29, 0x7fffffff, PT ;  /* 0x7fffffff1d00080c */ /* 0x000fe20003f25270 */
[----:B------:R-:W-:-:S03]  /*68a0*/  @P0 IMAD.U32 R65, RZ, RZ, UR15 ;  /* 0x0000000fff410e24 */ /* 0x000fc6000f8e00ff */
[----:B------:R-:W-:-:S04]  /*68b0*/  @P0 SEL R52, R29, 0x80000000, P1 ;  /* 0x800000001d340807 */ /* 0x000fc80000800000 */
[----:B------:R-:W-:-:S04]  /*68c0*/  @P0 SHF.R.U32.HI R52, RZ, UR17, R52 ;  /* 0x00000011ff340c19 */ /* 0x000fc80008011634 */
[----:B------:R-:W-:Y:S01]  /*68d0*/  @P0 LOP3.LUT R55, R52, UR14, RZ, 0x30, !PT ;  /* 0x0000000e34370c12 */ /* 0x000fe2000f8e30ff */
[----:B------:R-:W-:Y:S02]  /*68e0*/  IMAD.MOV.U32 R52, RZ, RZ, RZ ;  /* 0x000000ffff347224 */ /* 0x000fe400078e00ff */
[----:B------:R-:W-:-:S07]  /*68f0*/  @P0 IMAD.U32 R52, RZ, RZ, UR13 ;  /* 0x0000000dff340e24 */ /* 0x000fce000f8e00ff */
.L_x_96:
[----:B------:R-:W-:-:S04]  /*6900*/  ISETP.NE.AND P0, PT, R65, RZ, PT ;  /* 0x000000ff4100720c */ /* 0x000fc80003f05270 */
[----:B------:R-:W-:-:S13]  /*6910*/  ISETP.GT.U32.OR P0, PT, R66, 0xf, !P0 ;  /* 0x0000000f4200780c */ /* 0x000fda0004704470 */
[----:B------:R-:W-:Y:S05]  /*6920*/  @P0 BRA `(.L_x_97) ;  /* 0x0000000000240947 */ /* 0x000fea0003800000 */
[----:B0-----:R-:W-:Y:S01]  /*6930*/  IMAD.MOV R64, RZ, RZ, -R66 ;  /* 0x000000ffff407224 */ /* 0x001fe200078e0a42 */
        /* <DEDUP_REMOVED lines=8> */
.L_x_97:
[----:B------:R-:W-:Y:S01]  /*69c0*/  R2P PR, R55, 0x7f ;  /* 0x0000007f37007804 */ /* 0x000fe20000000000 */
[----:B------:R-:W-:Y:S01]  /*69d0*/  BSSY.RECONVERGENT B0, `(.L_x_98) ;  /* 0x0000021000007945 */ /* 0x000fe20003800200 */
[----:B------:R-:W-:-:S11]  /*69e0*/  IMAD.MOV.U32 R66, RZ, RZ, RZ ;  /* 0x000000ffff427224 */ /* 0x000fd600078e00ff */
[----:B------:R-:W-:Y:S02]  /*69f0*/  VOTE.ANY R52, PT, P0 ;  /* 0x0000000000347806 */ /* 0x000fe400000e0100 */
[----:B------:R-:W-:Y:S02]  /*6a00*/  VOTE.ANY R65, PT, P1 ;  /* 0x0000000000417806 */ /* 0x000fe400008e0100 */
[----:B------:R-:W-:Y:S02]  /*6a10*/  @!P0 LOP3.LUT R52, RZ, R52, RZ, 0x33, !PT ;  /* 0x00000034ff348212 */ /* 0x000fe400078e33ff */
[----:B------:R-:W-:Y:S02]  /*6a20*/  @!P1 LOP3.LUT R65, RZ, R65, RZ, 0x33, !PT ;  /* 0x00000041ff419212 */ /* 0x000fe400078e33ff */
[----:B------:R-:W-:Y:S02]  /*6a30*/  LOP3.LUT P0, RZ, R55, 0x80, RZ, 0xc0, !PT ;  /* 0x0000008037ff7812 */ /* 0x000fe4000780c0ff */
[----:B------:R-:W-:-:S02]  /*6a40*/  LOP3.LUT R52, R65, R52, RZ, 0xc0, !PT ;  /* 0x0000003441347212 */ /* 0x000fc400078ec0ff */
[----:B------:R-:W-:-:S04]  /*6a50*/  VOTE.ANY R65, PT, P2 ;  /* 0x0000000000417806 */ /* 0x000fc800010e0100 */
[----:B------:R-:W-:-:S04]  /*6a60*/  @!P2 LOP3.LUT R65, RZ, R65, RZ, 0x33, !PT ;  /* 0x00000041ff41a212 */ /* 0x000fc800078e33ff */
[----:B------:R-:W-:Y:S02]  /*6a70*/  LOP3.LUT R52, R65, R52, RZ, 0xc0, !PT ;  /* 0x0000003441347212 */ /* 0x000fe400078ec0ff */
        /* <DEDUP_REMOVED lines=14> */
[----:B0-----:R-:W-:-:S04]  /*6b60*/  LOP3.LUT R64, R65, R52, RZ, 0xc0, !PT ;  /* 0x0000003441407212 */ /* 0x001fc800078ec0ff */
[----:B------:R-:W0:Y:S01]  /*6b70*/  FLO.U32 R69, R64 ;  /* 0x0000004000457300 */ /* 0x000e2200000e0000 */
[----:B------:R-:W-:-:S07]  /*6b80*/  LOP3.LUT R52, R43, R64, RZ, 0xc0, !PT ;  /* 0x000000402b347212 */ /* 0x000fce00078ec0ff */
[----:B------:R-:W1:Y:S01]  /*6b90*/  POPC R52, R52 ;  /* 0x0000003400347309 */ /* 0x000e620000000000 */
[----:B0-----:R-:W-:-:S13]  /*6ba0*/  ISETP.NE.AND P0, PT, R41, R69, PT ;  /* 0x000000452900720c */ /* 0x001fda0003f05270 */
[----:B-1----:R-:W-:Y:S05]  /*6bb0*/  @P0 BRA `(.L_x_99) ;  /* 0x0000000000080947 */ /* 0x002fea0003800000 */
[----:B------:R-:W-:-:S05]  /*6bc0*/  IMAD R55, R55, 0x4, R42 ;  /* 0x0000000437377824 */ /* 0x000fca00078e022a */
[----:B------:R0:W1:Y:S02]  /*6bd0*/  ATOMS.ADD R66, [R55], R52 ;  /* 0x000000343742738c */ /* 0x0000640000000000 */
.L_x_99:
[----:B------:R-:W-:Y:S05]  /*6be0*/  BSYNC.RECONVERGENT B0 ;  /* 0x0000000000007941 */ /* 0x000fea0003800200 */
.L_x_98:
[----:B01----:R0:W1:Y:S01]  /*6bf0*/  SHFL.IDX PT, R55, R66, R69, 0x1f ;  /* 0x00001f4542377589 */ /* 0x00306200000e0000 */
[----:B------:R-:W-:Y:S01]  /*6c00*/  CS2R R64, SRZ ;  /* 0x0000000000407805 */ /* 0x000fe2000001ff00 */
[----:B------:R-:W-:Y:S02]  /*6c10*/  IMAD.U32 R67, RZ, RZ, UR4 ;  /* 0x00000004ff437e24 */ /* 0x000fe4000f8e00ff */
        /* <DEDUP_REMOVED lines=13> */
.L_x_100:
[----:B------:R-:W-:Y:S01]  /*6cf0*/  ISETP.NE.AND P0, PT, R67, RZ, PT ;  /* 0x000000ff4300720c */ /* 0x000fe20003f05270 */
[----:B----4-:R-:W-:-:S03]  /*6d00*/  IMAD.IADD R54, R54, 0x1, R57 ;  /* 0x0000000136367824 */ /* 0x010fc600078e0239 */
        /* <DEDUP_REMOVED lines=11> */
.L_x_101:
[----:B------:R-:W-:Y:S01]  /*6dc0*/  R2P PR, R65, 0x7f ;  /* 0x0000007f41007804 */ /* 0x000fe20000000000 */
[----:B------:R-:W-:-:S12]  /*6dd0*/  BSSY.RECONVERGENT B0, `(.L_x_102) ;  /* 0x0000022000007945 */ /* 0x000fd80003800200 */
        /* <DEDUP_REMOVED lines=23> */
[----:B------:R-:W-:Y:S01]  /*6f50*/  LOP3.LUT R64, R64, R57, RZ, 0xc0, !PT ;  /* 0x0000003940407212 */ /* 0x000fe200078ec0ff */
[----:B------:R-:W-:Y:S02]  /*6f60*/  IMAD.IADD R57, R56, 0x1, R59 ;  /* 0x0000000138397824 */ /* 0x000fe400078e023b */
[----:B------:R-:W-:Y:S01]  /*6f70*/  IMAD.MOV.U32 R59, RZ, RZ, RZ ;  /* 0x000000ffff3b7224 */ /* 0x000fe200078e00ff */
[----:B------:R-:W4:Y:S01]  /*6f80*/  FLO.U32 R68, R64 ;  /* 0x0000004000447300 */ /* 0x000f2200000e0000 */
[----:B0-----:R-:W-:-:S07]  /*6f90*/  LOP3.LUT R66, R43, R64, RZ, 0xc0, !PT ;  /* 0x000000402b427212 */ /* 0x001fce00078ec0ff */
[----:B------:R0:W0:Y:S01]  /*6fa0*/  POPC R56, R66 ;  /* 0x0000004200387309 */ /* 0x0000220000000000 */
[----:B----4-:R-:W-:-:S13]  /*6fb0*/  ISETP.NE.AND P0, PT, R41, R68, PT ;  /* 0x000000442900720c */ /* 0x010fda0003f05270 */
[----:B0-----:R-:W-:Y:S05]  /*6fc0*/  @P0 BRA `(.L_x_103) ;  /* 0x0000000000080947 */ /* 0x001fea0003800000 */
[----:B------:R-:W-:-:S06]  /*6fd0*/  IMAD R59, R65, 0x4, R42 ;  /* 0x00000004413b7824 */ /* 0x000fcc00078e022a */
[----:B------:R0:W4:Y:S02]  /*6fe0*/  ATOMS.ADD R59, [R59], R56 ;  /* 0x000000383b3b738c */ /* 0x0001240000000000 */
.L_x_103:
[----:B------:R-:W-:Y:S05]  /*6ff0*/  BSYNC.RECONVERGENT B0 ;  /* 0x0000000000007941 */ /* 0x000fea0003800200 */
.L_x_102:
[----:B----4-:R4:W0:Y:S01]  /*7000*/  SHFL.IDX PT, R59, R59, R68, 0x1f ;  /* 0x00001f443b3b7589 */ /* 0x01082200000e0000 */
[----:B------:R-:W-:Y:S01]  /*7010*/  CS2R R64, SRZ ;  /* 0x0000000000407805 */ /* 0x000fe2000001ff00 */
[----:B------:R-:W-:Y:S02]  /*7020*/  IMAD.U32 R66, RZ, RZ, UR4 ;  /* 0x00000004ff427e24 */ /* 0x000fe4000f8e00ff */
[----:B------:R-:W-:Y:S01]  /*7030*/  IMAD.U32 R67, RZ, RZ, UR5 ;  /* 0x00000005ff437e24 */ /* 0x000fe2000f8e00ff */
[----:B------:R-:W-:Y:S06]  /*7040*/  BRA.U UP1, `(.L_x_104) ;  /* 0x0000000101287547 */ /* 0x000fec000b800000 */
[----:B------:R-:W-:Y:S01]  /*7050*/  ISETP.NE.AND P0, PT, RZ, UR18, PT ;  /* 0x00000012ff007c0c */ /* 0x000fe2000bf05270 */
[----:B------:R-:W-:Y:S01]  /*7060*/  IMAD.MOV.U32 R65, RZ, RZ, RZ ;  /* 0x000000ffff417224 */ /* 0x000fe200078e00ff */
[----:B------:R-:W-:-:S11]  /*7070*/  CS2R R66, SRZ ;  /* 0x0000000000427805 */ /* 0x000fd6000001ff00 */
[----:B------:R-:W-:Y:S01]  /*7080*/  @P0 ISETP.NE.AND P1, PT, R27, 0x7fffffff, PT ;  /* 0x7fffffff1b00080c */ /* 0x000fe20003f25270 */
[----:B------:R-:W-:-:S03]  /*7090*/  @P0 IMAD.U32 R66, RZ, RZ, UR15 ;  /* 0x0000000fff420e24 */ /* 0x000fc6000f8e00ff */
[----:B------:R-:W-:-:S04]  /*70a0*/  @P0 SEL R64, R27, 0x80000000, P1 ;  /* 0x800000001b400807 */ /* 0x000fc80000800000 */
[----:B------:R-:W-:-:S04]  /*70b0*/  @P0 SHF.R.U32.HI R64, RZ, UR17, R64 ;  /* 0x00000011ff400c19 */ /* 0x000fc80008011640 */
[----:B------:R-:W-:Y:S01]  /*70c0*/  @P0 LOP3.LUT R65, R64, UR14, RZ, 0x30, !PT ;  /* 0x0000000e40410c12 */ /* 0x000fe2000f8e30ff */
[----:B------:R-:W-:Y:S02]  /*70d0*/  IMAD.MOV.U32 R64, RZ, RZ, RZ ;  /* 0x000000ffff407224 */ /* 0x000fe400078e00ff */
[----:B------:R-:W-:-:S07]  /*70e0*/  @P0 IMAD.U32 R64, RZ, RZ, UR13 ;  /* 0x0000000dff400e24 */ /* 0x000fce000f8e00ff */
.L_x_104:
[----:B------:R-:W-:Y:S01]  /*70f0*/  ISETP.NE.AND P0, PT, R66, RZ, PT ;  /* 0x000000ff4200720c */ /* 0x000fe20003f05270 */
[----:B------:R-:W-:-:S03]  /*7100*/  IMAD.IADD R58, R58, 0x1, R61 ;  /* 0x000000013a3a7824 */ /* 0x000fc600078e023d */
[----:B------:R-:W-:-:S13]  /*7110*/  ISETP.GT.U32.OR P0, PT, R67, 0xf, !P0 ;  /* 0x0000000f4300780c */ /* 0x000fda0004704470 */
[----:B------:R-:W-:Y:S05]  /*7120*/  @P0 BRA `(.L_x_105) ;  /* 0x0000000000240947 */ /* 0x000fea0003800000 */
[----:B------:R-:W-:Y:S01]  /*7130*/  IMAD.MOV R61, RZ, RZ, -R67 ;  /* 0x000000ffff3d7224 */ /* 0x000fe200078e0a43 */
[----:B----4-:R-:W-:-:S04]  /*7140*/  LOP3.LUT R68, R13, 0xffff, RZ, 0xc0, !PT ;  /* 0x0000ffff0d447812 */ /* 0x010fc800078ec0ff */
[----:B------:R-:W-:Y:S01]  /*7150*/  VIADDMNMX.U32 R66, R61, 0x10, R66, PT ;  /* 0x000000103d427846 */ /* 0x000fe20003800042 */
[----:B------:R-:W-:Y:S01]  /*7160*/  IMAD.U32 R61, RZ, RZ, UR16 ;  /* 0x00000010ff3d7e24 */ /* 0x000fe2000f8e00ff */
[----:B------:R-:W-:-:S04]  /*7170*/  SHF.R.U32.HI R67, RZ, R67, R68 ;  /* 0x00000043ff437219 */ /* 0x000fc80000011644 */
[----:B------:R-:W-:-:S04]  /*7180*/  SHF.L.U32 R66, R61, R66, RZ ;  /* 0x000000423d427219 */ /* 0x000fc800000006ff */
[----:B------:R-:W-:-:S04]  /*7190*/  LOP3.LUT R67, R67, R66, RZ, 0x30, !PT ;  /* 0x0000004243437212 */ /* 0x000fc800078e30ff */
[----:B------:R-:W-:-:S04]  /*71a0*/  SHF.L.U32 R64, R67, R64, RZ ;  /* 0x0000004043407219 */ /* 0x000fc800000006ff */
[----:B------:R-:W-:-:S07]  /*71b0*/  LOP3.LUT R65, R64, R65, RZ, 0xfc, !PT ;  /* 0x0000004140417212 */ /* 0x000fce00078efcff */
.L_x_105:
        /* <DEDUP_REMOVED lines=28> */
[----:B----4-:R-:W4:Y:S01]  /*7380*/  FLO.U32 R68, R64 ;  /* 0x0000004000447300 */ /* 0x010f2200000e0000 */
[----:B------:R-:W-:-:S07]  /*7390*/  LOP3.LUT R66, R43, R64, RZ, 0xc0, !PT ;  /* 0x000000402b427212 */ /* 0x000fce00078ec0ff */
[----:B------:R0:W0:Y:S01]  /*73a0*/  POPC R60, R66 ;  /* 0x00000042003c7309 */ /* 0x0000220000000000 */
[----:B----4-:R-:W-:-:S13]  /*73b0*/  ISETP.NE.AND P0, PT, R41, R68, PT ;  /* 0x000000442900720c */ /* 0x010fda0003f05270 */
[----:B0-----:R-:W-:Y:S05]  /*73c0*/  @P0 BRA `(.L_x_107) ;  /* 0x0000000000080947 */ /* 0x001fea0003800000 */
[----:B------:R-:W-:-:S06]  /*73d0*/  IMAD R63, R65, 0x4, R42 ;  /* 0x00000004413f7824 */ /* 0x000fcc00078e022a */
[----:B------:R0:W4:Y:S02]  /*73e0*/  ATOMS.ADD R63, [R63], R60 ;  /* 0x0000003c3f3f738c */ /* 0x0001240000000000 */
.L_x_107:
[----:B------:R-:W-:Y:S05]  /*73f0*/  BSYNC.RECONVERGENT B0 ;  /* 0x0000000000007941 */ /* 0x000fea0003800200 */
.L_x_106:
        /* <DEDUP_REMOVED lines=15> */
.L_x_108:
[----:B------:R-:W-:Y:S01]  /*74f0*/  ISETP.NE.AND P0, PT, R66, RZ, PT ;  /* 0x000000ff4200720c */ /* 0x000fe20003f05270 */
[----:B------:R-:W-:-:S03]  /*7500*/  IMAD.IADD R51, R44, 0x1, R51 ;  /* 0x000000012c337824 */ /* 0x000fc600078e0233 */
        /* <DEDUP_REMOVED lines=11> */
.L_x_109:
[----:B------:R-:W-:Y:S01]  /*75c0*/  R2P PR, R65, 0x7f ;  /* 0x0000007f41007804 */ /* 0x000fe20000000000 */
[----:B------:R-:W-:Y:S01]  /*75d0*/  BSSY.RECONVERGENT B0, `(.L_x_110) ;  /* 0x0000022000007945 */ /* 0x000fe20003800200 */
[----:B------:R-:W-:Y:S02]  /*75e0*/  IMAD.IADD R49, R46, 0x1, R49 ;  /* 0x000000012e317824 */ /* 0x000fe400078e0231 */
[----:B------:R-:W-:-:S09]  /*75f0*/  IMAD.MOV.U32 R46, RZ, RZ, RZ ;  /* 0x000000ffff2e7224 */ /* 0x000fd200078e00ff */
        /* <DEDUP_REMOVED lines=23> */
[----:B------:R-:W-:-:S04]  /*7770*/  LOP3.LUT R64, R67, R44, RZ, 0xc0, !PT ;  /* 0x0000002c43407212 */ /* 0x000fc800078ec0ff */
[----:B------:R-:W5:Y:S01]  /*7780*/  FLO.U32 R69, R64 ;  /* 0x0000004000457300 */ /* 0x000f6200000e0000 */
[----:B------:R-:W-:-:S07]  /*7790*/  LOP3.LUT R44, R43, R64, RZ, 0xc0, !PT ;  /* 0x000000402b2c7212 */ /* 0x000fce00078ec0ff */
[----:B------:R-:W0:Y:S01]  /*77a0*/  POPC R44, R44 ;  /* 0x0000002c002c7309 */ /* 0x000e220000000000 */
[----:B-----5:R-:W-:-:S13]  /*77b0*/  ISETP.NE.AND P0, PT, R41, R69, PT ;  /* 0x000000452900720c */ /* 0x020fda0003f05270 */
[----:B0-----:R-:W-:Y:S05]  /*77c0*/  @P0 BRA `(.L_x_111) ;  /* 0x0000000000080947 */ /* 0x001fea0003800000 */
[----:B------:R-:W-:-:S05]  /*77d0*/  IMAD R65, R65, 0x4, R42 ;  /* 0x0000000441417824 */ /* 0x000fca00078e022a */
[----:B------:R0:W0:Y:S02]  /*77e0*/  ATOMS.ADD R46, [R65], R44 ;  /* 0x0000002c412e738c */ /* 0x0000240000000000 */
.L_x_111:
[----:B------:R-:W-:Y:S05]  /*77f0*/  BSYNC.RECONVERGENT B0 ;  /* 0x0000000000007941 */ /* 0x000fea0003800200 */
.L_x_110:
[----:B0-----:R0:W0:Y:S01]  /*7800*/  SHFL.IDX PT, R65, R46, R69, 0x1f ;  /* 0x00001f452e417589 */ /* 0x00102200000e0000 */
[----:B------:R-:W-:Y:S02]  /*7810*/  IMAD.MOV.U32 R64, RZ, RZ, RZ ;  /* 0x000000ffff407224 */ /* 0x000fe400078e00ff */
[----:B------:R-:W-:Y:S02]  /*7820*/  IMAD.U32 R66, RZ, RZ, UR4 ;  /* 0x00000004ff427e24 */ /* 0x000fe4000f8e00ff */
[----:B------:R-:W-:Y:S02]  /*7830*/  IMAD.MOV.U32 R67, RZ, RZ, RZ ;  /* 0x000000ffff437224 */ /* 0x000fe400078e00ff */
[----:B----4-:R-:W-:Y:S01]  /*7840*/  IMAD.U32 R68, RZ, RZ, UR5 ;  /* 0x00000005ff447e24 */ /* 0x010fe2000f8e00ff */
[----:B------:R-:W-:Y:S06]  /*7850*/  BRA.U UP1, `(.L_x_112) ;  /* 0x0000000101287547 */ /* 0x000fec000b800000 */
[----:B------:R-:W-:Y:S02]  /*7860*/  ISETP.NE.AND P0, PT, RZ, UR18, PT ;  /* 0x00000012ff007c0c */ /* 0x000fe4000bf05270 */
[----:B------:R-:W-:Y:S01]  /*7870*/  CS2R R66, SRZ ;  /* 0x0000000000427805 */ /* 0x000fe2000001ff00 */
[----:B------:R-:W-:Y:S02]  /*7880*/  IMAD.MOV.U32 R64, RZ, RZ, RZ ;  /* 0x000000ffff407224 */ /* 0x000fe400078e00ff */
[----:B------:R-:W-:-:S08]  /*7890*/  IMAD.MOV.U32 R68, RZ, RZ, RZ ;  /* 0x000000ffff447224 */ /* 0x000fd000078e00ff */
[C---:B------:R-:W-:Y:S01]  /*78a0*/  @P0 ISETP.NE.AND P1, PT, R25.reuse, 0x7fffffff, PT ;  /* 0x7fffffff1900080c */ /* 0x040fe20003f25270 */
[----:B------:R-:W-:Y:S02]  /*78b0*/  @P0 IMAD.U32 R66, RZ, RZ, UR15 ;  /* 0x0000000fff420e24 */ /* 0x000fe4000f8e00ff */
[----:B------:R-:W-:Y:S01]  /*78c0*/  @P0 IMAD.U32 R64, RZ, RZ, UR13 ;  /* 0x0000000dff400e24 */ /* 0x000fe2000f8e00ff */
[----:B0-----:R-:W-:-:S04]  /*78d0*/  @P0 SEL R46, R25, 0x80000000, P1 ;  /* 0x80000000192e0807 */ /* 0x001fc80000800000 */
[----:B------:R-:W-:-:S04]  /*78e0*/  @P0 SHF.R.U32.HI R46, RZ, UR17, R46 ;  /* 0x00000011ff2e0c19 */ /* 0x000fc8000801162e */
[----:B------:R-:W-:-:S07]  /*78f0*/  @P0 LOP3.LUT R67, R46, UR14, RZ, 0x30, !PT ;  /* 0x0000000e2e430c12 */ /* 0x000fce000f8e30ff */
.L_x_112:
[----:B------:R-:W-:-:S04]  /*7900*/  ISETP.NE.AND P0, PT, R66, RZ, PT ;  /* 0x000000ff4200720c */ /* 0x000fc80003f05270 */
[----:B------:R-:W-:-:S13]  /*7910*/  ISETP.GT.U32.OR P0, PT, R68, 0xf, !P0 ;  /* 0x0000000f4400780c */ /* 0x000fda0004704470 */
[----:B------:R-:W-:Y:S05]  /*7920*/  @P0 BRA `(.L_x_113) ;  /* 0x0000000000240947 */ /* 0x000fea0003800000 */
[----:B0-----:R-:W-:-:S05]  /*7930*/  IMAD.MOV R69, RZ, RZ, -R68 ;  /* 0x000000ffff457224 */ /* 0x001fca00078e0a44 */
[----:B------:R-:W-:Y:S01]  /*7940*/  VIADDMNMX.U32 R66, R69, 0x10, R66, PT ;  /* 0x0000001045427846 */ /* 0x000fe20003800042 */
[----:B------:R-:W-:-:S05]  /*7950*/  IMAD.U32 R69, RZ, RZ, UR16 ;  /* 0x00000010ff457e24 */ /* 0x000fca000f8e00ff */
[----:B------:R-:W-:Y:S02]  /*7960*/  SHF.L.U32 R66, R69, R66, RZ ;  /* 0x0000004245427219 */ /* 0x000fe400000006ff */
[----:B------:R-:W-:-:S04]  /*7970*/  LOP3.LUT R69, R11, 0xffff, RZ, 0xc0, !PT ;  /* 0x0000ffff0b457812 */ /* 0x000fc800078ec0ff */
[----:B------:R-:W-:-:S04]  /*7980*/  SHF.R.U32.HI R69, RZ, R68, R69 ;  /* 0x00000044ff457219 */ /* 0x000fc80000011645 */
[----:B------:R-:W-:-:S04]  /*7990*/  LOP3.LUT R69, R69, R66, RZ, 0x30, !PT ;  /* 0x0000004245457212 */ /* 0x000fc800078e30ff */
[----:B------:R-:W-:-:S04]  /*79a0*/  SHF.L.U32 R64, R69, R64, RZ ;  /* 0x0000004045407219 */ /* 0x000fc800000006ff */
[----:B------:R-:W-:-:S07]  /*79b0*/  LOP3.LUT R67, R64, R67, RZ, 0xfc, !PT ;  /* 0x0000004340437212 */ /* 0x000fce00078efcff */
.L_x_113:
[----:B------:R-:W-:Y:S01]  /*79c0*/  R2P PR, R67, 0x7f ;  /* 0x0000007f43007804 */ /* 0x000fe20000000000 */
[----:B------:R-:W-:Y:S01]  /*79d0*/  BSSY.RECONVERGENT B0, `(.L_x_114) ;  /* 0x0000021000007945 */ /* 0x000fe20003800200 */
[----:B------:R-:W-:-:S11]  /*79e0*/  IMAD.MOV.U32 R66, RZ, RZ, RZ ;  /* 0x000000ffff427224 */ /* 0x000fd600078e00ff */
[----:B0-----:R-:W-:Y:S02]  /*79f0*/  VOTE.ANY R46, PT, P0 ;  /* 0x00000000002e7806 */ /* 0x001fe400000e0100 */
        /* <DEDUP_REMOVED lines=23> */
[----:B------:R-:W0:Y:S01]  /*7b70*/  FLO.U32 R69, R64 ;  /* 0x0000004000457300 */ /* 0x000e2200000e0000 */
[----:B------:R-:W-:-:S07]  /*7b80*/  LOP3.LUT R46, R43, R64, RZ, 0xc0, !PT ;  /* 0x000000402b2e7212 */ /* 0x000fce00078ec0ff */
[----:B------:R-:W4:Y:S01]  /*7b90*/  POPC R46, R46 ;  /* 0x0000002e002e7309 */ /* 0x000f220000000000 */
[----:B0-----:R-:W-:-:S13]  /*7ba0*/  ISETP.NE.AND P0, PT, R41, R69, PT ;  /* 0x000000452900720c */ /* 0x001fda0003f05270 */
[----:B----4-:R-:W-:Y:S05]  /*7bb0*/  @P0 BRA `(.L_x_115) ;  /* 0x0000000000080947 */ /* 0x010fea0003800000 */
[----:B------:R-:W-:-:S05]  /*7bc0*/  IMAD R67, R67, 0x4, R42 ;  /* 0x0000000443437824 */ /* 0x000fca00078e022a */
[----:B------:R0:W4:Y:S02]  /*7bd0*/  ATOMS.ADD R66, [R67], R46 ;  /* 0x0000002e4342738c */ /* 0x0001240000000000 */
.L_x_115:
[----:B------:R-:W-:Y:S05]  /*7be0*/  BSYNC.RECONVERGENT B0 ;  /* 0x0000000000007941 */ /* 0x000fea0003800200 */
.L_x_114:
[----:B------:R-:W-:Y:S01]  /*7bf0*/  IMAD.IADD R50, R47, 0x1, R50 ;  /* 0x000000012f327824 */ /* 0x000fe200078e0232 */
[----:B------:R-:W5:Y:S01]  /*7c00*/  LDCU UR6, c[0x0][0x3c8] ;  /* 0x00007900ff0677ac */ /* 0x000f620008000800 */
[----:B--2-4-:R2:W4:Y:S01]  /*7c10*/  SHFL.IDX PT, R47, R66, R69, 0x1f ;  /* 0x00001f45422f7589 */ /* 0x01452200000e0000 */
[----:B---3--:R-:W-:Y:S02]  /*7c20*/  IMAD.IADD R53, R48, 0x1, R53 ;  /* 0x0000000130357824 */ /* 0x008fe400078e0235 */
[----:B------:R-:W-:Y:S02]  /*7c30*/  IMAD.MOV.U32 R48, RZ, RZ, RZ ;  /* 0x000000ffff307224 */ /* 0x000fe400078e00ff */
[----:B0-----:R-:W-:Y:S02]  /*7c40*/  IMAD.MOV.U32 R67, RZ, RZ, RZ ;  /* 0x000000ffff437224 */ /* 0x001fe400078e00ff */
[----:B------:R-:W-:Y:S02]  /*7c50*/  IMAD.U32 R68, RZ, RZ, UR5 ;  /* 0x00000005ff447e24 */ /* 0x000fe4000f8e00ff */
[----:B-----5:R-:W-:Y:S01]  /*7c60*/  IMAD.U32 R64, RZ, RZ, UR6 ;  /* 0x00000006ff407e24 */ /* 0x020fe2000f8e00ff */
[----:B--2---:R-:W-:Y:S06]  /*7c70*/  BRA.U UP1, `(.L_x_116) ;  /* 0x00000001012c7547 */ /* 0x004fec000b800000 */
        /* <DEDUP_REMOVED lines=11> */
.L_x_116:
[----:B------:R-:W-:-:S04]  /*7d30*/  ISETP.NE.AND P0, PT, R64, RZ, PT ;  /* 0x000000ff4000720c */ /* 0x000fc80003f05270 */
[----:B------:R-:W-:-:S13]  /*7d40*/  ISETP.GT.U32.OR P0, PT, R68, 0xf, !P0 ;  /* 0x0000000f4400780c */ /* 0x000fda0004704470 */
[----:B------:R-:W-:Y:S05]  /*7d50*/  @P0 BRA `(.L_x_117) ;  /* 0x0000000000240947 */ /* 0x000fea0003800000 */
[----:B------:R-:W-:-:S05]  /*7d60*/  IMAD.MOV R69, RZ, RZ, -R68 ;  /* 0x000000ffff457224 */ /* 0x000fca00078e0a44 */
        /* <DEDUP_REMOVED lines=8> */
.L_x_117:
        /* <DEDUP_REMOVED lines=29> */
[----:B------:R-:W2:Y:S01]  /*7fc0*/  POPC R48, R48 ;  /* 0x0000003000307309 */ /* 0x000ea20000000000 */
[----:B0-----:R-:W-:-:S13]  /*7fd0*/  ISETP.NE.AND P0, PT, R41, R68, PT ;  /* 0x000000442900720c */ /* 0x001fda0003f05270 */
[----:B--2---:R-:W-:Y:S05]  /*7fe0*/  @P0 BRA `(.L_x_119) ;  /* 0x0000000000080947 */ /* 0x004fea0003800000 */
[----:B------:R-:W-:-:S05]  /*7ff0*/  IMAD R67, R67, 0x4, R42 ;  /* 0x0000000443437824 */ /* 0x000fca00078e022a */
[----:B------:R0:W2:Y:S02]  /*8000*/  ATOMS.ADD R66, [R67], R48 ;  /* 0x000000304342738c */ /* 0x0000a40000000000 */
.L_x_119:
[----:B------:R-:W-:Y:S05]  /*8010*/  BSYNC.RECONVERGENT B0 ;  /* 0x0000000000007941 */ /* 0x000fea0003800200 */
.L_x_118:
[----:B0-2---:R0:W2:Y:S01]  /*8020*/  SHFL.IDX PT, R67, R66, R68, 0x1f ;  /* 0x00001f4442437589 */ /* 0x0050a200000e0000 */
[----:B------:R-:W3:Y:S01]  /*8030*/  LDCU UR6, c[0x0][0x3c8] ;  /* 0x00007900ff0677ac */ /* 0x000ee20008000800 */
[----:B-1----:R-:W-:Y:S02]  /*8040*/  IMAD.IADD R55, R52, 0x1, R55 ;  /* 0x0000000134377824 */ /* 0x002fe400078e0237 */
[----:B------:R-:W-:Y:S02]  /*8050*/  IMAD.IADD R59, R56, 0x1, R59 ;  /* 0x00000001383b7824 */ /* 0x000fe400078e023b */
[----:B------:R-:W-:Y:S02]  /*8060*/  IMAD.MOV.U32 R52, RZ, RZ, RZ ;  /* 0x000000ffff347224 */ /* 0x000fe400078e00ff */
[----:B------:R-:W-:Y:S02]  /*8070*/  IMAD.MOV.U32 R69, RZ, RZ, RZ ;  /* 0x000000ffff457224 */ /* 0x000fe400078e00ff */
[----:B------:R-:W-:-:S02]  /*8080*/  IMAD.U32 R64, RZ, RZ, UR5 ;  /* 0x00000005ff407e24 */ /* 0x000fc4000f8e00ff */
[----:B---3--:R-:W-:Y:S01]  /*8090*/  IMAD.U32 R56, RZ, RZ, UR6 ;  /* 0x00000006ff387e24 */ /* 0x008fe2000f8e00ff */
[----:B0-----:R-:W-:Y:S06]  /*80a0*/  BRA.U UP1, `(.L_x_120) ;  /* 0x00000001012c7547 */ /* 0x001fec000b800000 */
        /* <DEDUP_REMOVED lines=11> */
.L_x_120:
        /* <DEDUP_REMOVED lines=12> */
.L_x_121:
        /* <DEDUP_REMOVED lines=28> */
[----:B------:R1:W3:Y:S01]  /*83e0*/  POPC R64, R43 ;  /* 0x0000002b00407309 */ /* 0x0002e20000000000 */
[----:B0-----:R-:W-:Y:S01]  /*83f0*/  ISETP.NE.AND P0, PT, R41, R56, PT ;  /* 0x000000382900720c */ /* 0x001fe20003f05270 */
[----:B------:R-:W-:-:S12]  /*8400*/  IMAD.MOV.U32 R41, RZ, RZ, RZ ;  /* 0x000000ffff297224 */ /* 0x000fd800078e00ff */
[----:B-1-3--:R-:W-:Y:S05]  /*8410*/  @P0 BRA `(.L_x_123) ;  /* 0x0000000000080947 */ /* 0x00afea0003800000 */
[----:B------:R-:W-:-:S06]  /*8420*/  IMAD R41, R69, 0x4, R42 ;  /* 0x0000000445297824 */ /* 0x000fcc00078e022a */
[----:B------:R0:W1:Y:S02]  /*8430*/  ATOMS.ADD R41, [R41], R64 ;  /* 0x000000402929738c */ /* 0x0000640000000000 */
.L_x_123:
[----:B------:R-:W-:Y:S05]  /*8440*/  BSYNC.RECONVERGENT B0 ;  /* 0x0000000000007941 */ /* 0x000fea0003800200 */
.L_x_122:
[----:B------:R-:W-:Y:S01]  /*8450*/  BAR.SYNC.DEFER_BLOCKING 0x0 ;  /* 0x0000000000007b1d */ /* 0x000fe20000010000 */
[----:B------:R-:W-:Y:S01]  /*8460*/  LEA R54, R54, UR7, 0x3 ;  /* 0x0000000736367c11 */ /* 0x000fe2000f8e18ff */
[----:B------:R-:W-:Y:S01]  /*8470*/  IMAD.IADD R63, R60, 0x1, R63 ;  /* 0x000000013c3f7824 */ /* 0x000fe200078e023f */
[----:B------:R-:W-:Y:S01]  /*8480*/  LEA R57, R57, UR7, 0x3 ;  /* 0x0000000739397c11 */ /* 0x000fe2000f8e18ff */
[----:B------:R-:W-:Y:S01]  /*8490*/  IMAD.IADD R65, R44, 0x1, R65 ;  /* 0x000000012c417824 */ /* 0x000fe200078e0241 */
[----:B------:R-:W-:Y:S01]  /*84a0*/  LEA R58, R58, UR7, 0x3 ;  /* 0x000000073a3a7c11 */ /* 0x000fe2000f8e18ff */
[----:B----4-:R-:W-:Y:S01]  /*84b0*/  IMAD.IADD R47, R46, 0x1, R47 ;  /* 0x000000012e2f7824 */ /* 0x010fe200078e022f */
[----:B------:R-:W-:Y:S01]  /*84c0*/  LEA R61, R61, UR7, 0x3 ;  /* 0x000000073d3d7c11 */ /* 0x000fe2000f8e18ff */
[----:B-1----:R-:W1:Y:S01]  /*84d0*/  SHFL.IDX PT, R41, R41, R56, 0x1f ;  /* 0x00001f3829297589 */ /* 0x002e6200000e0000 */
[----:B------:R-:W-:Y:S01]  /*84e0*/  LEA R42, R51, UR7, 0x3 ;  /* 0x00000007332a7c11 */ /* 0x000fe2000f8e18ff */
[----:B--2---:R-:W-:Y:S01]  /*84f0*/  IMAD.IADD R67, R48, 0x1, R67 ;  /* 0x0000000130437824 */ /* 0x004fe200078e0243 */
[----:B------:R-:W-:Y:S01]  /*8500*/  LEA R49, R49, UR7, 0x3 ;  /* 0x0000000731317c11 */ /* 0x000fe2000f8e18ff */
[----:B------:R-:W-:Y:S01]  /*8510*/  BSSY B1, `(.L_x_124) ;  /* 0x0000050000017945 */ /* 0x000fe20003800000 */
[----:B------:R-:W-:-:S02]  /*8520*/  LEA R50, R50, UR7, 0x3 ;  /* 0x0000000732327c11 */ /* 0x000fc4000f8e18ff */
[----:B------:R-:W-:Y:S02]  /*8530*/  LEA R53, R53, UR7, 0x3 ;  /* 0x0000000735357c11 */ /* 0x000fe4000f8e18ff */
[----:B------:R-:W-:Y:S02]  /*8540*/  LEA R59, R59, UR7, 0x3 ;  /* 0x000000073b3b7c11 */ /* 0x000fe4000f8e18ff */
[----:B------:R-:W-:Y:S01]  /*8550*/  ISETP.NE.AND P0, PT, R62, RZ, PT ;  /* 0x000000ff3e00720c */ /* 0x000fe20003f05270 */
[----:B------:R-:W-:Y:S04]  /*8560*/  STS.U16 [R54+-0x8], R23 ;  /* 0xfffff81736007388 */ /* 0x000fe80000000400 */
[----:B------:R-:W-:Y:S04]  /*8570*/  STS [R54+-0x4], R37 ;  /* 0xfffffc2536007388 */ /* 0x000fe80000000800 */
[----:B------:R2:W-:Y:S01]  /*8580*/  STS.U16 [R57+-0x8], R22 ;  /* 0xfffff81639007388 */ /* 0x0005e20000000400 */
[----:B-1----:R-:W-:-:S03]  /*8590*/  IMAD.IADD R41, R64, 0x1, R41 ;  /* 0x0000000140297824 */ /* 0x002fc600078e0229 */
[----:B------:R-:W-:Y:S02]  /*85a0*/  STS [R57+-0x4], R36 ;  /* 0xfffffc2439007388 */ /* 0x000fe40000000800 */
[----:B------:R-:W-:Y:S02]  /*85b0*/  LEA R41, R41, UR7, 0x3 ;  /* 0x0000000729297c11 */ /* 0x000fe4000f8e18ff */
[----:B------:R-:W-:Y:S01]  /*85c0*/  STS.U16 [R58+-0x8], R21 ;  /* 0xfffff8153a007388 */ /* 0x000fe20000000400 */
[----:B--2---:R-:W-:-:S03]  /*85d0*/  LEA R22, R55, UR7, 0x3 ;  /* 0x0000000737167c11 */ /* 0x004fc6000f8e18ff */
[----:B------:R-:W-:Y:S04]  /*85e0*/  STS [R58+-0x4], R35 ;  /* 0xfffffc233a007388 */ /* 0x000fe80000000800 */
[----:B------:R1:W-:Y:S04]  /*85f0*/  STS.U16 [R61+-0x8], R20 ;  /* 0xfffff8143d007388 */ /* 0x0003e80000000400 */
[----:B------:R-:W-:Y:S04]  /*8600*/  STS [R61+-0x4], R34 ;  /* 0xfffffc223d007388 */ /* 0x000fe80000000800 */
[----:B------:R2:W-:Y:S01]  /*8610*/  STS.U16 [R42+-0x8], R19 ;  /* 0xfffff8132a007388 */ /* 0x0005e20000000400 */
[----:B-1----:R-:W-:-:S03]  /*8620*/  LEA R20, R63, UR7, 0x3 ;  /* 0x000000073f147c11 */ /* 0x002fc6000f8e18ff */
[----:B------:R-:W-:Y:S04]  /*8630*/  STS [R42+-0x4], R33 ;  /* 0xfffffc212a007388 */ /* 0x000fe80000000800 */
[----:B------:R-:W-:Y:S01]  /*8640*/  STS.U16 [R49+-0x8], R18 ;  /* 0xfffff81231007388 */ /* 0x000fe20000000400 */
[----:B--2---:R-:W-:-:S03]  /*8650*/  LEA R19, R65, UR7, 0x3 ;  /* 0x0000000741137c11 */ /* 0x004fc6000f8e18ff */
[----:B------:R-:W-:Y:S04]  /*8660*/  STS [R49+-0x4], R32 ;  /* 0xfffffc2031007388 */ /* 0x000fe80000000800 */
[----:B------:R1:W-:Y:S04]  /*8670*/  STS.U16 [R50+-0x8], R17 ;  /* 0xfffff81132007388 */ /* 0x0003e80000000400 */
[----:B------:R-:W-:Y:S04]  /*8680*/  STS [R50+-0x4], R31 ;  /* 0xfffffc1f32007388 */ /* 0x000fe80000000800 */
[----:B------:R2:W-:Y:S01]  /*8690*/  STS.U16 [R53+-0x8], R16 ;  /* 0xfffff81035007388 */ /* 0x0005e20000000400 */
[----:B-1----:R-:W-:-:S03]  /*86a0*/  LEA R17, R67, UR7, 0x3 ;  /* 0x0000000743117c11 */ /* 0x002fc6000f8e18ff */
[----:B------:R1:W-:Y:S04]  /*86b0*/  STS [R53+-0x4], R30 ;  /* 0xfffffc1e35007388 */ /* 0x0003e80000000800 */
[----:B------:R1:W-:Y:S01]  /*86c0*/  STS.U16 [R22+-0x8], R15 ;  /* 0xfffff80f16007388 */ /* 0x0003e20000000400 */
[----:B--2---:R-:W-:-:S03]  /*86d0*/  LEA R16, R47, UR7, 0x3 ;  /* 0x000000072f107c11 */ /* 0x004fc6000f8e18ff */
[----:B------:R1:W-:Y:S04]  /*86e0*/  STS [R22+-0x4], R29 ;  /* 0xfffffc1d16007388 */ /* 0x0003e80000000800 */
[----:B------:R1:W-:Y:S04]  /*86f0*/  STS.U16 [R59+-0x8], R14 ;  /* 0xfffff80e3b007388 */ /* 0x0003e80000000400 */
        /* <DEDUP_REMOVED lines=10> */
[----:B------:R1:W-:Y:S01]  /*87a0*/  STS [R41+-0x4], R40 ;  /* 0xfffffc2829007388 */ /* 0x0003e20000000800 */
[----:B------:R-:W-:Y:S05]  /*87b0*/  @P0 BRA `(.L_x_125) ;  /* 0x0000000000940947 */ /* 0x000fea0003800000 */
[----:B------:R-:W2:Y:S01]  /*87c0*/  LDG.E R8, desc[UR10][R8.64] ;  /* 0x0000000a08087981 */ /* 0x000ea2000c1e1900 */
[----:B------:R-:W-:Y:S01]  /*87d0*/  UISETP.GE.AND UP0, UPT, UR9, 0x1, UPT ;  /* 0x000000010900788c */ /* 0x000fe2000bf06270 */
[----:B-1----:R-:W-:Y:S02]  /*87e0*/  IMAD.MOV.U32 R11, RZ, RZ, R38 ;  /* 0x000000ffff0b7224 */ /* 0x002fe400078e0026 */
[----:B--2---:R-:W-:-:S05]  /*87f0*/  IMAD.IADD R0, R8, 0x1, -R45 ;  /* 0x0000000108007824 */ /* 0x004fca00078e0a2d */
[----:B------:R1:W-:Y:S01]  /*8800*/  STS [R39+0xb400], R0 ;  /* 0x00b4000027007388 */ /* 0x0003e20000000800 */
[----:B------:R-:W-:Y:S05]  /*8810*/  BRA.U !UP0, `(.L_x_126) ;  /* 0x00000001086c7547 */ /* 0x000fea000b800000 */
[----:B------:R-:W-:Y:S01]  /*8820*/  BSSY B0, `(.L_x_127) ;  /* 0x0000019000007945 */ /* 0x000fe20003800000 */
[----:B-1----:R-:W-:Y:S02]  /*8830*/  IMAD.MOV.U32 R0, RZ, RZ, -0x1 ;  /* 0xffffffffff007424 */ /* 0x002fe400078e00ff */
[----:B------:R-:W-:Y:S02]  /*8840*/  IMAD.U32 R10, RZ, RZ, UR9 ;  /* 0x00000009ff0a7e24 */ /* 0x000fe4000f8e00ff */
[----:B------:R-:W-:-:S07]  /*8850*/  IMAD.MOV.U32 R11, RZ, RZ, R38 ;  /* 0x000000ffff0b7224 */ /* 0x000fce00078e0026 */
.L_x_131:
[----:B------:R-:W1:Y:S01]  /*8860*/  LDC.64 R8, c[0x0][0x380] ;  /* 0x0000e000ff087b82 */ /* 0x000e620000000a00 */
[----:B------:R-:W-:Y:S01]  /*8870*/  VIADD R15, R10, 0xffffffff ;  /* 0xffffffff0a0f7836 */ /* 0x000fe20000000000 */
[----:B------:R-:W-:Y:S03]  /*8880*/  BSSY B2, `(.L_x_128) ;  /* 0x0000008000027945 */ /* 0x000fe60003800000 */
[----:B------:R-:W-:-:S04]  /*8890*/  IMAD R13, R15, 0x100, R3 ;  /* 0x000001000f0d7824 */ /* 0x000fc800078e0203 */
[----:B-1----:R-:W-:-:S07]  /*88a0*/  IMAD.WIDE R8, R13, 0x4, R8 ;  /* 0x000000040d087825 */ /* 0x002fce00078e0208 */
.L_x_129:
[----:B------:R-:W-:Y:S05]  /*88b0*/  YIELD ;  /* 0x0000000000007946 */ /* 0x000fea0003800000 */
[----:B------:R1:W-:Y:S06]  /*88c0*/  MEMBAR.SC.CTA ;  /* 0x0000000000007992 */ /* 0x0003ec0000000000 */
[----:B-1----:R-:W2:Y:S02]  /*88d0*/  LDG.E.STRONG.SYS R12, desc[UR10][R8.64] ;  /* 0x0000000a080c7981 */ /* 0x002ea4000c1f5900 */
[----:B--2---:R-:W-:-:S13]  /*88e0*/  ISETP.NE.AND P0, PT, R12, RZ, PT ;  /* 0x000000ff0c00720c */ /* 0x004fda0003f05270 */
[----:B------:R-:W-:Y:S05]  /*88f0*/  @!P0 BRA `(.L_x_129) ;  /* 0xfffffffc00ec8947 */ /* 0x000fea000383ffff */
[----:B------:R-:W-:Y:S05]  /*8900*/  BSYNC B2 ;  /* 0x0000000000027941 */ /* 0x000fea0003800000 */
.L_x_128:
[----:B------:R-:W-:Y:S01]  /*8910*/  BSSY.RECONVERGENT B2, `(.L_x_130) ;  /* 0x0000006000027945 */ /* 0x000fe20003800200 */
[C---:B------:R-:W-:Y:S02]  /*8920*/  ISETP.GT.AND P0, PT, R12.reuse, -0x1, PT ;  /* 0xffffffff0c00780c */ /* 0x040fe40003f04270 */
[----:B------:R-:W-:Y:S01]  /*8930*/  LOP3.LUT R12, R12, 0x3fffffff, RZ, 0xc0, !PT ;  /* 0x3fffffff0c0c7812 */ /* 0x000fe200078ec0ff */
[----:B------:R-:W-:Y:S05]  /*8940*/  WARPSYNC.EXCLUSIVE R0 ;  /* 0x0000000000007348 */ /* 0x000fea0003a00000 */
[----:B------:R-:W-:-:S05]  /*8950*/  IMAD.IADD R11, R12, 0x1, R11 ;  /* 0x000000010c0b7824 */ /* 0x000fca00078e020b */
[----:B------:R-:W-:-:S07]  /*8960*/  VOTE.ANY R0, PT, P0 ;  /* 0x0000000000007806 */ /* 0x000fce00000e0100 */
[----:B------:R-:W-:Y:S05]  /*8970*/  BSYNC.RECONVERGENT B2 ;  /* 0x0000000000027941 */ /* 0x000fea0003800200 */
.L_x_130:
[----:B------:R-:W-:Y:S01]  /*8980*/  ISETP.GT.U32.AND P1, PT, R10, 0x1, PT ;  /* 0x000000010a00780c */ /* 0x000fe20003f24070 */
[----:B------:R-:W-:-:S12]  /*8990*/  IMAD.MOV.U32 R10, RZ, RZ, R15 ;  /* 0x000000ffff0a7224 */ /* 0x000fd800078e000f */
[----:B------:R-:W-:Y:S05]  /*89a0*/  @P0 BRA P1, `(.L_x_131) ;  /* 0xfffffffc00ac0947 */ /* 0x000fea000083ffff */
[----:B------:R-:W-:Y:S05]  /*89b0*/  BSYNC B0 ;  /* 0x0000000000007941 */ /* 0x000fea0003800000 */
.L_x_127:
[----:B------:R2:W3:Y:S02]  /*89c0*/  LDS R0, [R39+0xb400] ;  /* 0x00b4000027007984 */ /* 0x0004e40000000800 */
.L_x_126:
[----:B------:R-:W-:Y:S02]  /*89d0*/  LOP3.LUT R9, R11, 0x80000000, RZ, 0xfc, !PT ;  /* 0x800000000b097812 */ /* 0x000fe400078efcff */
[----:B-1-3--:R-:W-:-:S03]  /*89e0*/  IADD3 R0, PT, PT, R0, R11, -R38 ;  /* 0x0000000b00007210 */ /* 0x00afc60007ffe826 */
[----:B------:R3:W-:Y:S04]  /*89f0*/  STG.E.STRONG.SYS desc[UR10][R4.64], R9 ;  /* 0x0000000904007986 */ /* 0x0007e8000c11590a */
[----:B------:R3:W-:Y:S02]  /*8a00*/  STS [R39+0xb400], R0 ;  /* 0x00b4000027007388 */ /* 0x0007e40000000800 */
.L_x_125:
[----:B------:R-:W-:Y:S05]  /*8a10*/  BSYNC B1 ;  /* 0x0000000000017941 */ /* 0x000fea0003800000 */
.L_x_124:
[----:B---3--:R-:W3:Y:S01]  /*8a20*/  LDC.64 R8, c[0x0][0x390] ;  /* 0x0000e400ff087b82 */ /* 0x008ee20000000a00 */
[----:B------:R-:W-:-:S04]  /*8a30*/  UIMAD UR6, UR9, 0x1680, URZ ;  /* 0x00001680090678a4 */ /* 0x000fc8000f8e02ff */
[----:B------:R-:W-:-:S03]  /*8a40*/  UIADD3 UR6, UPT, UPT, UR6, 0x1680, URZ ;  /* 0x0000168006067890 */ /* 0x000fc6000fffe0ff */
[----:B------:R-:W4:Y:S01]  /*8a50*/  LDC R5, c[0x0][0x3c0] ;  /* 0x0000f000ff057b82 */ /* 0x000f220000000800 */
[----:B---3--:R-:W-:Y:S02]  /*8a60*/  ISETP.EQ.U32.AND P1, PT, R8, RZ, PT ;  /* 0x000000ff0800720c */ /* 0x008fe40003f22070 */
[----:B----4-:R-:W-:-:S04]  /*8a70*/  ISETP.LE.AND P0, PT, R5, UR6, PT ;  /* 0x0000000605007c0c */ /* 0x010fc8000bf03270 */
[----:B------:R-:W-:Y:S02]  /*8a80*/  ISETP.EQ.OR.EX P0, PT, R9, RZ, !P0, P1 ;  /* 0x000000ff0900720c */ /* 0x000fe40004702710 */
[----:B------:R-:W-:Y:S01]  /*8a90*/  ISETP.LT.AND P1, PT, R5, UR6, PT ;  /* 0x0000000605007c0c */ /* 0x000fe2000bf21270 */
[----:B------:R-:W-:Y:S05]  /*8aa0*/  WARPSYNC.ALL ;  /* 0x0000000000007948 */ /* 0x000fea0003800000 */
[----:B------:R-:W-:-:S13]  /*8ab0*/  ISETP.GT.U32.OR P0, PT, R3, 0xff, P0 ;  /* 0x000000ff0300780c */ /* 0x000fda0000704470 */
[----:B-1----:R-:W1:Y:S02]  /*8ac0*/  @!P0 LDS R0, [R39+0xb400] ;  /* 0x00b4000027008984 */ /* 0x002e640000000800 */
[----:B-1----:R-:W-:-:S05]  /*8ad0*/  @!P0 IADD3 R45, PT, PT, R0, R45, R38 ;  /* 0x0000002d002d8210 */ /* 0x002fca0007ffe026 */
[----:B------:R1:W-:Y:S01]  /*8ae0*/  @!P0 STG.E desc[UR10][R6.64], R45 ;  /* 0x0000002d06008986 */ /* 0x0003e2000c10190a */
[----:B------:R-:W-:Y:S06]  /*8af0*/  BAR.SYNC.DEFER_BLOCKING 0x0 ;  /* 0x0000000000007b1d */ /* 0x000fec0000010000 */
[----:B------:R-:W-:Y:S05]  /*8b00*/  @P1 BRA `(.L_x_132) ;  /* 0x0000002400201947 */ /* 0x000fea0003800000 */
[----:B--2---:R-:W-:Y:S01]  /*8b10*/  IMAD R39, R3, 0x4, R39 ;  /* 0x0000000403277824 */ /* 0x004fe200078e0227 */
[----:B------:R-:W2:Y:S01]  /*8b20*/  LDCU UR8, c[0x0][0x3c4] ;  /* 0x00007880ff0877ac */ /* 0x000ea20008000800 */
[----:B------:R-:W-:Y:S02]  /*8b30*/  IMAD.MOV.U32 R0, RZ, RZ, RZ ;  /* 0x000000ffff007224 */ /* 0x000fe400078e00ff */
[----:B------:R-:W-:Y:S01]  /*8b40*/  IMAD.MOV.U32 R5, RZ, RZ, RZ ;  /* 0x000000ffff057224 */ /* 0x000fe200078e00ff */
[----:B------:R3:W4:Y:S01]  /*8b50*/  LDS R8, [R39+0x4] ;  /* 0x0000040027087984 */ /* 0x0007220000000800 */
[----:B------:R-:W5:Y:S01]  /*8b60*/  LDCU UR6, c[0x0][0x3c8] ;  /* 0x00007900ff0677ac */ /* 0x000f620008000800 */
[----:B-1----:R-:W-:Y:S01]  /*8b70*/  IMAD.U32 R6, RZ, RZ, UR5 ;  /* 0x00000005ff067e24 */ /* 0x002fe2000f8e00ff */
[----:B--2---:R-:W-:Y:S01]  /*8b80*/  UISETP.GT.U32.AND UP0, UPT, UR8, 0x1f, UPT ;  /* 0x0000001f0800788c */ /* 0x004fe2000bf04070 */
[----:B-----5:R-:W-:-:S08]  /*8b90*/  IMAD.U32 R4, RZ, RZ, UR6 ;  /* 0x00000006ff047e24 */ /* 0x020fd0000f8e00ff */
[----:B---3--:R-:W-:Y:S05]  /*8ba0*/  BRA.U UP0, `(.L_x_133) ;  /* 0x00000001002c7547 */ /* 0x008fea000b800000 */
[----:B------:R-:W1:Y:S01]  /*8bb0*/  LDC R0, c[0x0][0x3c8] ;  /* 0x0000f200ff007b82 */ /* 0x000e620000000800 */
[----:B------:R-:W-:Y:S02]  /*8bc0*/  CS2R R4, SRZ ;  /* 0x0000000000047805 */ /* 0x000fe4000001ff00 */
[----:B-1----:R-:W-:-:S13]  /*8bd0*/  ISETP.NE.AND P1, PT, R0, RZ, PT ;  /* 0x000000ff0000720c */ /* 0x002fda0003f25270 */
[----:B----4-:R-:W-:Y:S01]  /*8be0*/  @P1 ISETP.NE.AND P0, PT, R8, 0x7fffffff, PT ;  /* 0x7fffffff0800180c */ /* 0x010fe20003f05270 */
[----:B------:R-:W-:-:S03]  /*8bf0*/  @P1 IMAD.U32 R4, RZ, RZ, UR15 ;  /* 0x0000000fff041e24 */ /* 0x000fc6000f8e00ff */
[----:B------:R-:W-:-:S04]  /*8c00*/  @P1 SEL R0, R8, 0x80000000, P0 ;  /* 0x8000000008001807 */ /* 0x000fc80000000000 */
[----:B------:R-:W-:Y:S01]  /*8c10*/  @P1 SHF.R.U32.HI R6, RZ, UR8, R0 ;  /* 0x00000008ff061c19 */ /* 0x000fe20008011600 */
[----:B------:R-:W-:Y:S02]  /*8c20*/  IMAD.MOV.U32 R0, RZ, RZ, RZ ;  /* 0x000000ffff007224 */ /* 0x000fe400078e00ff */
[----:B------:R-:W-:Y:S01]  /*8c30*/  @P1 IMAD.U32 R0, RZ, RZ, UR13 ;  /* 0x0000000dff001e24 */ /* 0x000fe2000f8e00ff */
[----:B------:R-:W-:Y:S01]  /*8c40*/  @P1 LOP3.LUT R5, R6, UR14, RZ, 0x30, !PT ;  /* 0x0000000e06051c12 */ /* 0x000fe2000f8e30ff */
[----:B------:R-:W-:-:S07]  /*8c50*/  IMAD.MOV.U32 R6, RZ, RZ, RZ ;  /* 0x000000ffff067224 */ /* 0x000fce00078e00ff */
.L_x_133:
[----:B------:R1:W2:Y:S01]  /*8c60*/  LDS.U16 R9, [R39] ;  /* 0x0000000027097984 */ /* 0x0002a20000000400 */
[----:B------:R-:W-:-:S04]  /*8c70*/  ISETP.NE.AND P0, PT, R4, RZ, PT ;  /* 0x000000ff0400720c */ /* 0x000fc80003f05270 */
[----:B------:R-:W-:-:S13]  /*8c80*/  ISETP.GT.U32.OR P0, PT, R6, 0xf, !P0 ;  /* 0x0000000f0600780c */ /* 0x000fda0004704470 */
[----:B-1----:R-:W-:Y:S05]  /*8c90*/  @P0 BRA `(.L_x_134) ;  /* 0x0000000000200947 */ /* 0x002fea0003800000 */
[----:B------:R-:W-:Y:S02]  /*8ca0*/  IMAD.MOV R7, RZ, RZ, -R6 ;  /* 0x000000ffff077224 */ /* 0x000fe400078e0a06 */
[----:B------:R-:W-:-:S03]  /*8cb0*/  IMAD.MOV.U32 R11, RZ, RZ, -0x1 ;  /* 0xffffffffff0b7424 */ /* 0x000fc600078e00ff */
[----:B------:R-:W-:Y:S02]  /*8cc0*/  VIADDMNMX.U32 R4, R7, 0x10, R4, PT ;  /* 0x0000001007047846 */ /* 0x000fe40003800004 */
[----:B--2---:R-:W-:Y:S02]  /*8cd0*/  SHF.R.U32.HI R7, RZ, R6, R9 ;  /* 0x00000006ff077219 */ /* 0x004fe40000011609 */
[----:B------:R-:W-:-:S04]  /*8ce0*/  SHF.L.U32 R4, R11, R4, RZ ;  /* 0x000000040b047219 */ /* 0x000fc800000006ff */
[----:B------:R-:W-:-:S04]  /*8cf0*/  LOP3.LUT R7, R7, R4, RZ, 0x30, !PT ;  /* 0x0000000407077212 */ /* 0x000fc800078e30ff */
[----:B------:R-:W-:-:S04]  /*8d00*/  SHF.L.U32 R0, R7, R0, RZ ;  /* 0x0000000007007219 */ /* 0x000fc800000006ff */
[----:B------:R-:W-:-:S07]  /*8d10*/  LOP3.LUT R5, R0, R5, RZ, 0xfc, !PT ;  /* 0x0000000500057212 */ /* 0x000fce00078efcff */
.L_x_134:
[----:B------:R-:W-:Y:S01]  /*8d20*/  LEA R10, R5, UR7, 0x2 ;  /* 0x00000007050a7c11 */ /* 0x000fe2000f8e10ff */
[----:B------:R-:W-:Y:S01]  /*8d30*/  IMAD.MOV.U32 R0, RZ, RZ, -0x1 ;  /* 0xffffffffff007424 */ /* 0x000fe200078e00ff */
[----:B------:R-:W1:Y:S01]  /*8d40*/  LDC.64 R4, c[0x0][0x3a0] ;  /* 0x0000e800ff047b82 */ /* 0x000e620000000a00 */
[----:B----4-:R-:W-:Y:S02]  /*8d50*/  ISETP.GT.AND P0, PT, R8, -0x1, PT ;  /* 0xffffffff0800780c */ /* 0x010fe40003f04270 */
[----:B------:R-:W-:Y:S01]  /*8d60*/  CS2R R12, SRZ ;  /* 0x00000000000c7805 */ /* 0x000fe2000001ff00 */
[----:B------:R3:W4:Y:S01]  /*8d70*/  LDS R7, [R10+0xb400] ;  /* 0x00b400000a077984 */ /* 0x0007220000000800 */
[----:B------:R-:W-:Y:S01]  /*8d80*/  IMAD.U32 R14, RZ, RZ, UR5 ;  /* 0x00000005ff0e7e24 */ /* 0x000fe2000f8e00ff */
[----:B------:R-:W-:-:S04]  /*8d90*/  SEL R11, R0, 0x80000000, P0 ;  /* 0x80000000000b7807 */ /* 0x000fc80000000000 */
[----:B------:R-:W-:Y:S01]  /*8da0*/  LOP3.LUT R11, R11, R8, RZ, 0x3c, !PT ;  /* 0x000000080b0b7212 */ /* 0x000fe200078e3cff */
[----:B---3--:R-:W-:Y:S02]  /*8db0*/  IMAD.U32 R10, RZ, RZ, UR6 ;  /* 0x00000006ff0a7e24 */ /* 0x008fe4000f8e00ff */
[----:B----4-:R-:W-:-:S04]  /*8dc0*/  IMAD.IADD R7, R7, 0x1, R3 ;  /* 0x0000000107077824 */ /* 0x010fc800078e0203 */
[----:B-1----:R-:W-:-:S05]  /*8dd0*/  IMAD.WIDE.U32 R6, R7, 0x8, R4 ;  /* 0x0000000807067825 */ /* 0x002fca00078e0004 */
[----:B--2---:R1:W-:Y:S04]  /*8de0*/  STG.E.U16 desc[UR10][R6.64], R9 ;  /* 0x0000000906007986 */ /* 0x0043e8000c10150a */
[----:B------:R1:W-:Y:S01]  /*8df0*/  STG.E desc[UR10][R6.64+0x4], R11 ;  /* 0x0000040b06007986 */ /* 0x0003e2000c10190a */
[----:B------:R-:W-:-:S03]  /*8e00*/  NOP ;  /* 0x0000000000007918 */ /* 0x000fc60000000000 */
[----:B------:R1:W2:Y:S01]  /*8e10*/  LDS R8, [R39+0xc04] ;  /* 0x000c040027087984 */ /* 0x0002a20000000800 */
[----:B------:R-:W-:Y:S05]  /*8e20*/  BRA.U UP0, `(.L_x_135) ;  /* 0x00000001002c7547 */ /* 0x000fea000b800000 */
[----:B-1----:R-:W1:Y:S01]  /*8e30*/  LDC R6, c[0x0][0x3c8] ;  /* 0x0000f200ff067b82 */ /* 0x002e620000000800 */
[----:B------:R-:W-:Y:S01]  /*8e40*/  CS2R R12, SRZ ;  /* 0x00000000000c7805 */ /* 0x000fe2000001ff00 */
[----:B------:R-:W-:Y:S02]  /*8e50*/  IMAD.MOV.U32 R10, RZ, RZ, RZ ;  /* 0x000000ffff0a7224 */ /* 0x000fe400078e00ff */
[----:B------:R-:W-:Y:S01]  /*8e60*/  IMAD.MOV.U32 R14, RZ, RZ, RZ ;  /* 0x000000ffff0e7224 */ /* 0x000fe200078e00ff */
[----:B-1----:R-:W-:-:S13]  /*8e70*/  ISETP.NE.AND P1, PT, R6, RZ, PT ;  /* 0x000000ff0600720c */ /* 0x002fda0003f25270 */
[C---:B--2---:R-:W-:Y:S01]  /*8e80*/  @P1 ISETP.NE.AND P0, PT, R8.reuse, 0x7fffffff, PT ;  /* 0x7fffffff0800180c */ /* 0x044fe20003f05270 */
[----:B------:R-:W-:Y:S02]  /*8e90*/  @P1 IMAD.U32 R10, RZ, RZ, UR15 ;  /* 0x0000000fff0a1e24 */ /* 0x000fe4000f8e00ff */
[----:B------:R-:W-:Y:S01]  /*8ea0*/  @P1 IMAD.U32 R12, RZ, RZ, UR13 ;  /* 0x0000000dff0c1e24 */ /* 0x000fe2000f8e00ff */
[----:B------:R-:W-:-:S04]  /*8eb0*/  @P1 SEL R6, R8, 0x80000000, P0 ;  /* 0x8000000008061807 */ /* 0x000fc80000000000 */
[----:B------:R-:W-:-:S04]  /*8ec0*/  @P1 SHF.R.U32.HI R6, RZ, UR8, R6 ;  /* 0x00000008ff061c19 */ /* 0x000fc80008011606 */
[----:B------:R-:W-:-:S07]  /*8ed0*/  @P1 LOP3.LUT R13, R6, UR14, RZ, 0x30, !PT ;  /* 0x0000000e060d1c12 */ /* 0x000fce000f8e30ff */
.L_x_135:
[----:B-1----:R1:W3:Y:S01]  /*8ee0*/  LDS.U16 R9, [R39+0xc00] ;  /* 0x000c000027097984 */ /* 0x0022e20000000400 */
[----:B------:R-:W-:-:S04]  /*8ef0*/  ISETP.NE.AND P0, PT, R10, RZ, PT ;  /* 0x000000ff0a00720c */ /* 0x000fc80003f05270 */
[----:B------:R-:W-:-:S13]  /*8f00*/  ISETP.GT.U32.OR P0, PT, R14, 0xf, !P0 ;  /* 0x0000000f0e00780c */ /* 0x000fda0004704470 */
[----:B-1----:R-:W-:Y:S05]  /*8f10*/  @P0 BRA `(.L_x_136) ;  /* 0x00000000001c0947 */ /* 0x002fea0003800000 */
[----:B------:R-:W-:Y:S01]  /*8f20*/  IMAD.MOV R7, RZ, RZ, -R14 ;  /* 0x000000ffff077224 */ /* 0x000fe200078e0a0e */
[----:B---3--:R-:W-:-:S04]  /*8f30*/  SHF.R.U32.HI R14, RZ, R14, R9 ;  /* 0x0000000eff0e7219 */ /* 0x008fc80000011609 */
[----:B------:R-:W-:-:S04]  /*8f40*/  VIADDMNMX.U32 R7, R7, 0x10, R10, PT ;  /* 0x0000001007077846 */ /* 0x000fc8000380000a */
[----:B------:R-:W-:-:S04]  /*8f50*/  SHF.L.U32 R7, R0, R7, RZ ;  /* 0x0000000700077219 */ /* 0x000fc800000006ff */
[----:B------:R-:W-:-:S04]  /*8f60*/  LOP3.LUT R7, R14, R7, RZ, 0x30, !PT ;  /* 0x000000070e077212 */ /* 0x000fc800078e30ff */
[----:B------:R-:W-:-:S04]  /*8f70*/  SHF.L.U32 R12, R7, R12, RZ ;  /* 0x0000000c070c7219 */ /* 0x000fc800000006ff */
[----:B------:R-:W-:-:S07]  /*8f80*/  LOP3.LUT R13, R12, R13, RZ, 0xfc, !PT ;  /* 0x0000000d0c0d7212 */ /* 0x000fce00078efcff */
.L_x_136:
[----:B------:R-:W-:Y:S01]  /*8f90*/  LEA R13, R13, UR7, 0x2 ;  /* 0x000000070d0d7c11 */ /* 0x000fe2000f8e10ff */
[----:B------:R-:W-:Y:S01]  /*8fa0*/  IMAD.MOV.U32 R10, RZ, RZ, RZ ;  /* 0x000000ffff0a7224 */ /* 0x000fe200078e00ff */
[----:B--2---:R-:W-:Y:S01]  /*8fb0*/  ISETP.GT.AND P0, PT, R8, -0x1, PT ;  /* 0xffffffff0800780c */ /* 0x004fe20003f04270 */
[----:B------:R-:W-:Y:S02]  /*8fc0*/  IMAD.MOV.U32 R14, RZ, RZ, RZ ;  /* 0x000000ffff0e7224 */ /* 0x000fe400078e00ff */
[----:B------:R-:W-:Y:S01]  /*8fd0*/  IMAD.U32 R16, RZ, RZ, UR5 ;  /* 0x00000005ff107e24 */ /* 0x000fe2000f8e00ff */
[----:B------:R-:W1:Y:S01]  /*8fe0*/  LDS R13, [R13+0xb400] ;  /* 0x00b400000d0d7984 */ /* 0x000e620000000800 */
[----:B------:R-:W-:Y:S01]  /*8ff0*/  SEL R11, R0, 0x80000000, P0 ;  /* 0x80000000000b7807 */ /* 0x000fe20000000000 */
[----:B------:R-:W-:-:S03]  /*9000*/  IMAD.U32 R12, RZ, RZ, UR6 ;  /* 0x00000006ff0c7e24 */ /* 0x000fc6000f8e00ff */
[----:B------:R-:W-:Y:S02]  /*9010*/  LOP3.LUT R11, R11, R8, RZ, 0x3c, !PT ;  /* 0x000000080b0b7212 */ /* 0x000fe400078e3cff */
[----:B-1----:R-:W-:-:S05]  /*9020*/  IADD3 R7, PT, PT, R3, 0x180, R13 ;  /* 0x0000018003077810 */ /* 0x002fca0007ffe00d */
[----:B------:R-:W-:-:S05]  /*9030*/  IMAD.WIDE.U32 R6, R7, 0x8, R4 ;  /* 0x0000000807067825 */ /* 0x000fca00078e0004 */
[----:B---3--:R1:W-:Y:S04]  /*9040*/  STG.E.U16 desc[UR10][R6.64], R9 ;  /* 0x0000000906007986 */ /* 0x0083e8000c10150a */
[----:B------:R1:W-:Y:S01]  /*9050*/  STG.E desc[UR10][R6.64+0x4], R11 ;  /* 0x0000040b06007986 */ /* 0x0003e2000c10190a */
[----:B------:R-:W-:-:S03]  /*9060*/  NOP ;  /* 0x0000000000007918 */ /* 0x000fc60000000000 */
[----:B------:R1:W2:Y:S01]  /*9070*/  LDS R8, [R39+0x1804] ;  /* 0x0018040027087984 */ /* 0x0002a20000000800 */
[----:B------:R-:W-:Y:S05]  /*9080*/  BRA.U UP0, `(.L_x_137) ;  /* 0x0000000100307547 */ /* 0x000fea000b800000 */
[----:B-1----:R-:W1:Y:S01]  /*9090*/  LDC R6, c[0x0][0x3c8] ;  /* 0x0000f200ff067b82 */ /* 0x002e620000000800 */
[----:B------:R-:W-:Y:S02]  /*90a0*/  IMAD.MOV.U32 R14, RZ, RZ, RZ ;  /* 0x000000ffff0e7224 */ /* 0x000fe400078e00ff */
[----:B------:R-:W-:Y:S02]  /*90b0*/  IMAD.MOV.U32 R12, RZ, RZ, RZ ;  /* 0x000000ffff0c7224 */ /* 0x000fe400078e00ff */
        /* <DEDUP_REMOVED lines=9> */
.L_x_137:
        /* <DEDUP_REMOVED lines=11> */
.L_x_138:
[----:B------:R-:W-:Y:S01]  /*9200*/  LEA R14, R14, UR7, 0x2 ;  /* 0x000000070e0e7c11 */ /* 0x000fe2000f8e10ff */
[----:B------:R-:W-:Y:S01]  /*9210*/  IMAD.MOV.U32 R10, RZ, RZ, RZ ;  /* 0x000000ffff0a7224 */ /* 0x000fe200078e00ff */
[----:B--2---:R-:W-:Y:S01]  /*9220*/  ISETP.GT.AND P0, PT, R8, -0x1, PT ;  /* 0xffffffff0800780c */ /* 0x004fe20003f04270 */
[----:B------:R-:W-:Y:S02]  /*9230*/  IMAD.MOV.U32 R13, RZ, RZ, RZ ;  /* 0x000000ffff0d7224 */ /* 0x000fe400078e00ff */
[----:B------:R-:W1:Y:S01]  /*9240*/  LDS R7, [R14+0xb400] ;  /* 0x00b400000e077984 */ /* 0x000e620000000800 */
[----:B------:R-:W-:Y:S01]  /*9250*/  SEL R11, R0, 0x80000000, P0 ;  /* 0x80000000000b7807 */ /* 0x000fe20000000000 */
[----:B------:R-:W-:Y:S02]  /*9260*/  IMAD.U32 R16, RZ, RZ, UR5 ;  /* 0x00000005ff107e24 */ /* 0x000fe4000f8e00ff */
[----:B------:R-:W-:Y:S01]  /*9270*/  IMAD.U32 R12, RZ, RZ, UR6 ;  /* 0x00000006ff0c7e24 */ /* 0x000fe2000f8e00ff */
[----:B------:R-:W-:-:S02]  /*9280*/  LOP3.LUT R11, R11, R8, RZ, 0x3c, !PT ;  /* 0x000000080b0b7212 */ /* 0x000fc400078e3cff */
        /* <DEDUP_REMOVED lines=18> */
.L_x_139:
        /* <DEDUP_REMOVED lines=11> */
.L_x_140:
        /* <DEDUP_REMOVED lines=28> */
.L_x_141:
        /* <DEDUP_REMOVED lines=11> */
.L_x_142:
        /* <DEDUP_REMOVED lines=27> */
.L_x_143:
        /* <DEDUP_REMOVED lines=11> */
.L_x_144:
        /* <DEDUP_REMOVED lines=28> */
.L_x_145:
        /* <DEDUP_REMOVED lines=11> */
.L_x_146:
        /* <DEDUP_REMOVED lines=27> */
.L_x_147:
        /* <DEDUP_REMOVED lines=11> */
.L_x_148:
        /* <DEDUP_REMOVED lines=28> */
.L_x_149:
        /* <DEDUP_REMOVED lines=11> */
.L_x_150:
        /* <DEDUP_REMOVED lines=27> */
.L_x_151:
        /* <DEDUP_REMOVED lines=11> */
.L_x_152:
        /* <DEDUP_REMOVED lines=28> */
.L_x_153:
        /* <DEDUP_REMOVED lines=11> */
.L_x_154:
        /* <DEDUP_REMOVED lines=27> */
.L_x_155:
        /* <DEDUP_REMOVED lines=11> */
.L_x_156:
        /* <DEDUP_REMOVED lines=28> */
.L_x_157:
        /* <DEDUP_REMOVED lines=11> */
.L_x_158:
        /* <DEDUP_REMOVED lines=27> */
.L_x_159:
        /* <DEDUP_REMOVED lines=11> */
.L_x_160:
[----:B------:R-:W-:Y:S01]  /*ac70*/  LEA R13, R13, UR7, 0x2 ;  /* 0x000000070d0d7c11 */ /* 0x000fe2000f8e10ff */
[----:B------:R-:W-:Y:S01]  /*ac80*/  IMAD.MOV.U32 R10, RZ, RZ, RZ ;  /* 0x000000ffff0a7224 */ /* 0x000fe200078e00ff */
[----:B--2---:R-:W-:Y:S01]  /*ac90*/  ISETP.GT.AND P0, PT, R8, -0x1, PT ;  /* 0xffffffff0800780c */ /* 0x004fe20003f04270 */
[----:B------:R-:W-:-:S03]  /*aca0*/  UMOV UR6, URZ ;  /* 0x000000ff00067c82 */ /* 0x000fc60008000000 */
[----:B------:R-:W1:Y:S01]  /*acb0*/  LDS R13, [R13+0xb400] ;  /* 0x00b400000d0d7984 */ /* 0x000e620000000800 */
[----:B------:R-:W-:-:S04]  /*acc0*/  SEL R11, R0, 0x80000000, P0 ;  /* 0x80000000000b7807 */ /* 0x000fc80000000000 */
        /* <DEDUP_REMOVED lines=8> */
[----:B------:R-:W3:Y:S01]  /*ad50*/  LDCU UR4, c[0x0][0x3c8] ;  /* 0x00007900ff0477ac */ /* 0x000ee20008000800 */
[----:B------:R-:W-:Y:S01]  /*ad60*/  IMAD.MOV.U32 R10, RZ, RZ, RZ ;  /* 0x000000ffff0a7224 */ /* 0x000fe200078e00ff */
[----:B------:R-:W-:Y:S01]  /*ad70*/  UMOV UR6, URZ ;  /* 0x000000ff00067c82 */ /* 0x000fe20008000000 */
[----:B------:R-:W-:Y:S01]  /*ad80*/  UMOV UR5, URZ ;  /* 0x000000ff00057c82 */ /* 0x000fe20008000000 */
[----:B---3--:R-:W-:-:S03]  /*ad90*/  UISETP.NE.AND UP0, UPT, UR4, URZ, UPT ;  /* 0x000000ff0400728c */ /* 0x008fc6000bf05270 */
[----:B------:R-:W-:-:S03]  /*ada0*/  UMOV UR4, URZ ;  /* 0x000000ff00047c82 */ /* 0x000fc60008000000 */
[----:B------:R-:W-:-:S05]  /*adb0*/  PLOP3.LUT P1, PT, PT, PT, UP0, 0x80, 0x8 ;  /* 0x000000000008781c */ /* 0x000fca0003f2f008 */
[----:B------:R-:W-:Y:S01]  /*adc0*/  @UP0 UMOV UR4, UR15 ;  /* 0x0000000f00040c82 */ /* 0x000fe20008000000 */
[----:B------:R-:W-:-:S07]  /*add0*/  @UP0 UMOV UR6, UR13 ;  /* 0x0000000d00060c82 */ /* 0x000fce0008000000 */
[----:B--2---:R-:W-:-:S04]  /*ade0*/  @P1 ISETP.NE.AND P0, PT, R8, 0x7fffffff, PT ;  /* 0x7fffffff0800180c */ /* 0x004fc80003f05270 */
[----:B-1----:R-:W-:-:S04]  /*adf0*/  @P1 SEL R6, R8, 0x80000000, P0 ;  /* 0x8000000008061807 */ /* 0x002fc80000000000 */
[----:B------:R-:W-:-:S04]  /*ae00*/  @P1 SHF.R.U32.HI R6, RZ, UR8, R6 ;  /* 0x00000008ff061c19 */ /* 0x000fc80008011606 */
[----:B------:R-:W-:-:S07]  /*ae10*/  @P1 LOP3.LUT R10, R6, UR14, RZ, 0x30, !PT ;  /* 0x0000000e060a1c12 */ /* 0x000fce000f8e30ff */
.L_x_161:
[----:B-1----:R-:W1:Y:S01]  /*ae20*/  LDS.U16 R39, [R39+0xa800] ;  /* 0x00a8000027277984 */ /* 0x002e620000000400 */
[----:B------:R-:W-:-:S04]  /*ae30*/  UISETP.NE.AND UP0, UPT, UR4, URZ, UPT ;  /* 0x000000ff0400728c */ /* 0x000fc8000bf05270 */
[----:B------:R-:W-:-:S09]  /*ae40*/  UISETP.GT.U32.OR UP0, UPT, UR5, 0xf, !UP0 ;  /* 0x0000000f0500788c */ /* 0x000fd2000c704470 */
[----:B------:R-:W-:Y:S05]  /*ae50*/  BRA.U UP0, `(.L_x_162) ;  /* 0x0000000100207547 */ /* 0x000fea000b800000 */
[----:B------:R-:W-:Y:S02]  /*ae60*/  IMAD R7, RZ, RZ, -UR5 ;  /* 0x80000005ff077e24 */ /* 0x000fe4000f8e02ff */
[----:B------:R-:W-:-:S05]  /*ae70*/  IMAD.MOV.U32 R6, RZ, RZ, 0x10 ;  /* 0x00000010ff067424 */ /* 0x000fca00078e00ff */
[----:B------:R-:W-:Y:S02]  /*ae80*/  VIADDMNMX.U32 R7, R7, R6, UR4, PT ;  /* 0x0000000407077e46 */ /* 0x000fe4000b800006 */
[----:B-1----:R-:W-:Y:S02]  /*ae90*/  SHF.R.U32.HI R6, RZ, UR5, R39 ;  /* 0x00000005ff067c19 */ /* 0x002fe40008011627 */
[----:B------:R-:W-:-:S04]  /*aea0*/  SHF.L.U32 R7, R0, R7, RZ ;  /* 0x0000000700077219 */ /* 0x000fc800000006ff */
[----:B------:R-:W-:-:S04]  /*aeb0*/  LOP3.LUT R6, R6, R7, RZ, 0x30, !PT ;  /* 0x0000000706067212 */ /* 0x000fc800078e30ff */
[----:B------:R-:W-:-:S04]  /*aec0*/  SHF.L.U32 R7, R6, UR6, RZ ;  /* 0x0000000606077c19 */ /* 0x000fc800080006ff */
[----:B------:R-:W-:-:S07]  /*aed0*/  LOP3.LUT R10, R7, R10, RZ, 0xfc, !PT ;  /* 0x0000000a070a7212 */ /* 0x000fce00078efcff */
.L_x_162:
[----:B------:R-:W-:Y:S02]  /*aee0*/  LEA R10, R10, UR7, 0x2 ;  /* 0x000000070a0a7c11 */ /* 0x000fe4000f8e10ff */
[----:B--2---:R-:W-:-:S03]  /*aef0*/  ISETP.GT.AND P0, PT, R8, -0x1, PT ;  /* 0xffffffff0800780c */ /* 0x004fc60003f04270 */
[----:B------:R-:W2:Y:S01]  /*af00*/  LDS R2, [R10+0xb400] ;  /* 0x00b400000a027984 */ /* 0x000ea20000000800 */
[----:B------:R-:W-:-:S04]  /*af10*/  SEL R7, R0, 0x80000000, P0 ;  /* 0x8000000000077807 */ /* 0x000fc80000000000 */
[----:B------:R-:W-:Y:S02]  /*af20*/  LOP3.LUT R7, R7, R8, RZ, 0x3c, !PT ;  /* 0x0000000807077212 */ /* 0x000fe400078e3cff */
[----:B--2---:R-:W-:-:S05]  /*af30*/  IADD3 R3, PT, PT, R3, 0x1500, R2 ;  /* 0x0000150003037810 */ /* 0x004fca0007ffe002 */
[----:B------:R-:W-:-:S05]  /*af40*/  IMAD.WIDE.U32 R4, R3, 0x8, R4 ;  /* 0x0000000803047825 */ /* 0x000fca00078e0004 */
[----:B-1----:R-:W-:Y:S04]  /*af50*/  STG.E.U16 desc[UR10][R4.64], R39 ;  /* 0x0000002704007986 */ /* 0x002fe8000c10150a */
[----:B------:R-:W-:Y:S01]  /*af60*/  STG.E desc[UR10][R4.64+0x4], R7 ;  /* 0x0000040704007986 */ /* 0x000fe2000c10190a */
[----:B------:R-:W-:Y:S01]  /*af70*/  NOP ;  /* 0x0000000000007918 */ /* 0x000fe20000000000 */
[----:B------:R-:W-:Y:S05]  /*af80*/  EXIT ;  /* 0x000000000000794d */ /* 0x000fea0003800000 */
.L_x_132:
[----:B------:R-:W-:Y:S01]  /*af90*/  IMAD.U32 R0, RZ, RZ, UR9 ;  /* 0x00000009ff007e24 */ /* 0x000fe2000f8e00ff */
[----:B------:R-:W3:Y:S01]  /*afa0*/  LDCU UR8, c[0x0][0x3c4] ;  /* 0x00007880ff0877ac */ /* 0x000ee20008000800 */
[----:B--2---:R-:W-:Y:S02]  /*afb0*/  IMAD R39, R3, 0x4, R39 ;  /* 0x0000000403277824 */ /* 0x004fe400078e0227 */
[----:B------:R-:W-:Y:S01]  /*afc0*/  IMAD R5, R0, -0x1680, R5 ;  /* 0xffffe98000057824 */ /* 0x000fe200078e0205 */
[----:B------:R-:W2:Y:S01]  /*afd0*/  LDCU UR6, c[0x0][0x3c8] ;  /* 0x00007900ff0677ac */ /* 0x000ea20008000800 */
[----:B------:R-:W-:Y:S01]  /*afe0*/  IMAD.MOV.U32 R4, RZ, RZ, RZ ;  /* 0x000000ffff047224 */ /* 0x000fe200078e00ff */
[----:B------:R4:W0:Y:S01]  /*aff0*/  LDS R0, [R39+0x4] ;  /* 0x0000040027007984 */ /* 0x0008220000000800 */
[----:B-1----:R-:W-:Y:S02]  /*b000*/  IMAD.MOV.U32 R7, RZ, RZ, RZ ;  /* 0x000000ffff077224 */ /* 0x002fe400078e00ff */
[----:B------:R-:W-:Y:S01]  /*b010*/  IMAD.U32 R8, RZ, RZ, UR5 ;  /* 0x00000005ff087e24 */ /* 0x000fe2000f8e00ff */
[----:B---3--:R-:W-:Y:S01]  /*b020*/  UISETP.GT.U32.AND UP0, UPT, UR8, 0x1f, UPT ;  /* 0x0000001f0800788c */ /* 0x008fe2000bf04070 */
[----:B--2---:R-:W-:-:S08]  /*b030*/  IMAD.U32 R6, RZ, RZ, UR6 ;  /* 0x00000006ff067e24 */ /* 0x004fd0000f8e00ff */
[----:B----4-:R-:W-:Y:S05]  /*b040*/  BRA.U UP0, `(.L_x_163) ;  /* 0x00000001002c7547 */ /* 0x010fea000b800000 */
[----:B------:R-:W1:Y:S01]  /*b050*/  LDC R4, c[0x0][0x3c8] ;  /* 0x0000f200ff047b82 */ /* 0x000e620000000800 */
[----:B------:R-:W-:Y:S02]  /*b060*/  CS2R R6, SRZ ;  /* 0x0000000000067805 */ /* 0x000fe4000001ff00 */
[----:B-1----:R-:W-:-:S13]  /*b070*/  ISETP.NE.AND P1, PT, R4, RZ, PT ;  /* 0x000000ff0400720c */ /* 0x002fda0003f25270 */
[----:B0-----:R-:W-:Y:S01]  /*b080*/  @P1 ISETP.NE.AND P0, PT, R0, 0x7fffffff, PT ;  /* 0x7fffffff0000180c */ /* 0x001fe20003f05270 */
[----:B------:R-:W-:-:S03]  /*b090*/  @P1 IMAD.U32 R6, RZ, RZ, UR15 ;  /* 0x0000000fff061e24 */ /* 0x000fc6000f8e00ff */
[----:B------:R-:W-:-:S04]  /*b0a0*/  @P1 SEL R4, R0, 0x80000000, P0 ;  /* 0x8000000000041807 */ /* 0x000fc80000000000 */
[----:B------:R-:W-:Y:S01]  /*b0b0*/  @P1 SHF.R.U32.HI R8, RZ, UR8, R4 ;  /* 0x00000008ff081c19 */ /* 0x000fe20008011604 */
[----:B------:R-:W-:Y:S02]  /*b0c0*/  IMAD.MOV.U32 R4, RZ, RZ, RZ ;  /* 0x000000ffff047224 */ /* 0x000fe400078e00ff */
[----:B------:R-:W-:Y:S01]  /*b0d0*/  @P1 IMAD.U32 R4, RZ, RZ, UR13 ;  /* 0x0000000dff041e24 */ /* 0x000fe2000f8e00ff */
[----:B------:R-:W-:Y:S01]  /*b0e0*/  @P1 LOP3.LUT R7, R8, UR14, RZ, 0x30, !PT ;  /* 0x0000000e08071c12 */ /* 0x000fe2000f8e30ff */
[----:B------:R-:W-:-:S07]  /*b0f0*/  IMAD.MOV.U32 R8, RZ, RZ, RZ ;  /* 0x000000ffff087224 */ /* 0x000fce00078e00ff */
.L_x_163:
[----:B------:R1:W2:Y:S01]  /*b100*/  LDS.U16 R9, [R39] ;  /* 0x0000000027097984 */ /* 0x0002a20000000400 */
[----:B------:R-:W-:Y:S01]  /*b110*/  ISETP.NE.AND P0, PT, R6, RZ, PT ;  /* 0x000000ff0600720c */ /* 0x000fe20003f05270 */
[----:B------:R-:W-:Y:S01]  /*b120*/  IMAD.MOV.U32 R10, RZ, RZ, RZ ;  /* 0x000000ffff0a7224 */ /* 0x000fe200078e00ff */
[----:B------:R-:W-:Y:S02]  /*b130*/  ISETP.GE.AND P1, PT, R3, R5, PT ;  /* 0x000000050300720c */ /* 0x000fe40003f26270 */
        /* <DEDUP_REMOVED lines=10> */
.L_x_164:
[----:B------:R-:W-:Y:S01]  /*b1e0*/  BSSY.RECONVERGENT B0, `(.L_x_165) ;  /* 0x000000e000007945 */ /* 0x000fe20003800200 */
[----:B------:R-:W-:Y:S01]  /*b1f0*/  IMAD.MOV.U32 R8, RZ, RZ, RZ ;  /* 0x000000ffff087224 */ /* 0x000fe200078e00ff */
[----:B------:R-:W-:Y:S02]  /*b200*/  LEA R4, R7, UR7, 0x2 ;  /* 0x0000000707047c11 */ /* 0x000fe4000f8e10ff */
[----:B------:R-:W-:Y:S05]  /*b210*/  @P1 BRA `(.L_x_166) ;  /* 0x0000000000281947 */ /* 0x000fea0003800000 */
[----:B------:R-:W1:Y:S01]  /*b220*/  LDS R13, [R4+0xb400] ;  /* 0x00b40000040d7984 */ /* 0x000e620000000800 */
[----:B------:R-:W3:Y:S01]  /*b230*/  LDC.64 R6, c[0x0][0x3a0] ;  /* 0x0000e800ff067b82 */ /* 0x000ee20000000a00 */
[----:B------:R-:W-:Y:S01]  /*b240*/  IMAD.MOV.U32 R11, RZ, RZ, -0x1 ;  /* 0xffffffffff0b7424 */ /* 0x000fe200078e00ff */
[----:B0-----:R-:W-:-:S04]  /*b250*/  ISETP.GT.AND P0, PT, R0, -0x1, PT ;  /* 0xffffffff0000780c */ /* 0x001fc80003f04270 */
[----:B------:R-:W-:-:S04]  /*b260*/  SEL R11, R11, 0x80000000, P0 ;  /* 0x800000000b0b7807 */ /* 0x000fc80000000000 */
[----:B------:R-:W-:Y:S01]  /*b270*/  LOP3.LUT R11, R11, R0, RZ, 0x3c, !PT ;  /* 0x000000000b0b7212 */ /* 0x000fe200078e3cff */
[----:B-1----:R-:W-:-:S04]  /*b280*/  IMAD.IADD R13, R13, 0x1, R3 ;  /* 0x000000010d0d7824 */ /* 0x002fc800078e0203 */
[----:B---3--:R-:W-:-:S05]  /*b290*/  IMAD.WIDE.U32 R6, R13, 0x8, R6 ;  /* 0x000000080d067825 */ /* 0x008fca00078e0006 */
[----:B--2---:R1:W-:Y:S04]  /*b2a0*/  STG.E.U16 desc[UR10][R6.64], R9 ;  /* 0x0000000906007986 */ /* 0x0043e8000c10150a */
[----:B------:R1:W-:Y:S02]  /*b2b0*/  STG.E desc[UR10][R6.64+0x4], R11 ;  /* 0x0000040b06007986 */ /* 0x0003e4000c10190a */
.L_x_166:
[----:B------:R-:W-:Y:S05]  /*b2c0*/  BSYNC.RECONVERGENT B0 ;  /* 0x0000000000007941 */ /* 0x000fea0003800200 */
.L_x_165:
[----:B------:R-:W-:Y:S01]  /*b2d0*/  NOP ;  /* 0x0000000000007918 */ /* 0x000fe20000000000 */
[----:B0-----:R0:W3:Y:S01]  /*b2e0*/  LDS R0, [R39+0xc04] ;  /* 0x000c040027007984 */ /* 0x0010e20000000800 */
[----:B-1----:R-:W-:Y:S02]  /*b2f0*/  IMAD.U32 R6, RZ, RZ, UR5 ;  /* 0x00000005ff067e24 */ /* 0x002fe4000f8e00ff */
[----:B------:R-:W-:Y:S01]  /*b300*/  IMAD.U32 R4, RZ, RZ, UR6 ;  /* 0x00000006ff047e24 */ /* 0x000fe2000f8e00ff */
[----:B------:R-:W-:Y:S06]  /*b310*/  BRA.U UP0, `(.L_x_167) ;  /* 0x0000000100307547 */ /* 0x000fec000b800000 */
[----:B------:R-:W1:Y:S01]  /*b320*/  LDC R4, c[0x0][0x3c8] ;  /* 0x0000f200ff047b82 */ /* 0x000e620000000800 */
[----:B------:R-:W-:Y:S02]  /*b330*/  IMAD.MOV.U32 R8, RZ, RZ, RZ ;  /* 0x000000ffff087224 */ /* 0x000fe400078e00ff */
[----:B------:R-:W-:Y:S01]  /*b340*/  IMAD.MOV.U32 R10, RZ, RZ, RZ ;  /* 0x000000ffff0a7224 */ /* 0x000fe200078e00ff */
[----:B-1----:R-:W-:-:S13]  /*b350*/  ISETP.NE.AND P1, PT, R4, RZ, PT ;  /* 0x000000ff0400720c */ /* 0x002fda0003f25270 */
[----:B---3--:R-:W-:Y:S01]  /*b360*/  @P1 ISETP.NE.AND P0, PT, R0, 0x7fffffff, PT ;  /* 0x7fffffff0000180c */ /* 0x008fe20003f05270 */
[----:B------:R-:W-:-:S03]  /*b370*/  @P1 IMAD.U32 R10, RZ, RZ, UR13 ;  /* 0x0000000dff0a1e24 */ /* 0x000fc6000f8e00ff */
[----:B------:R-:W-:-:S04]  /*b380*/  @P1 SEL R4, R0, 0x80000000, P0 ;  /* 0x8000000000041807 */ /* 0x000fc80000000000 */
[----:B------:R-:W-:Y:S01]  /*b390*/  @P1 SHF.R.U32.HI R6, RZ, UR8, R4 ;  /* 0x00000008ff061c19 */ /* 0x000fe20008011604 */
[----:B------:R-:W-:Y:S02]  /*b3a0*/  IMAD.MOV.U32 R4, RZ, RZ, RZ ;  /* 0x000000ffff047224 */ /* 0x000fe400078e00ff */
[----:B------:R-:W-:Y:S01]  /*b3b0*/  @P1 IMAD.U32 R4, RZ, RZ, UR15 ;  /* 0x0000000fff041e24 */ /* 0x000fe2000f8e00ff */
[----:B------:R-:W-:Y:S01]  /*b3c0*/  @P1 LOP3.LUT R8, R6, UR14, RZ, 0x30, !PT ;  /* 0x0000000e06081c12 */ /* 0x000fe2000f8e30ff */
[----:B------:R-:W-:-:S07]  /*b3d0*/  IMAD.MOV.U32 R6, RZ, RZ, RZ ;  /* 0x000000ffff067224 */ /* 0x000fce00078e00ff */
.L_x_167:
[----:B--2---:R1:W2:Y:S01]  /*b3e0*/  LDS.U16 R9, [R39+0xc00] ;  /* 0x000c000027097984 */ /* 0x0042a20000000400 */
        /* <DEDUP_REMOVED lines=11> */
.L_x_168:
[----:B------:R-:W-:Y:S01]  /*b4a0*/  LEA R8, R8, UR7, 0x2 ;  /* 0x0000000708087c11 */ /* 0x000fe2000f8e10ff */
[----:B------:R-:W-:Y:S02]  /*b4b0*/  VIADD R4, R3, 0x180 ;  /* 0x0000018003047836 */ /* 0x000fe40000000000 */
[----:B------:R-:W-:Y:S02]  /*b4c0*/  IMAD.U32 R12, RZ, RZ, UR5 ;  /* 0x00000005ff0c7e24 */ /* 0x000fe4000f8e00ff */
[----:B------:R1:W4:Y:S01]  /*b4d0*/  LDS R11, [R8+0xb400] ;  /* 0x00b40000080b7984 */ /* 0x0003220000000800 */
[----:B------:R-:W-:Y:S01]  /*b4e0*/  ISETP.GE.AND P1, PT, R4, R5, PT ;  /* 0x000000050400720c */ /* 0x000fe20003f26270 */
[----:B-1----:R-:W-:-:S12]  /*b4f0*/  IMAD.U32 R8, RZ, RZ, UR6 ;  /* 0x00000006ff087e24 */ /* 0x002fd8000f8e00ff */
[----:B------:R-:W1:Y:S01]  /*b500*/  @!P1 LDC.64 R6, c[0x0][0x3a0] ;  /* 0x0000e800ff069b82 */ /* 0x000e620000000a00 */
[----:B------:R-:W-:Y:S01]  /*b510*/  @!P1 IMAD.MOV.U32 R10, RZ, RZ, -0x1 ;  /* 0xffffffffff0a9424 */ /* 0x000fe200078e00ff */
[----:B---3--:R-:W-:Y:S01]  /*b520*/  @!P1 ISETP.GT.AND P0, PT, R0, -0x1, PT ;  /* 0xffffffff0000980c */ /* 0x008fe20003f04270 */
[----:B----4-:R-:W-:-:S03]  /*b530*/  IMAD.IADD R13, R4, 0x1, R11 ;  /* 0x00000001040d7824 */ /* 0x010fc600078e020b */
[----:B------:R-:W-:Y:S01]  /*b540*/  @!P1 SEL R11, R10, 0x80000000, P0 ;  /* 0x800000000a0b9807 */ /* 0x000fe20000000000 */
[----:B------:R-:W-:Y:S02]  /*b550*/  IMAD.MOV.U32 R4, RZ, RZ, RZ ;  /* 0x000000ffff047224 */ /* 0x000fe400078e00ff */
[----:B-1----:R-:W-:Y:S01]  /*b560*/  @!P1 IMAD.WIDE.U32 R6, R13, 0x8, R6 ;  /* 0x000000080d069825 */ /* 0x002fe200078e0006 */
[----:B------:R-:W-:-:S03]  /*b570*/  @!P1 LOP3.LUT R11, R11, R0, RZ, 0x3c, !PT ;  /* 0x000000000b0b9212 */ /* 0x000fc600078e3cff */
[----:B------:R-:W-:Y:S01]  /*b580*/  IMAD.MOV.U32 R10, RZ, RZ, RZ ;  /* 0x000000ffff0a7224 */ /* 0x000fe200078e00ff */
[----:B--2---:R1:W-:Y:S04]  /*b590*/  @!P1 STG.E.U16 desc[UR10][R6.64], R9 ;  /* 0x0000000906009986 */ /* 0x0043e8000c10150a */
[----:B------:R1:W-:Y:S01]  /*b5a0*/  @!P1 STG.E desc[UR10][R6.64+0x4], R11 ;  /* 0x0000040b06009986 */ /* 0x0003e2000c10190a */
[----:B------:R-:W-:-:S03]  /*b5b0*/  NOP ;  /* 0x0000000000007918 */ /* 0x000fc60000000000 */
[----:B------:R1:W2:Y:S01]  /*b5c0*/  LDS R0, [R39+0x1804] ;  /* 0x0018040027007984 */ /* 0x0002a20000000800 */
[----:B------:R-:W-:Y:S05]  /*b5d0*/  BRA.U UP0, `(.L_x_169) ;  /* 0x0000000100307547 */ /* 0x000fea000b800000 */
[----:B------:R-:W3:Y:S01]  /*b5e0*/  LDC R4, c[0x0][0x3c8] ;  /* 0x0000f200ff047b82 */ /* 0x000ee20000000800 */
[----:B------:R-:W-:Y:S02]  /*b5f0*/  IMAD.MOV.U32 R10, RZ, RZ, RZ ;  /* 0x000000ffff0a7224 */ /* 0x000fe400078e00ff */
[----:B------:R-:W-:Y:S02]  /*b600*/  IMAD.MOV.U32 R8, RZ, RZ, RZ ;  /* 0x000000ffff087224 */ /* 0x000fe400078e00ff */
[----:B------:R-:W-:Y:S01]  /*b610*/  IMAD.MOV.U32 R12, RZ, RZ, RZ ;  /* 0x000000ffff0c7224 */ /* 0x000fe200078e00ff */
[----:B---3--:R-:W-:-:S13]  /*b620*/  ISETP.NE.AND P1, PT, R4, RZ, PT ;  /* 0x000000ff0400720c */ /* 0x008fda0003f25270 */
[----:B--2---:R-:W-:Y:S01]  /*b630*/  @P1 ISETP.NE.AND P0, PT, R0, 0x7fffffff, PT ;  /* 0x7fffffff0000180c */ /* 0x004fe20003f05270 */
[----:B------:R-:W-:-:S03]  /*b640*/  @P1 IMAD.U32 R8, RZ, RZ, UR15 ;  /* 0x0000000fff081e24 */ /* 0x000fc6000f8e00ff */
[----:B------:R-:W-:-:S04]  /*b650*/  @P1 SEL R4, R0, 0x80000000, P0 ;  /* 0x8000000000041807 */ /* 0x000fc80000000000 */
[----:B-1----:R-:W-:Y:S01]  /*b660*/  @P1 SHF.R.U32.HI R6, RZ, UR8, R4 ;  /* 0x00000008ff061c19 */ /* 0x002fe20008011604 */
[----:B------:R-:W-:Y:S02]  /*b670*/  IMAD.MOV.U32 R4, RZ, RZ, RZ ;  /* 0x000000ffff047224 */ /* 0x000fe400078e00ff */
[----:B------:R-:W-:Y:S01]  /*b680*/  @P1 IMAD.U32 R4, RZ, RZ, UR13 ;  /* 0x0000000dff041e24 */ /* 0x000fe2000f8e00ff */
[----:B------:R-:W-:-:S07]  /*b690*/  @P1 LOP3.LUT R10, R6, UR14, RZ, 0x30, !PT ;  /* 0x0000000e060a1c12 */ /* 0x000fce000f8e30ff */
.L_x_169:
[----:B-1----:R1:W3:Y:S01]  /*b6a0*/  LDS.U16 R9, [R39+0x1800] ;  /* 0x0018000027097984 */ /* 0x0022e20000000400 */
[----:B------:R-:W-:-:S04]  /*b6b0*/  ISETP.NE.AND P0, PT, R8, RZ, PT ;  /* 0x000000ff0800720c */ /* 0x000fc80003f05270 */
[----:B------:R-:W-:-:S13]  /*b6c0*/  ISETP.GT.U32.OR P0, PT, R12, 0xf, !P0 ;  /* 0x0000000f0c00780c */ /* 0x000fda0004704470 */
[----:B-1----:R-:W-:Y:S05]  /*b6d0*/  @P0 BRA `(.L_x_170) ;  /* 0x0000000000200947 */ /* 0x002fea0003800000 */
[----:B------:R-:W-:Y:S02]  /*b6e0*/  IMAD.MOV R7, RZ, RZ, -R12 ;  /* 0x000000ffff077224 */ /* 0x000fe400078e0a0c */
[----:B------:R-:W-:-:S03]  /*b6f0*/  IMAD.MOV.U32 R11, RZ, RZ, -0x1 ;  /* 0xffffffffff0b7424 */ /* 0x000fc600078e00ff */
[----:B------:R-:W-:Y:S02]  /*b700*/  VIADDMNMX.U32 R8, R7, 0x10, R8, PT ;  /* 0x0000001007087846 */ /* 0x000fe40003800008 */
[----:B---3--:R-:W-:Y:S02]  /*b710*/  SHF.R.U32.HI R7, RZ, R12, R9 ;  /* 0x0000000cff077219 */ /* 0x008fe40000011609 */
[----:B------:R-:W-:-:S04]  /*b720*/  SHF.L.U32 R8, R11, R8, RZ ;  /* 0x000000080b087219 */ /* 0x000fc800000006ff */
[----:B------:R-:W-:-:S04]  /*b730*/  LOP3.LUT R7, R7, R8, RZ, 0x30, !PT ;  /* 0x0000000807077212 */ /* 0x000fc800078e30ff */
[----:B------:R-:W-:-:S04]  /*b740*/  SHF.L.U32 R7, R7, R4, RZ ;  /* 0x0000000407077219 */ /* 0x000fc800000006ff */
[----:B------:R-:W-:-:S07]  /*b750*/  LOP3.LUT R10, R7, R10, RZ, 0xfc, !PT ;  /* 0x0000000a070a7212 */ /* 0x000fce00078efcff */
.L_x_170:
[----:B------:R-:W-:Y:S01]  /*b760*/  LEA R10, R10, UR7, 0x2 ;  /* 0x000000070a0a7c11 */ /* 0x000fe2000f8e10ff */
[----:B------:R-:W-:Y:S02]  /*b770*/  VIADD R4, R3, 0x300 ;  /* 0x0000030003047836 */ /* 0x000fe40000000000 */
[----:B------:R-:W-:Y:S02]  /*b780*/  IMAD.U32 R12, RZ, RZ, UR5 ;  /* 0x00000005ff0c7e24 */ /* 0x000fe4000f8e00ff */
[----:B------:R1:W4:Y:S01]  /*b790*/  LDS R11, [R10+0xb400] ;  /* 0x00b400000a0b7984 */ /* 0x0003220000000800 */
[----:B------:R-:W-:Y:S01]  /*b7a0*/  ISETP.GE.AND P1, PT, R4, R5, PT ;  /* 0x000000050400720c */ /* 0x000fe20003f26270 */
[----:B-1----:R-:W-:-:S12]  /*b7b0*/  IMAD.MOV.U32 R10, RZ, RZ, RZ ;  /* 0x000000ffff0a7224 */ /* 0x002fd800078e00ff */
[----:B------:R-:W1:Y:S01]  /*b7c0*/  @!P1 LDC.64 R6, c[0x0][0x3a0] ;  /* 0x0000e800ff069b82 */ /* 0x000e620000000a00 */
[----:B------:R-:W-:Y:S01]  /*b7d0*/  @!P1 IMAD.MOV.U32 R8, RZ, RZ, -0x1 ;  /* 0xffffffffff089424 */ /* 0x000fe200078e00ff */
[----:B--2---:R-:W-:Y:S01]  /*b7e0*/  @!P1 ISETP.GT.AND P0, PT, R0, -0x1, PT ;  /* 0xffffffff0000980c */ /* 0x004fe20003f04270 */
[----:B----4-:R-:W-:-:S03]  /*b7f0*/  IMAD.IADD R13, R4, 0x1, R11 ;  /* 0x00000001040d7824 */ /* 0x010fc600078e020b */
[----:B------:R-:W-:Y:S01]  /*b800*/  @!P1 SEL R11, R8, 0x80000000, P0 ;  /* 0x80000000080b9807 */ /* 0x000fe20000000000 */
[----:B------:R-:W-:Y:S02]  /*b810*/  IMAD.MOV.U32 R4, RZ, RZ, RZ ;  /* 0x000000ffff047224 */ /* 0x000fe400078e00ff */
[----:B-1----:R-:W-:Y:S01]  /*b820*/  @!P1 IMAD.WIDE.U32 R6, R13, 0x8, R6 ;  /* 0x000000080d069825 */ /* 0x002fe200078e0006 */
[----:B------:R-:W-:-:S03]  /*b830*/  @!P1 LOP3.LUT R11, R11, R0, RZ, 0x3c, !PT ;  /* 0x000000000b0b9212 */ /* 0x000fc600078e3cff */
[----:B------:R-:W-:Y:S01]  /*b840*/  IMAD.U32 R8, RZ, RZ, UR6 ;  /* 0x00000006ff087e24 */ /* 0x000fe2000f8e00ff */
[----:B---3--:R1:W-:Y:S04]  /*b850*/  @!P1 STG.E.U16 desc[UR10][R6.64], R9 ;  /* 0x0000000906009986 */ /* 0x0083e8000c10150a */
        /* <DEDUP_REMOVED lines=16> */
.L_x_171:
        /* <DEDUP_REMOVED lines=12> */
.L_x_172:
        /* <DEDUP_REMOVED lines=32> */
.L_x_173:
        /* <DEDUP_REMOVED lines=12> */
.L_x_174:
        /* <DEDUP_REMOVED lines=32> */
.L_x_175:
        /* <DEDUP_REMOVED lines=12> */
.L_x_176:
        /* <DEDUP_REMOVED lines=32> */
.L_x_177:
        /* <DEDUP_REMOVED lines=12> */
.L_x_178:
        /* <DEDUP_REMOVED lines=32> */
.L_x_179:
        /* <DEDUP_REMOVED lines=12> */
.L_x_180:
        /* <DEDUP_REMOVED lines=32> */
.L_x_181:
        /* <DEDUP_REMOVED lines=12> */
.L_x_182:
[----:B------:R-:W-:Y:S01]  /*c7e0*/  LEA R10, R10, UR7, 0x2 ;  /* 0x000000070a0a7c11 */ /* 0x000fe2000f8e10ff */
[----:B------:R-:W-:Y:S01]  /*c7f0*/  IMAD.U32 R12, RZ, RZ, UR5 ;  /* 0x00000005ff0c7e24 */ /* 0x000fe2000f8e00ff */
[----:B------:R-:W-:-:S03]  /*c800*/  LOP3.LUT R4, R3, 0xc00, RZ, 0xfc, !PT ;  /* 0x00000c0003047812 */ /* 0x000fc600078efcff */
        /* <DEDUP_REMOVED lines=29> */
.L_x_183:
        /* <DEDUP_REMOVED lines=12> */
.L_x_184:
        /* <DEDUP_REMOVED lines=32> */
.L_x_185:
        /* <DEDUP_REMOVED lines=12> */
.L_x_186:
        /* <DEDUP_REMOVED lines=32> */
.L_x_187:
        /* <DEDUP_REMOVED lines=12> */
.L_x_188:
        /* <DEDUP_REMOVED lines=32> */
.L_x_189:
        /* <DEDUP_REMOVED lines=12> */
.L_x_190:
        /* <DEDUP_REMOVED lines=32> */
.L_x_191:
        /* <DEDUP_REMOVED lines=12> */
.L_x_192:
[----:B------:R-:W-:Y:S01]  /*d5a0*/  LEA R10, R10, UR7, 0x2 ;  /* 0x000000070a0a7c11 */ /* 0x000fe2000f8e10ff */
[----:B------:R-:W-:Y:S01]  /*d5b0*/  VIADD R4, R3, 0x1380 ;  /* 0x0000138003047836 */ /* 0x000fe20000000000 */
[----:B------:R-:W-:-:S03]  /*d5c0*/  UMOV UR6, URZ ;  /* 0x000000ff00067c82 */ /* 0x000fc60008000000 */
[----:B------:R-:W1:Y:S01]  /*d5d0*/  LDS R11, [R10+0xb400] ;  /* 0x00b400000a0b7984 */ /* 0x000e620000000800 */
[----:B------:R-:W-:-:S13]  /*d5e0*/  ISETP.GE.AND P1, PT, R4, R5, PT ;  /* 0x000000050400720c */ /* 0x000fda0003f26270 */
[----:B------:R-:W4:Y:S01]  /*d5f0*/  @!P1 LDC.64 R6, c[0x0][0x3a0] ;  /* 0x0000e800ff069b82 */ /* 0x000f220000000a00 */
[----:B------:R-:W-:Y:S01]  /*d600*/  @!P1 IMAD.MOV.U32 R8, RZ, RZ, -0x1 ;  /* 0xffffffffff089424 */ /* 0x000fe200078e00ff */
[----:B--2---:R-:W-:Y:S01]  /*d610*/  @!P1 ISETP.GT.AND P0, PT, R0, -0x1, PT ;  /* 0xffffffff0000980c */ /* 0x004fe20003f04270 */
[----:B-1----:R-:W-:-:S03]  /*d620*/  IMAD.IADD R13, R4, 0x1, R11 ;  /* 0x00000001040d7824 */ /* 0x002fc600078e020b */
[----:B------:R-:W-:Y:S01]  /*d630*/  @!P1 SEL R11, R8, 0x80000000, P0 ;  /* 0x80000000080b9807 */ /* 0x000fe20000000000 */
[----:B------:R-:W-:Y:S02]  /*d640*/  IMAD.MOV.U32 R4, RZ, RZ, RZ ;  /* 0x000000ffff047224 */ /* 0x000fe400078e00ff */
[----:B----4-:R-:W-:Y:S01]  /*d650*/  @!P1 IMAD.WIDE.U32 R6, R13, 0x8, R6 ;  /* 0x000000080d069825 */ /* 0x010fe200078e0006 */
[----:B------:R-:W-:-:S04]  /*d660*/  @!P1 LOP3.LUT R11, R11, R0, RZ, 0x3c, !PT ;  /* 0x000000000b0b9212 */ /* 0x000fc800078e3cff */
[----:B---3--:R1:W-:Y:S04]  /*d670*/  @!P1 STG.E.U16 desc[UR10][R6.64], R9 ;  /* 0x0000000906009986 */ /* 0x0083e8000c10150a */
[----:B------:R1:W-:Y:S01]  /*d680*/  @!P1 STG.E desc[UR10][R6.64+0x4], R11 ;  /* 0x0000040b06009986 */ /* 0x0003e2000c10190a */
        /* <DEDUP_REMOVED lines=16> */
.L_x_193:
[----:B01----:R-:W0:Y:S01]  /*d790*/  LDS.U16 R39, [R39+0xa800] ;  /* 0x00a8000027277984 */ /* 0x003e220000000400 */
[----:B------:R-:W-:-:S04]  /*d7a0*/  UISETP.NE.AND UP0, UPT, UR4, URZ, UPT ;  /* 0x000000ff0400728c */ /* 0x000fc8000bf05270 */
[----:B------:R-:W-:-:S09]  /*d7b0*/  UISETP.GT.U32.OR UP0, UPT, UR5, 0xf, !UP0 ;  /* 0x0000000f0500788c */ /* 0x000fd2000c704470 */
[----:B------:R-:W-:Y:S05]  /*d7c0*/  BRA.U UP0, `(.L_x_194) ;  /* 0x0000000100247547 */ /* 0x000fea000b800000 */
[----:B------:R-:W-:Y:S02]  /*d7d0*/  IMAD R6, RZ, RZ, -UR5 ;  /* 0x80000005ff067e24 */ /* 0x000fe4000f8e02ff */
[----:B------:R-:W-:Y:S02]  /*d7e0*/  IMAD.MOV.U32 R7, RZ, RZ, 0x10 ;  /* 0x00000010ff077424 */ /* 0x000fe400078e00ff */
[----:B------:R-:W-:-:S03]  /*d7f0*/  IMAD.MOV.U32 R9, RZ, RZ, -0x1 ;  /* 0xffffffffff097424 */ /* 0x000fc600078e00ff */
[----:B------:R-:W-:Y:S02]  /*d800*/  VIADDMNMX.U32 R6, R6, R7, UR4, PT ;  /* 0x0000000406067e46 */ /* 0x000fe4000b800007 */
[----:B0-----:R-:W-:Y:S02]  /*d810*/  SHF.R.U32.HI R7, RZ, UR5, R39 ;  /* 0x00000005ff077c19 */ /* 0x001fe40008011627 */
[----:B------:R-:W-:-:S04]  /*d820*/  SHF.L.U32 R6, R9, R6, RZ ;  /* 0x0000000609067219 */ /* 0x000fc800000006ff */
[----:B------:R-:W-:-:S04]  /*d830*/  LOP3.LUT R6, R7, R6, RZ, 0x30, !PT ;  /* 0x0000000607067212 */ /* 0x000fc800078e30ff */
[----:B------:R-:W-:-:S04]  /*d840*/  SHF.L.U32 R7, R6, UR6, RZ ;  /* 0x0000000606077c19 */ /* 0x000fc800080006ff */
[----:B------:R-:W-:-:S07]  /*d850*/  LOP3.LUT R4, R7, R4, RZ, 0xfc, !PT ;  /* 0x0000000407047212 */ /* 0x000fce00078efcff */
.L_x_194:
[----:B------:R-:W-:Y:S01]  /*d860*/  LEA R6, R4, UR7, 0x2 ;  /* 0x0000000704067c11 */ /* 0x000fe2000f8e10ff */
[----:B------:R-:W-:-:S04]  /*d870*/  VIADD R4, R3, 0x1500 ;  /* 0x0000150003047836 */ /* 0x000fc80000000000 */
[----:B------:R-:W1:Y:S01]  /*d880*/  LDS R7, [R6+0xb400] ;  /* 0x00b4000006077984 */ /* 0x000e620000000800 */
[----:B------:R-:W-:-:S13]  /*d890*/  ISETP.GE.AND P1, PT, R4, R5, PT ;  /* 0x000000050400720c */ /* 0x000fda0003f26270 */
[----:B------:R-:W3:Y:S01]  /*d8a0*/  @!P1 LDC.64 R2, c[0x0][0x3a0] ;  /* 0x0000e800ff029b82 */ /* 0x000ee20000000a00 */
[----:B------:R-:W-:Y:S01]  /*d8b0*/  @!P1 IMAD.MOV.U32 R5, RZ, RZ, -0x1 ;  /* 0xffffffffff059424 */ /* 0x000fe200078e00ff */
[----:B--2---:R-:W-:-:S04]  /*d8c0*/  @!P1 ISETP.GT.AND P0, PT, R0, -0x1, PT ;  /* 0xffffffff0000980c */ /* 0x004fc80003f04270 */
[----:B------:R-:W-:-:S04]  /*d8d0*/  @!P1 SEL R5, R5, 0x80000000, P0 ;  /* 0x8000000005059807 */ /* 0x000fc80000000000 */
[----:B------:R-:W-:Y:S01]  /*d8e0*/  @!P1 LOP3.LUT R5, R5, R0, RZ, 0x3c, !PT ;  /* 0x0000000005059212 */ /* 0x000fe200078e3cff */
[----:B-1----:R-:W-:-:S04]  /*d8f0*/  IMAD.IADD R7, R4, 0x1, R7 ;  /* 0x0000000104077824 */ /* 0x002fc800078e0207 */
[----:B---3--:R-:W-:-:S05]  /*d900*/  @!P1 IMAD.WIDE.U32 R2, R7, 0x8, R2 ;  /* 0x0000000807029825 */ /* 0x008fca00078e0002 */
[----:B0-----:R-:W-:Y:S04]  /*d910*/  @!P1 STG.E.U16 desc[UR10][R2.64], R39 ;  /* 0x0000002702009986 */ /* 0x001fe8000c10150a */
[----:B------:R-:W-:Y:S01]  /*d920*/  @!P1 STG.E desc[UR10][R2.64+0x4], R5 ;  /* 0x0000040502009986 */ /* 0x000fe2000c10190a */
[----:B------:R-:W-:Y:S01]  /*d930*/  NOP ;  /* 0x0000000000007918 */ /* 0x000fe20000000000 */
[----:B------:R-:W-:Y:S05]  /*d940*/  EXIT ;  /* 0x000000000000794d */ /* 0x000fea0003800000 */
.L_x_61:
[----:B------:R-:W-:Y:S02]  /*d950*/  IMAD.MOV.U32 R64, RZ, RZ, R56 ;  /* 0x000000ffff407224 */ /* 0x000fe400078e0038 */
[----:B------:R-:W-:Y:S02]  /*d960*/  IMAD.MOV.U32 R65, RZ, RZ, 0x1 ;  /* 0x00000001ff417424 */ /* 0x000fe400078e00ff */
[----:B------:R-:W-:Y:S02]  /*d970*/  IMAD.MOV.U32 R66, RZ, RZ, RZ ;  /* 0x000000ffff427224 */ /* 0x000fe400078e00ff */
[----:B------:R-:W-:-:S07]  /*d980*/  IMAD.MOV.U32 R63, RZ, RZ, -0x1 ;  /* 0xffffffffff3f7424 */ /* 0x000fce00078e00ff */
[----:B------:R-:W-:Y:S05]  /*d990*/  WARPSYNC.COLLECTIVE R63, `(.L_x_195) ;  /* 0x000000003f087348 */ /* 0x000fea0003c00000 */
[----:B------:R0:W1:Y:S02]  /*d9a0*/  SHFL.UP P0, R61, R64, R65, R66 ;  /* 0x04000041403d7389 */ /* 0x0000640000000042 */
[----:B01----:R-:W-:Y:S05]  /*d9b0*/  ENDCOLLECTIVE ;  /* 0x000000000000791b */ /* 0x003fea0003800000 */
.L_x_195:
[----:B------:R-:W-:Y:S02]  /*d9c0*/  IMAD.MOV.U32 R65, RZ, RZ, 0x2 ;  /* 0x00000002ff417424 */ /* 0x000fe400078e00ff */
[----:B------:R-:W-:-:S04]  /*d9d0*/  IMAD.MOV.U32 R57, RZ, RZ, R61 ;  /* 0x000000ffff397224 */ /* 0x000fc800078e003d */
[----:B------:R-:W-:-:S04]  /*d9e0*/  @P0 IMAD.IADD R57, R56, 0x1, R57 ;  /* 0x0000000138390824 */ /* 0x000fc800078e0239 */
[----:B------:R-:W-:-:S07]  /*d9f0*/  IMAD.MOV.U32 R64, RZ, RZ, R57 ;  /* 0x000000ffff407224 */ /* 0x000fce00078e0039 */
[----:B------:R-:W-:Y:S05]  /*da00*/  WARPSYNC.COLLECTIVE R63, `(.L_x_196) ;  /* 0x000000003f087348 */ /* 0x000fea0003c00000 */
[----:B------:R0:W1:Y:S02]  /*da10*/  SHFL.UP P0, R61, R64, R65, R66 ;  /* 0x04000041403d7389 */ /* 0x0000640000000042 */
[----:B01----:R-:W-:Y:S05]  /*da20*/  ENDCOLLECTIVE ;  /* 0x000000000000791b */ /* 0x003fea0003800000 */
.L_x_196:
[----:B------:R-:W-:Y:S02]  /*da30*/  IMAD.MOV.U32 R65, RZ, RZ, 0x4 ;  /* 0x00000004ff417424 */ /* 0x000fe400078e00ff */
[----:B------:R-:W-:-:S04]  /*da40*/  IMAD.MOV.U32 R58, RZ, RZ, R61 ;  /* 0x000000ffff3a7224 */ /* 0x000fc800078e003d */
[----:B------:R-:W-:-:S04]  /*da50*/  @P0 IMAD.IADD R58, R57, 0x1, R58 ;  /* 0x00000001393a0824 */ /* 0x000fc800078e023a */
[----:B------:R-:W-:-:S07]  /*da60*/  IMAD.MOV.U32 R64, RZ, RZ, R58 ;  /* 0x000000ffff407224 */ /* 0x000fce00078e003a */
[----:B------:R-:W-:Y:S05]  /*da70*/  WARPSYNC.COLLECTIVE R63, `(.L_x_197) ;  /* 0x000000003f087348 */ /* 0x000fea0003c00000 */
[----:B------:R0:W1:Y:S02]  /*da80*/  SHFL.UP P0, R61, R64, R65, R66 ;  /* 0x04000041403d7389 */ /* 0x0000640000000042 */
[----:B01----:R-:W-:Y:S05]  /*da90*/  ENDCOLLECTIVE ;  /* 0x000000000000791b */ /* 0x003fea0003800000 */
.L_x_197:
[----:B------:R-:W-:Y:S02]  /*daa0*/  IMAD.MOV.U32 R65, RZ, RZ, 0x8 ;  /* 0x00000008ff417424 */ /* 0x000fe400078e00ff */
[----:B------:R-:W-:-:S04]  /*dab0*/  IMAD.MOV.U32 R59, RZ, RZ, R61 ;  /* 0x000000ffff3b7224 */ /* 0x000fc800078e003d */
[----:B------:R-:W-:-:S04]  /*dac0*/  @P0 IMAD.IADD R59, R58, 0x1, R59 ;  /* 0x000000013a3b0824 */ /* 0x000fc800078e023b */
[----:B------:R-:W-:-:S07]  /*dad0*/  IMAD.MOV.U32 R64, RZ, RZ, R59 ;  /* 0x000000ffff407224 */ /* 0x000fce00078e003b */
[----:B------:R-:W-:Y:S05]  /*dae0*/  WARPSYNC.COLLECTIVE R63, `(.L_x_198) ;  /* 0x000000003f087348 */ /* 0x000fea0003c00000 */
[----:B------:R0:W1:Y:S02]  /*daf0*/  SHFL.UP P0, R61, R64, R65, R66 ;  /* 0x04000041403d7389 */ /* 0x0000640000000042 */
[----:B01----:R-:W-:Y:S05]  /*db00*/  ENDCOLLECTIVE ;  /* 0x000000000000791b */ /* 0x003fea0003800000 */
.L_x_198:
[----:B------:R-:W-:Y:S02]  /*db10*/  IMAD.MOV.U32 R65, RZ, RZ, 0x10 ;  /* 0x00000010ff417424 */ /* 0x000fe400078e00ff */
[----:B------:R-:W-:-:S04]  /*db20*/  IMAD.MOV.U32 R60, RZ, RZ, R61 ;  /* 0x000000ffff3c7224 */ /* 0x000fc800078e003d */
[----:B------:R-:W-:-:S04]  /*db30*/  @P0 IMAD.IADD R60, R59, 0x1, R60 ;  /* 0x000000013b3c0824 */ /* 0x000fc800078e023c */
[----:B------:R-:W-:-:S07]  /*db40*/  IMAD.MOV.U32 R64, RZ, RZ, R60 ;  /* 0x000000ffff407224 */ /* 0x000fce00078e003c */
[----:B------:R-:W-:Y:S05]  /*db50*/  WARPSYNC.COLLECTIVE R63, `(.L_x_199) ;  /* 0x000000003f087348 */ /* 0x000fea0003c00000 */
[----:B------:R0:W1:Y:S02]  /*db60*/  SHFL.UP P0, R61, R64, R65, R66 ;  /* 0x04000041403d7389 */ /* 0x0000640000000042 */
[----:B01----:R-:W-:Y:S05]  /*db70*/  ENDCOLLECTIVE ;  /* 0x000000000000791b */ /* 0x003fea0003800000 */
.L_x_199:
[----:B------:R-:W-:Y:S05]  /*db80*/  BRA `(.L_x_200) ;  /* 0xffffff68001c7947 */ /* 0x000fea000383ffff */
.L_x_201:
        /* <DEDUP_REMOVED lines=15> */
.L_x_339:


//--------------------- .text._ZN3cub18CUB_300001_SM_10006detail10radix_sort33DeviceRadixSortExclusiveSumKernelINS1_5radix10policy_hubI8custom_tNS0_8NullTypeEjE10Policy1000EjEEvPT0_ --------------------------
	.section	.text._ZN3cub18CUB_300001_SM_10006detail10radix_sort33DeviceRadixSortExclusiveSumKernelINS1_5radix10policy_hubI8custom_tNS0_8NullTypeEjE10Policy1000EjEEvPT0_,"ax",@progbits
	.align	128
        .global         _ZN3cub18CUB_300001_SM_10006detail10radix_sort33DeviceRadixSortExclusiveSumKernelINS1_5radix10policy_hubI8custom_tNS0_8NullTypeEjE10Policy1000EjEEvPT0_
        .type           _ZN3cub18CUB_300001_SM_10006detail10radix_sort33DeviceRadixSortExclusiveSumKernelINS1_5radix10policy_hubI8custom_tNS0_8NullTypeEjE10Policy1000EjEEvPT0_,@function
        .size           _ZN3cub18CUB_300001_SM_10006detail10radix_sort33DeviceRadixSortExclusiveSumKernelINS1_5radix10policy_hubI8custom_tNS0_8NullTypeEjE10Policy1000EjEEvPT0_,(.L_x_340 - _ZN3cub18CUB_300001_SM_10006detail10radix_sort33DeviceRadixSortExclusiveSumKernelINS1_5radix10policy_hubI8custom_tNS0_8NullTypeEjE10Policy1000EjEEvPT0_)
        .other          _ZN3cub18CUB_300001_SM_10006detail10radix_sort33DeviceRadixSortExclusiveSumKernelINS1_5radix10policy_hubI8custom_tNS0_8NullTypeEjE10Policy1000EjEEvPT0_,@"STO_CUDA_ENTRY STV_DEFAULT"
_ZN3cub18CUB_300001_SM_10006detail10radix_sort33DeviceRadixSortExclusiveSumKernelINS1_5radix10policy_hubI8custom_tNS0_8NullTypeEjE10Policy1000EjEEvPT0_:
.text._ZN3cub18CUB_300001_SM_10006detail10radix_sort33DeviceRadixSortExclusiveSumKernelINS1_5radix10policy_hubI8custom_tNS0_8NullTypeEjE10Policy1000EjEEvPT0_:
[----:B------:R-:W-:Y:S01]  /*0000*/  LDC R1, c[0x0][0x37c] ;  /* 0x0000df00ff017b82 */ /* 0x000fe20000000800 */
[----:B------:R-:W0:Y:S07]  /*0010*/  S2R R4, SR_TID.X ;  /* 0x0000000000047919 */ /* 0x000e2e0000002100 */
[----:B------:R-:W1:Y:S01]  /*0020*/  LDC.64 R2, c[0x0][0x380] ;  /* 0x0000e000ff027b82 */ /* 0x000e620000000a00 */
[----:B------:R-:W2:Y:S01]  /*0030*/  LDCU.64 UR4, c[0x0][0x358] ;  /* 0x00006b00ff0477ac */ /* 0x000ea20008000a00 */
[----:B------:R-:W3:Y:S01]  /*0040*/  S2R R5, SR_CTAID.X ;  /* 0x0000000000057919 */ /* 0x000ee20000002500 */
[----:B0-----:R-:W-:Y:S01]  /*0050*/  ISETP.GT.U32.AND P1, PT, R4, 0xff, PT ;  /* 0x000000ff0400780c */ /* 0x001fe20003f24070 */
[----:B---3--:R-:W-:-:S04]  /*0060*/  IMAD R5, R5, 0x100, R4 ;  /* 0x0000010005057824 */ /* 0x008fc800078e0204 */
[----:B-1----:R-:W-:-:S08]  /*0070*/  IMAD.WIDE R2, R5, 0x4, R2 ;  /* 0x0000000405027825 */ /* 0x002fd000078e0202 */
[----:B--2---:R-:W2:Y:S01]  /*0080*/  @!P1 LDG.E R7, desc[UR4][R2.64] ;  /* 0x0000000402079981 */ /* 0x004ea2000c1e1900 */
[----:B------:R-:W-:Y:S02]  /*0090*/  MOV R0, 0x400 ;  /* 0x0000040000007802 */ /* 0x000fe40000000f00 */
[C---:B------:R-:W-:Y:S01]  /*00a0*/  ISETP.GT.U32.AND P0, PT, R4.reuse, 0x1f, PT ;  /* 0x0000001f0400780c */ /* 0x040fe20003f04070 */
[----:B------:R-:W0:Y:S02]  /*00b0*/  S2R R5, SR_CgaCtaId ;  /* 0x0000000000057919 */ /* 0x000e240000008800 */
[----:B0-----:R-:W-:Y:S02]  /*00c0*/  LEA R5, R5, R0, 0x18 ;  /* 0x0000000005057211 */ /* 0x001fe400078ec0ff */
[----:B------:R-:W-:-:S05]  /*00d0*/  LEA.HI R0, R4, R4, RZ, 0x1d ;  /* 0x0000000404007211 */ /* 0x000fca00078fe8ff */
[----:B------:R-:W-:-:S05]  /*00e0*/  IMAD R0, R0, 0x4, R5 ;  /* 0x0000000400007824 */ /* 0x000fca00078e0205 */
[----:B--2---:R0:W-:Y:S01]  /*00f0*/  STS [R0+0x10], R7 ;  /* 0x0000100700007388 */ /* 0x0041e20000000800 */
[----:B------:R-:W-:Y:S06]  /*0100*/  BAR.SYNC.DEFER_BLOCKING 0x0 ;  /* 0x0000000000007b1d */ /* 0x000fec0000010000 */
[----:B------:R-:W-:Y:S05]  /*0110*/  @P0 BRA `(.L_x_202) ;  /* 0x0000000000a40947 */ /* 0x000fea0003800000 */
[----:B------:R-:W-:Y:S01]  /*0120*/  IMAD R4, R4, 0x24, R5 ;  /* 0x0000002404047824 */ /* 0x000fe200078e0205 */
[----:B------:R-:W-:-:S04]  /*0130*/  UMOV UR6, 0xffffffff ;  /* 0xffffffff00067882 */ /* 0x000fc80000000000 */
[----:B------:R-:W-:Y:S04]  /*0140*/  LDS R9, [R4+0x10] ;  /* 0x0000100004097984 */ /* 0x000fe80000000800 */
[----:B------:R-:W-:Y:S04]  /*0150*/  LDS R10, [R4+0x14] ;  /* 0x00001400040a7984 */ /* 0x000fe80000000800 */
[----:B------:R-:W1:Y:S04]  /*0160*/  LDS R11, [R4+0x18] ;  /* 0x00001800040b7984 */ /* 0x000e680000000800 */
[----:B------:R-:W-:Y:S04]  /*0170*/  LDS R8, [R4+0x1c] ;  /* 0x00001c0004087984 */ /* 0x000fe80000000800 */
[----:B0-----:R-:W0:Y:S04]  /*0180*/  LDS R7, [R4+0x20] ;  /* 0x0000200004077984 */ /* 0x001e280000000800 */
[----:B------:R-:W-:Y:S04]  /*0190*/  LDS R6, [R4+0x24] ;  /* 0x0000240004067984 */ /* 0x000fe80000000800 */
[----:B------:R-:W2:Y:S04]  /*01a0*/  LDS R5, [R4+0x28] ;  /* 0x0000280004057984 */ /* 0x000ea80000000800 */
[----:B------:R-:W3:Y:S01]  /*01b0*/  LDS R12, [R4+0x2c] ;  /* 0x00002c00040c7984 */ /* 0x000ee20000000800 */
[----:B-1----:R-:W-:-:S04]  /*01c0*/  IADD3 R13, PT, PT, R11, R10, R9 ;  /* 0x0000000a0b0d7210 */ /* 0x002fc80007ffe009 */
[----:B0-----:R-:W-:-:S04]  /*01d0*/  IADD3 R13, PT, PT, R7, R13, R8 ;  /* 0x0000000d070d7210 */ /* 0x001fc80007ffe008 */
[----:B--2---:R-:W-:-:S04]  /*01e0*/  IADD3 R13, PT, PT, R5, R13, R6 ;  /* 0x0000000d050d7210 */ /* 0x004fc80007ffe006 */
[----:B---3--:R-:W-:Y:S01]  /*01f0*/  IADD3 R12, PT, PT, R12, R13, RZ ;  /* 0x0000000d0c0c7210 */ /* 0x008fe20007ffe0ff */
[----:B------:R-:W-:Y:S06]  /*0200*/  BRA.DIV UR6, `(.L_x_203) ;  /* 0x0000000206807947 */ /* 0x000fec000b800000 */
[----:B------:R-:W0:Y:S02]  /*0210*/  SHFL.UP P0, R13, R12, 0x1, RZ ;  /* 0x042000000c0d7989 */ /* 0x000e2400000000ff */
[----:B0-----:R-:W-:-:S05]  /*0220*/  @P0 IMAD.IADD R13, R12, 0x1, R13 ;  /* 0x000000010c0d0824 */ /* 0x001fca00078e020d */
[----:B------:R-:W0:Y:S02]  /*0230*/  SHFL.UP P0, R14, R13, 0x2, RZ ;  /* 0x044000000d0e7989 */ /* 0x000e2400000000ff */
[----:B0-----:R-:W-:-:S05]  /*0240*/  @P0 IMAD.IADD R14, R13, 0x1, R14 ;  /* 0x000000010d0e0824 */ /* 0x001fca00078e020e */
[----:B------:R-:W0:Y:S02]  /*0250*/  SHFL.UP P0, R15, R14, 0x4, RZ ;  /* 0x048000000e0f7989 */ /* 0x000e2400000000ff */
[----:B0-----:R-:W-:-:S05]  /*0260*/  @P0 IADD3 R15, PT, PT, R14, R15, RZ ;  /* 0x0000000f0e0f0210 */ /* 0x001fca0007ffe0ff */
[----:B------:R-:W0:Y:S02]  /*0270*/  SHFL.UP P0, R16, R15, 0x8, RZ ;  /* 0x050000000f107989 */ /* 0x000e2400000000ff */
[----:B0-----:R-:W-:-:S05]  /*0280*/  @P0 IMAD.IADD R16, R15, 0x1, R16 ;  /* 0x000000010f100824 */ /* 0x001fca00078e0210 */
[----:B------:R0:W1:Y:S02]  /*0290*/  SHFL.UP P0, R17, R16, 0x10, RZ ;  /* 0x0600000010117989 */ /* 0x00006400000000ff */
.L_x_209:
[----:B-1----:R-:W-:-:S05]  /*02a0*/  @P0 IMAD.IADD R17, R16, 0x1, R17 ;  /* 0x0000000110110824 */ /* 0x002fca00078e0211 */
[----:B------:R-:W-:-:S05]  /*02b0*/  IADD3 R12, PT, PT, -R12, R17, RZ ;  /* 0x000000110c0c7210 */ /* 0x000fca0007ffe1ff */
[----:B------:R-:W-:Y:S01]  /*02c0*/  IMAD.IADD R9, R9, 0x1, R12 ;  /* 0x0000000109097824 */ /* 0x000fe200078e020c */
[----:B------:R1:W-:Y:S03]  /*02d0*/  STS [R4+0x10], R12 ;  /* 0x0000100c04007388 */ /* 0x0003e60000000800 */
[----:B------:R-:W-:Y:S01]  /*02e0*/  IMAD.IADD R10, R10, 0x1, R9 ;  /* 0x000000010a0a7824 */ /* 0x000fe200078e0209 */
[----:B------:R1:W-:Y:S04]  /*02f0*/  STS [R4+0x14], R9 ;  /* 0x0000140904007388 */ /* 0x0003e80000000800 */
[----:B------:R-:W-:Y:S01]  /*0300*/  IADD3 R11, PT, PT, R11, R10, RZ ;  /* 0x0000000a0b0b7210 */ /* 0x000fe20007ffe0ff */
[----:B------:R1:W-:Y:S04]  /*0310*/  STS [R4+0x18], R10 ;  /* 0x0000180a04007388 */ /* 0x0003e80000000800 */
        /* <DEDUP_REMOVED lines=8> */
[----:B------:R1:W-:Y:S02]  /*03a0*/  STS [R4+0x2c], R5 ;  /* 0x00002c0504007388 */ /* 0x0003e40000000800 */
.L_x_202:
[----:B------:R-:W-:Y:S05]  /*03b0*/  WARPSYNC.ALL ;  /* 0x0000000000007948 */ /* 0x000fea0003800000 */
[----:B------:R-:W-:Y:S06]  /*03c0*/  BAR.SYNC.DEFER_BLOCKING 0x0 ;  /* 0x0000000000007b1d */ /* 0x000fec0000010000 */
[----:B------:R-:W-:Y:S05]  /*03d0*/  @P1 EXIT ;  /* 0x000000000000194d */ /* 0x000fea0003800000 */
[----:B-1----:R-:W1:Y:S04]  /*03e0*/  LDS R5, [R0+0x10] ;  /* 0x0000100000057984 */ /* 0x002e680000000800 */
[----:B-1----:R-:W-:Y:S01]  /*03f0*/  STG.E desc[UR4][R2.64], R5 ;  /* 0x0000000502007986 */ /* 0x002fe2000c101904 */
[----:B------:R-:W-:Y:S05]  /*0400*/  EXIT ;  /* 0x000000000000794d */ /* 0x000fea0003800000 */
.L_x_203:
[----:B------:R-:W-:Y:S02]  /*0410*/  HFMA2 R20, -RZ, RZ, 0, 5.9604644775390625e-08 ;  /* 0x00000001ff147431 */ /* 0x000fe400000001ff */
[----:B------:R-:W-:Y:S01]  /*0420*/  IMAD.MOV.U32 R19, RZ, RZ, R12 ;  /* 0x000000ffff137224 */ /* 0x000fe200078e000c */
[----:B------:R-:W-:Y:S01]  /*0430*/  MOV R18, 0xffffffff ;  /* 0xffffffff00127802 */ /* 0x000fe20000000f00 */
[----:B------:R-:W-:-:S07]  /*0440*/  IMAD.MOV.U32 R21, RZ, RZ, RZ ;  /* 0x000000ffff157224 */ /* 0x000fce00078e00ff */
[----:B------:R-:W-:Y:S05]  /*0450*/  WARPSYNC.COLLECTIVE R18, `(.L_x_204) ;  /* 0x0000000012087348 */ /* 0x000fea0003c00000 */
[----:B------:R0:W1:Y:S02]  /*0460*/  SHFL.UP P0, R17, R19, R20, R21 ;  /* 0x0400001413117389 */ /* 0x0000640000000015 */
[----:B01----:R-:W-:Y:S05]  /*0470*/  ENDCOLLECTIVE ;  /* 0x000000000000791b */ /* 0x003fea0003800000 */
.L_x_204:
[----:B------:R-:W-:Y:S02]  /*0480*/  HFMA2 R20, -RZ, RZ, 0, 1.1920928955078125e-07 ;  /* 0x00000002ff147431 */ /* 0x000fe400000001ff */
[----:B------:R-:W-:-:S05]  /*0490*/  IMAD.MOV.U32 R13, RZ, RZ, R17 ;  /* 0x000000ffff0d7224 */ /* 0x000fca00078e0011 */
[----:B------:R-:W-:-:S05]  /*04a0*/  @P0 IADD3 R13, PT, PT, R12, R13, RZ ;  /* 0x0000000d0c0d0210 */ /* 0x000fca0007ffe0ff */
[----:B------:R-:W-:-:S07]  /*04b0*/  IMAD.MOV.U32 R19, RZ, RZ, R13 ;  /* 0x000000ffff137224 */ /* 0x000fce00078e000d */
[----:B------:R-:W-:Y:S05]  /*04c0*/  WARPSYNC.COLLECTIVE R18, `(.L_x_205) ;  /* 0x0000000012087348 */ /* 0x000fea0003c00000 */
[----:B------:R0:W1:Y:S02]  /*04d0*/  SHFL.UP P0, R17, R19, R20, R21 ;  /* 0x0400001413117389 */ /* 0x0000640000000015 */
[----:B01----:R-:W-:Y:S05]  /*04e0*/  ENDCOLLECTIVE ;  /* 0x000000000000791b */ /* 0x003fea0003800000 */
.L_x_205:
[----:B------:R-:W-:Y:S01]  /*04f0*/  MOV R20, 0x4 ;  /* 0x0000000400147802 */ /* 0x000fe20000000f00 */
[----:B------:R-:W-:-:S05]  /*0500*/  IMAD.MOV.U32 R14, RZ, RZ, R17 ;  /* 0x000000ffff0e7224 */ /* 0x000fca00078e0011 */
[----:B------:R-:W-:-:S05]  /*0510*/  @P0 IADD3 R14, PT, PT, R13, R14, RZ ;  /* 0x0000000e0d0e0210 */ /* 0x000fca0007ffe0ff */
[----:B------:R-:W-:-:S07]  /*0520*/  IMAD.MOV.U32 R19, RZ, RZ, R14 ;  /* 0x000000ffff137224 */ /* 0x000fce00078e000e */
[----:B------:R-:W-:Y:S05]  /*0530*/  WARPSYNC.COLLECTIVE R18, `(.L_x_206) ;  /* 0x0000000012087348 */ /* 0x000fea0003c00000 */
[----:B------:R0:W1:Y:S02]  /*0540*/  SHFL.UP P0, R17, R19, R20, R21 ;  /* 0x0400001413117389 */ /* 0x0000640000000015 */
[----:B01----:R-:W-:Y:S05]  /*0550*/  ENDCOLLECTIVE ;  /* 0x000000000000791b */ /* 0x003fea0003800000 */
.L_x_206:
[----:B------:R-:W-:Y:S02]  /*0560*/  HFMA2 R20, -RZ, RZ, 0, 4.76837158203125e-07 ;  /* 0x00000008ff147431 */ /* 0x000fe400000001ff */
[----:B------:R-:W-:-:S05]  /*0570*/  IMAD.MOV.U32 R15, RZ, RZ, R17 ;  /* 0x000000ffff0f7224 */ /* 0x000fca00078e0011 */
[----:B------:R-:W-:-:S05]  /*0580*/  @P0 IADD3 R15, PT, PT, R14, R15, RZ ;  /* 0x0000000f0e0f0210 */ /* 0x000fca0007ffe0ff */
[----:B------:R-:W-:-:S07]  /*0590*/  IMAD.MOV.U32 R19, RZ, RZ, R15 ;  /* 0x000000ffff137224 */ /* 0x000fce00078e000f */
[----:B------:R-:W-:Y:S05]  /*05a0*/  WARPSYNC.COLLECTIVE R18, `(.L_x_207) ;  /* 0x0000000012087348 */ /* 0x000fea0003c00000 */
[----:B------:R0:W1:Y:S02]  /*05b0*/  SHFL.UP P0, R17, R19, R20, R21 ;  /* 0x0400001413117389 */ /* 0x0000640000000015 */
[----:B01----:R-:W-:Y:S05]  /*05c0*/  ENDCOLLECTIVE ;  /* 0x000000000000791b */ /* 0x003fea0003800000 */
.L_x_207:
[----:B------:R-:W-:Y:S01]  /*05d0*/  MOV R20, 0x10 ;  /* 0x0000001000147802 */ /* 0x000fe20000000f00 */
[----:B------:R-:W-:-:S05]  /*05e0*/  IMAD.MOV.U32 R16, RZ, RZ, R17 ;  /* 0x000000ffff107224 */ /* 0x000fca00078e0011 */
[----:B------:R-:W-:-:S05]  /*05f0*/  @P0 IADD3 R16, PT, PT, R15, R16, RZ ;  /* 0x000000100f100210 */ /* 0x000fca0007ffe0ff */
[----:B------:R-:W-:-:S07]  /*0600*/  IMAD.MOV.U32 R19, RZ, RZ, R16 ;  /* 0x000000ffff137224 */ /* 0x000fce00078e0010 */
[----:B------:R-:W-:Y:S05]  /*0610*/  WARPSYNC.COLLECTIVE R18, `(.L_x_208) ;  /* 0x0000000012087348 */ /* 0x000fea0003c00000 */
[----:B------:R0:W1:Y:S02]  /*0620*/  SHFL.UP P0, R17, R19, R20, R21 ;  /* 0x0400001413117389 */ /* 0x0000640000000015 */
[----:B01----:R-:W-:Y:S05]  /*0630*/  ENDCOLLECTIVE ;  /* 0x000000000000791b */ /* 0x003fea0003800000 */
.L_x_208:
[----:B------:R-:W-:Y:S05]  /*0640*/  BRA `(.L_x_209) ;  /* 0xfffffffc00147947 */ /* 0x000fea000383ffff */
.L_x_210:
        /* <DEDUP_REMOVED lines=11> */
.L_x_340:


//--------------------- .text._ZN3cub18CUB_300001_SM_10006detail10radix_sort30DeviceRadixSortHistogramKernelINS1_5radix10policy_hubI8custom_tNS0_8NullTypeEjE10Policy1000ELNS0_9SortOrderE0ES6_j19custom_decomposer_tEEvPT2_PKT1_SC_iiT3_ --------------------------
	.section	.text._ZN3cub18CUB_300001_SM_10006detail10radix_sort30DeviceRadixSortHistogramKernelINS1_5radix10policy_hubI8custom_tNS0_8NullTypeEjE10Policy1000ELNS0_9SortOrderE0ES6_j19custom_decomposer_tEEvPT2_PKT1_SC_iiT3_,"ax",@progbits
	.align	128
        .global         _ZN3cub18CUB_300001_SM_10006detail10radix_sort30DeviceRadixSortHistogramKernelINS1_5radix10policy_hubI8custom_tNS0_8NullTypeEjE10Policy1000ELNS0_9SortOrderE0ES6_j19custom_decomposer_tEEvPT2_PKT1_SC_iiT3_
        .type           _ZN3cub18CUB_300001_SM_10006detail10radix_sort30DeviceRadixSortHistogramKernelINS1_5radix10policy_hubI8custom_tNS0_8NullTypeEjE10Policy1000ELNS0_9SortOrderE0ES6_j19custom_decomposer_tEEvPT2_PKT1_SC_iiT3_,@function
        .size           _ZN3cub18CUB_300001_SM_10006detail10radix_sort30DeviceRadixSortHistogramKernelINS1_5radix10policy_hubI8custom_tNS0_8NullTypeEjE10Policy1000ELNS0_9SortOrderE0ES6_j19custom_decomposer_tEEvPT2_PKT1_SC_iiT3_,(.L_x_341 - _ZN3cub18CUB_300001_SM_10006detail10radix_sort30DeviceRadixSortHistogramKernelINS1_5radix10policy_hubI8custom_tNS0_8NullTypeEjE10Policy1000ELNS0_9SortOrderE0ES6_j19custom_decomposer_tEEvPT2_PKT1_SC_iiT3_)
        .other          _ZN3cub18CUB_300001_SM_10006detail10radix_sort30DeviceRadixSortHistogramKernelINS1_5radix10policy_hubI8custom_tNS0_8NullTypeEjE10Policy1000ELNS0_9SortOrderE0ES6_j19custom_decomposer_tEEvPT2_PKT1_SC_iiT3_,@"STO_CUDA_ENTRY STV_DEFAULT"
_ZN3cub18CUB_300001_SM_10006detail10radix_sort30DeviceRadixSortHistogramKernelINS1_5radix10policy_hubI8custom_tNS0_8NullTypeEjE10Policy1000ELNS0_9SortOrderE0ES6_j19custom_decomposer_tEEvPT2_PKT1_SC_iiT3_:
.text._ZN3cub18CUB_300001_SM_10006detail10radix_sort30DeviceRadixSortHistogramKernelINS1_5radix10policy_hubI8custom_tNS0_8NullTypeEjE10Policy1000ELNS0_9SortOrderE0ES6_j19custom_decomposer_tEEvPT2_PKT1_SC_iiT3_:
[----:B------:R-:W-:Y:S01]  /*0000*/  LDC R1, c[0x0][0x37c] ;  /* 0x0000df00ff017b82 */ /* 0x000fe20000000800 */
[----:B------:R-:W0:Y:S02]  /*0010*/  LDCU UR4, c[0x0][0x390] ;  /* 0x00007200ff0477ac */ /* 0x000e240008000800 */
[----:B0-----:R-:W-:-:S13]  /*0020*/  ISETP.NE.AND P0, PT, RZ, UR4, PT ;  /* 0x00000004ff007c0c */ /* 0x001fda000bf05270 */
[----:B------:R-:W-:Y:S05]  /*0030*/  @!P0 EXIT ;  /* 0x000000000000894d */ /* 0x000fea0003800000 */
[----:B------:R-:W0:Y:S01]  /*0040*/  LDCU UR4, c[0x0][0x398] ;  /* 0x00007300ff0477ac */ /* 0x000e220008000800 */
[----:B------:R-:W1:Y:S01]  /*0050*/  S2R R0, SR_TID.X ;  /* 0x0000000000007919 */ /* 0x000e620000002100 */
[----:B------:R-:W2:Y:S01]  /*0060*/  S2UR UR6, SR_CTAID.X ;  /* 0x00000000000679c3 */ /* 0x000ea20000002500 */
[----:B------:R-:W0:Y:S01]  /*0070*/  LDCU UR5, c[0x0][0x394] ;  /* 0x00007280ff0577ac */ /* 0x000e220008000800 */
[----:B------:R-:W3:Y:S01]  /*0080*/  LDCU.64 UR12, c[0x0][0x358] ;  /* 0x00006b00ff0c77ac */ /* 0x000ee20008000a00 */
[----:B------:R-:W4:Y:S01]  /*0090*/  LDCU UR16, c[0x0][0x370] ;  /* 0x00006e00ff1077ac */ /* 0x000f220008000800 */
[----:B0-----:R-:W-:-:S04]  /*00a0*/  UIADD3 UR4, UPT, UPT, UR4, 0x7, -UR5 ;  /* 0x0000000704047890 */ /* 0x001fc8000fffe805 */
[----:B------:R-:W-:Y:S02]  /*00b0*/  UISETP.GE.AND UP0, UPT, UR4, 0x8, UPT ;  /* 0x000000080400788c */ /* 0x000fe4000bf06270 */
[----:B------:R-:W-:Y:S02]  /*00c0*/  USHF.R.S32.HI UR5, URZ, 0x1f, UR4 ;  /* 0x0000001fff057899 */ /* 0x000fe40008011404 */
[----:B--2---:R-:W-:Y:S02]  /*00d0*/  USHF.L.U32 UR6, UR6, 0xb, URZ ;  /* 0x0000000b06067899 */ /* 0x004fe400080006ff */
[----:B------:R-:W-:Y:S01]  /*00e0*/  PLOP3.LUT P0, PT, PT, PT, UP0, 0x80, 0x8 ;  /* 0x000000000008781c */ /* 0x000fe20003f0f008 */
[----:B------:R-:W-:-:S03]  /*00f0*/  ULEA.HI UR5, UR5, UR4, URZ, 0x3 ;  /* 0x0000000405057291 */ /* 0x000fc6000f8f18ff */
[----:B-1----:R-:W-:Y:S01]  /*0100*/  ISETP.GT.U32.OR P0, PT, R0, 0xff, !P0 ;  /* 0x000000ff0000780c */ /* 0x002fe20004704470 */
[----:B------:R-:W-:Y:S01]  /*0110*/  USHF.R.S32.HI UR5, URZ, 0x3, UR5 ;  /* 0x00000003ff057899 */ /* 0x000fe20008011405 */
[----:B------:R-:W-:Y:S02]  /*0120*/  UMOV UR4, URZ ;  /* 0x000000ff00047c82 */ /* 0x000fe40008000000 */
[----:B------:R-:W-:Y:S01]  /*0130*/  P2R R34, PR, RZ, 0x1 ;  /* 0x00000001ff227803 */ /* 0x000fe20000000000 */
[----:B------:R-:W-:Y:S02]  /*0140*/  UIADD3 UR11, UPT, UPT, UR5, -0x1, URZ ;  /* 0xffffffff050b7890 */ /* 0x000fe4000fffe0ff */
[----:B------:R-:W-:Y:S02]  /*0150*/  ULOP3.LUT UR14, UR5, 0x7, URZ, 0xc0, !UPT ;  /* 0x00000007050e7892 */ /* 0x000fe4000f8ec0ff */
[----:B---34-:R-:W-:-:S12]  /*0160*/  ULOP3.LUT UR7, UR5, 0x3, URZ, 0xc0, !UPT ;  /* 0x0000000305077892 */ /* 0x018fd8000f8ec0ff */
.L_x_313:
[----:B------:R-:W-:Y:S01]  /*0170*/  ISETP.NE.AND P0, PT, R34, RZ, PT ;  /* 0x000000ff2200720c */ /* 0x000fe20003f05270 */
[----:B------:R-:W-:-:S12]  /*0180*/  BSSY.RECONVERGENT B0, `(.L_x_211) ;  /* 0x0000087000007945 */ /* 0x000fd80003800200 */
[----:B0-2345:R-:W-:Y:S05]  /*0190*/  @P0 BRA `(.L_x_212) ;  /* 0x0000000800140947 */ /* 0x03dfea0003800000 */
[----:B------:R-:W0:Y:S01]  /*01a0*/  LDC R2, c[0x0][0x398] ;  /* 0x0000e600ff027b82 */ /* 0x000e220000000800 */
[----:B------:R-:W-:Y:S01]  /*01b0*/  IMAD.U32 R4, RZ, RZ, UR11 ;  /* 0x0000000bff047e24 */ /* 0x000fe2000f8e00ff */
[----:B------:R-:W-:-:S04]  /*01c0*/  UMOV UR5, 0x400 ;  /* 0x0000040000057882 */ /* 0x000fc80000000000 */
[----:B------:R-:W-:Y:S02]  /*01d0*/  ISETP.GE.U32.AND P0, PT, R4, 0xf, PT ;  /* 0x0000000f0400780c */ /* 0x000fe40003f06070 */
[----:B------:R-:W0:Y:S08]  /*01e0*/  LDC R3, c[0x0][0x394] ;  /* 0x0000e500ff037b82 */ /* 0x000e300000000800 */
[----:B------:R-:W1:Y:S01]  /*01f0*/  S2UR UR8, SR_CgaCtaId ;  /* 0x00000000000879c3 */ /* 0x000e620000008800 */
[----:B0-----:R-:W-:-:S04]  /*0200*/  IADD3 R2, PT, PT, R2, 0x7, -R3 ;  /* 0x0000000702027810 */ /* 0x001fc80007ffe803 */
[----:B------:R-:W-:Y:S01]  /*0210*/  SHF.R.S32.HI R3, RZ, 0x1f, R2 ;  /* 0x0000001fff037819 */ /* 0x000fe20000011402 */
[----:B-1----:R-:W-:-:S03]  /*0220*/  ULEA UR5, UR8, UR5, 0x18 ;  /* 0x0000000508057291 */ /* 0x002fc6000f8ec0ff */
[----:B------:R-:W-:Y:S01]  /*0230*/  LEA.HI R3, R3, R2, RZ, 0x3 ;  /* 0x0000000203037211 */ /* 0x000fe200078f18ff */
[----:B------:R-:W-:-:S03]  /*0240*/  IMAD.MOV.U32 R2, RZ, RZ, RZ ;  /* 0x000000ffff027224 */ /* 0x000fc600078e00ff */
[----:B------:R-:W-:Y:S02]  /*0250*/  SHF.R.S32.HI R4, RZ, 0x3, R3 ;  /* 0x00000003ff047819 */ /* 0x000fe40000011403 */
[----:B------:R-:W-:Y:S02]  /*0260*/  LEA R5, R0, UR5, 0x2 ;  /* 0x0000000500057c11 */ /* 0x000fe4000f8e10ff */
[----:B------:R-:W-:Y:S01]  /*0270*/  LOP3.LUT R7, R4, 0xffffff0, RZ, 0xc0, !PT ;  /* 0x0ffffff004077812 */ /* 0x000fe200078ec0ff */
[----:B------:R-:W-:Y:S06]  /*0280*/  @!P0 BRA `(.L_x_213) ;  /* 0x00000000005c8947 */ /* 0x000fec0003800000 */
[----:B------:R-:W-:Y:S02]  /*0290*/  IMAD.MOV R3, RZ, RZ, -R7 ;  /* 0x000000ffff037224 */ /* 0x000fe400078e0a07 */
[----:B------:R-:W-:-:S07]  /*02a0*/  VIADD R2, R5, 0x2000 ;  /* 0x0000200005027836 */ /* 0x000fce0000000000 */
.L_x_214:
[----:B------:R-:W-:Y:S01]  /*02b0*/  VIADD R3, R3, 0x10 ;  /* 0x0000001003037836 */ /* 0x000fe20000000000 */
[----:B------:R-:W-:Y:S04]  /*02c0*/  STS [R2+-0x2000], RZ ;  /* 0xffe000ff02007388 */ /* 0x000fe80000000800 */
        /* <DEDUP_REMOVED lines=18> */
[----:B------:R-:W-:-:S07]  /*03f0*/  IMAD.MOV.U32 R2, RZ, RZ, R7 ;  /* 0x000000ffff027224 */ /* 0x000fce00078e0007 */
.L_x_213:
[----:B------:R-:W-:Y:S01]  /*0400*/  LOP3.LUT R4, R4, 0xf, RZ, 0xc0, !PT ;  /* 0x0000000f04047812 */ /* 0x000fe200078ec0ff */
[----:B------:R-:W-:-:S03]  /*0410*/  IMAD.U32 R3, RZ, RZ, UR14 ;  /* 0x0000000eff037e24 */ /* 0x000fc6000f8e00ff */
[C---:B------:R-:W-:Y:S01]  /*0420*/  ISETP.NE.AND P1, PT, R4.reuse, RZ, PT ;  /* 0x000000ff0400720c */ /* 0x040fe20003f25270 */
[----:B------:R-:W-:Y:S02]  /*0430*/  VIADD R6, R4, 0xffffffff ;  /* 0xffffffff04067836 */ /* 0x000fe40000000000 */
[----:B------:R-:W-:-:S10]  /*0440*/  VIADD R4, R3, 0xffffffff ;  /* 0xffffffff03047836 */ /* 0x000fd40000000000 */
[----:B------:R-:W-:Y:S05]  /*0450*/  @!P1 BRA `(.L_x_215) ;  /* 0x00000000007c9947 */ /* 0x000fea0003800000 */
[----:B------:R-:W-:Y:S01]  /*0460*/  ISETP.GE.U32.AND P2, PT, R6, 0x7, PT ;  /* 0x000000070600780c */ /* 0x000fe20003f46070 */
[----:B------:R-:W-:-:S12]  /*0470*/  UISETP.NE.AND UP0, UPT, UR14, URZ, UPT ;  /* 0x000000ff0e00728c */ /* 0x000fd8000bf05270 */
[----:B------:R-:W-:Y:S05]  /*0480*/  @!P2 BRA `(.L_x_216) ;  /* 0x000000000028a947 */ /* 0x000fea0003800000 */
        /* <DEDUP_REMOVED lines=10> */
.L_x_216:
[----:B------:R-:W-:Y:S05]  /*0530*/  BRA.U !UP0, `(.L_x_215) ;  /* 0x0000000108447547 */ /* 0x000fea000b800000 */
[----:B------:R-:W-:Y:S01]  /*0540*/  ISETP.GE.U32.AND P2, PT, R4, 0x3, PT ;  /* 0x000000030400780c */ /* 0x000fe20003f46070 */
[----:B------:R-:W-:-:S12]  /*0550*/  UISETP.NE.AND UP0, UPT, UR7, URZ, UPT ;  /* 0x000000ff0700728c */ /* 0x000fd8000bf05270 */
[C---:B0-----:R-:W-:Y:S02]  /*0560*/  @P2 IMAD R3, R2.reuse, 0x400, R5 ;  /* 0x0000040002032824 */ /* 0x041fe400078e0205 */
[----:B------:R-:W-:-:S03]  /*0570*/  @P2 VIADD R2, R2, 0x4 ;  /* 0x0000000402022836 */ /* 0x000fc60000000000 */
[----:B------:R1:W-:Y:S04]  /*0580*/  @P2 STS [R3], RZ ;  /* 0x000000ff03002388 */ /* 0x0003e80000000800 */
[----:B------:R1:W-:Y:S04]  /*0590*/  @P2 STS [R3+0x400], RZ ;  /* 0x000400ff03002388 */ /* 0x0003e80000000800 */
[----:B------:R1:W-:Y:S04]  /*05a0*/  @P2 STS [R3+0x800], RZ ;  /* 0x000800ff03002388 */ /* 0x0003e80000000800 */
[----:B------:R1:W-:Y:S01]  /*05b0*/  @P2 STS [R3+0xc00], RZ ;  /* 0x000c00ff03002388 */ /* 0x0003e20000000800 */
[----:B------:R-:W-:Y:S05]  /*05c0*/  BRA.U !UP0, `(.L_x_215) ;  /* 0x0000000108207547 */ /* 0x000fea000b800000 */
[----:B------:R-:W-:Y:S01]  /*05d0*/  IMAD R2, R2, 0x400, R5 ;  /* 0x0000040002027824 */ /* 0x000fe200078e0205 */
[----:B------:R-:W-:-:S04]  /*05e0*/  UISETP.NE.AND UP0, UPT, UR7, 0x1, UPT ;  /* 0x000000010700788c */ /* 0x000fc8000bf05270 */
[----:B------:R2:W-:Y:S05]  /*05f0*/  STS [R2], RZ ;  /* 0x000000ff02007388 */ /* 0x0005ea0000000800 */
[----:B------:R-:W-:Y:S05]  /*0600*/  BRA.U !UP0, `(.L_x_215) ;  /* 0x0000000108107547 */ /* 0x000fea000b800000 */
[----:B------:R-:W-:Y:S01]  /*0610*/  UISETP.NE.AND UP0, UPT, UR7, 0x2, UPT ;  /* 0x000000020700788c */ /* 0x000fe2000bf05270 */
[----:B------:R3:W-:Y:S05]  /*0620*/  STS [R2+0x400], RZ ;  /* 0x000400ff02007388 */ /* 0x0007ea0000000800 */
[----:B------:R-:W-:-:S13]  /*0630*/  PLOP3.LUT P2, PT, PT, PT, UP0, 0x80, 0x8 ;  /* 0x000000000008781c */ /* 0x000fda0003f4f008 */
[----:B------:R3:W-:Y:S02]  /*0640*/  @P2 STS [R2+0x800], RZ ;  /* 0x000800ff02002388 */ /* 0x0007e40000000800 */
.L_x_215:
[----:B------:R-:W-:-:S13]  /*0650*/  ISETP.GT.U32.AND P2, PT, R0, 0x7f, PT ;  /* 0x0000007f0000780c */ /* 0x000fda0003f44070 */
[----:B------:R-:W-:Y:S05]  /*0660*/  @P2 BRA `(.L_x_212) ;  /* 0x0000000000e02947 */ /* 0x000fea0003800000 */
[----:B--23--:R-:W-:Y:S01]  /*0670*/  IMAD.MOV.U32 R2, RZ, RZ, RZ ;  /* 0x000000ffff027224 */ /* 0x00cfe200078e00ff */
[----:B------:R-:W-:Y:S06]  /*0680*/  @!P0 BRA `(.L_x_217) ;  /* 0x0000000000588947 */ /* 0x000fec0003800000 */
[----:B------:R-:W-:-:S07]  /*0690*/  IMAD.MOV.U32 R2, RZ, RZ, RZ ;  /* 0x000000ffff027224 */ /* 0x000fce00078e00ff */
.L_x_218:
[C---:B012---:R-:W-:Y:S02]  /*06a0*/  IMAD R3, R2.reuse, 0x400, R5 ;  /* 0x0000040002037824 */ /* 0x047fe400078e0205 */
[----:B------:R-:W-:-:S03]  /*06b0*/  VIADD R2, R2, 0x10 ;  /* 0x0000001002027836 */ /* 0x000fc60000000000 */
[----:B------:R2:W-:Y:S02]  /*06c0*/  STS [R3+0x200], RZ ;  /* 0x000200ff03007388 */ /* 0x0005e40000000800 */
[----:B------:R-:W-:Y:S02]  /*06d0*/  ISETP.NE.AND P0, PT, R2, R7, PT ;  /* 0x000000070200720c */ /* 0x000fe40003f05270 */
[----:B------:R2:W-:Y:S04]  /*06e0*/  STS [R3+0x600], RZ ;  /* 0x000600ff03007388 */ /* 0x0005e80000000800 */
        /* <DEDUP_REMOVED lines=13> */
[----:B------:R2:W-:Y:S01]  /*07c0*/  STS [R3+0x3e00], RZ ;  /* 0x003e00ff03007388 */ /* 0x0005e20000000800 */
[----:B------:R-:W-:Y:S05]  /*07d0*/  @P0 BRA `(.L_x_218) ;  /* 0xfffffffc00b00947 */ /* 0x000fea000383ffff */
[----:B------:R-:W-:-:S07]  /*07e0*/  IMAD.MOV.U32 R2, RZ, RZ, R7 ;  /* 0x000000ffff027224 */ /* 0x000fce00078e0007 */
.L_x_217:
[----:B------:R-:W-:Y:S05]  /*07f0*/  @!P1 BRA `(.L_x_212) ;  /* 0x00000000007c9947 */ /* 0x000fea0003800000 */
[----:B------:R-:W-:Y:S01]  /*0800*/  ISETP.GE.U32.AND P0, PT, R6, 0x7, PT ;  /* 0x000000070600780c */ /* 0x000fe20003f06070 */
[----:B------:R-:W-:-:S12]  /*0810*/  UISETP.NE.AND UP0, UPT, UR14, URZ, UPT ;  /* 0x000000ff0e00728c */ /* 0x000fd8000bf05270 */
[----:B------:R-:W-:Y:S05]  /*0820*/  @!P0 BRA `(.L_x_219) ;  /* 0x0000000000288947 */ /* 0x000fea0003800000 */
[C---:B012---:R-:W-:Y:S02]  /*0830*/  IMAD R3, R2.reuse, 0x400, R5 ;  /* 0x0000040002037824 */ /* 0x047fe400078e0205 */
[----:B------:R-:W-:-:S03]  /*0840*/  VIADD R2, R2, 0x8 ;  /* 0x0000000802027836 */ /* 0x000fc60000000000 */
[----:B------:R3:W-:Y:S04]  /*0850*/  STS [R3+0x200], RZ ;  /* 0x000200ff03007388 */ /* 0x0007e80000000800 */
[----:B------:R3:W-:Y:S04]  /*0860*/  STS [R3+0x600], RZ ;  /* 0x000600ff03007388 */ /* 0x0007e80000000800 */
[----:B------:R3:W-:Y:S04]  /*0870*/  STS [R3+0xa00], RZ ;  /* 0x000a00ff03007388 */ /* 0x0007e80000000800 */
[----:B------:R3:W-:Y:S04]  /*0880*/  STS [R3+0xe00], RZ ;  /* 0x000e00ff03007388 */ /* 0x0007e80000000800 */
[----:B------:R3:W-:Y:S04]  /*0890*/  STS [R3+0x1200], RZ ;  /* 0x001200ff03007388 */ /* 0x0007e80000000800 */
[----:B------:R3:W-:Y:S04]  /*08a0*/  STS [R3+0x1600], RZ ;  /* 0x001600ff03007388 */ /* 0x0007e80000000800 */
[----:B------:R3:W-:Y:S04]  /*08b0*/  STS [R3+0x1a00], RZ ;  /* 0x001a00ff03007388 */ /* 0x0007e80000000800 */
[----:B------:R3:W-:Y:S02]  /*08c0*/  STS [R3+0x1e00], RZ ;  /* 0x001e00ff03007388 */ /* 0x0007e40000000800 */
.L_x_219:
[----:B------:R-:W-:Y:S05]  /*08d0*/  BRA.U !UP0, `(.L_x_212) ;  /* 0x0000000108447547 */ /* 0x000fea000b800000 */
[----:B------:R-:W-:Y:S01]  /*08e0*/  ISETP.GE.U32.AND P0, PT, R4, 0x3, PT ;  /* 0x000000030400780c */ /* 0x000fe20003f06070 */
[----:B------:R-:W-:-:S12]  /*08f0*/  UISETP.NE.AND UP0, UPT, UR7, URZ, UPT ;  /* 0x000000ff0700728c */ /* 0x000fd8000bf05270 */
[C---:B0123--:R-:W-:Y:S02]  /*0900*/  @P0 IMAD R3, R2.reuse, 0x400, R5 ;  /* 0x0000040002030824 */ /* 0x04ffe400078e0205 */
[----:B------:R-:W-:-:S03]  /*0910*/  @P0 VIADD R2, R2, 0x4 ;  /* 0x0000000402020836 */ /* 0x000fc60000000000 */
[----:B------:R4:W-:Y:S04]  /*0920*/  @P0 STS [R3+0x200], RZ ;  /* 0x000200ff03000388 */ /* 0x0009e80000000800 */
[----:B------:R4:W-:Y:S04]  /*0930*/  @P0 STS [R3+0x600], RZ ;  /* 0x000600ff03000388 */ /* 0x0009e80000000800 */
[----:B------:R4:W-:Y:S04]  /*0940*/  @P0 STS [R3+0xa00], RZ ;  /* 0x000a00ff03000388 */ /* 0x0009e80000000800 */
[----:B------:R4:W-:Y:S01]  /*0950*/  @P0 STS [R3+0xe00], RZ ;  /* 0x000e00ff03000388 */ /* 0x0009e20000000800 */
[----:B------:R-:W-:Y:S05]  /*0960*/  BRA.U !UP0, `(.L_x_212) ;  /* 0x0000000108207547 */ /* 0x000fea000b800000 */
[----:B------:R-:W-:Y:S01]  /*0970*/  IMAD R2, R2, 0x400, R5 ;  /* 0x0000040002027824 */ /* 0x000fe200078e0205 */
[----:B------:R-:W-:-:S04]  /*0980*/  UISETP.NE.AND UP0, UPT, UR7, 0x1, UPT ;  /* 0x000000010700788c */ /* 0x000fc8000bf05270 */
[----:B------:R0:W-:Y:S05]  /*0990*/  STS [R2+0x200], RZ ;  /* 0x000200ff02007388 */ /* 0x0001ea0000000800 */
[----:B------:R-:W-:Y:S05]  /*09a0*/  BRA.U !UP0, `(.L_x_212) ;  /* 0x0000000108107547 */ /* 0x000fea000b800000 */
[----:B------:R-:W-:Y:S01]  /*09b0*/  UISETP.NE.AND UP0, UPT, UR7, 0x2, UPT ;  /* 0x000000020700788c */ /* 0x000fe2000bf05270 */
[----:B------:R1:W-:Y:S05]  /*09c0*/  STS [R2+0x600], RZ ;  /* 0x000600ff02007388 */ /* 0x0003ea0000000800 */
[----:B------:R-:W-:-:S13]  /*09d0*/  PLOP3.LUT P0, PT, PT, PT, UP0, 0x80, 0x8 ;  /* 0x000000000008781c */ /* 0x000fda0003f0f008 */
[----:B------:R1:W-:Y:S02]  /*09e0*/  @P0 STS [R2+0xa00], RZ ;  /* 0x000a00ff02000388 */ /* 0x0003e40000000800 */
.L_x_212:
[----:B------:R-:W-:Y:S05]  /*09f0*/  BSYNC.RECONVERGENT B0 ;  /* 0x0000000000007941 */ /* 0x000fea0003800200 */
.L_x_211:
[----:B------:R-:W-:Y:S06]  /*0a00*/  BAR.SYNC.DEFER_BLOCKING 0x0 ;  /* 0x0000000000007b1d */ /* 0x000fec0000010000 */
[----:B------:R-:W5:Y:S02]  /*0a10*/  LDCU UR5, c[0x0][0x390] ;  /* 0x00007200ff0577ac */ /* 0x000f640008000800 */
[----:B-----5:R-:W-:-:S04]  /*0a20*/  UIMAD UR5, UR4, -0x40000000, UR5 ;  /* 0xc0000000040578a4 */ /* 0x020fc8000f8e0205 */
[----:B------:R-:W-:-:S04]  /*0a30*/  UISETP.LT.U32.AND UP0, UPT, UR5, 0x40000000, UPT ;  /* 0x400000000500788c */ /* 0x000fc8000bf01070 */
[----:B------:R-:W-:-:S04]  /*0a40*/  USEL UR9, UR5, 0x40000000, UP0 ;  /* 0x4000000005097887 */ /* 0x000fc80008000000 */
[----:B------:R-:W-:Y:S01]  /*0a50*/  UISETP.GE.U32.AND UP0, UPT, UR6, UR9, UPT ;  /* 0x000000090600728c */ /* 0x000fe2000bf06070 */
[----:B------:R-:W-:Y:S08]  /*0a60*/  BAR.SYNC.DEFER_BLOCKING 0x0 ;  /* 0x0000000000007b1d */ /* 0x000ff00000010000 */
[----:B------:R-:W-:Y:S05]  /*0a70*/  BRA.U UP0, `(.L_x_220) ;  /* 0x0000002500247547 */ /* 0x000fea000b800000 */
[----:B------:R-:W-:-:S05]  /*0a80*/  UMOV UR8, UR6 ;  /* 0x0000000600087c82 */ /* 0x000fca0008000000 */
.L_x_244:
[----:B-----5:R-:W5:Y:S01]  /*0a90*/  LDCU UR5, c[0x0][0x390] ;  /* 0x00007200ff0577ac */ /* 0x020f620008000800 */
[----:B------:R-:W-:Y:S02]  /*0aa0*/  ULEA UR10, UR4, UR8, 0x1e ;  /* 0x00000008040a7291 */ /* 0x000fe4000f8ef0ff */
[----:B------:R-:W-:-:S04]  /*0ab0*/  ULEA UR8, UR16, UR8, 0xb ;  /* 0x0000000810087291 */ /* 0x000fc8000f8e58ff */
[----:B------:R-:W-:Y:S02]  /*0ac0*/  UISETP.GE.U32.AND UP0, UPT, UR8, UR9, UPT ;  /* 0x000000090800728c */ /* 0x000fe4000bf06070 */
[----:B-----5:R-:W-:-:S04]  /*0ad0*/  UIADD3 UR5, UPT, UPT, -UR10, UR5, URZ ;  /* 0x000000050a057290 */ /* 0x020fc8000fffe1ff */
[----:B------:R-:W-:-:S09]  /*0ae0*/  UISETP.GE.U32.AND UP1, UPT, UR5, 0x800, UPT ;  /* 0x000008000500788c */ /* 0x000fd2000bf26070 */
[----:B01234-:R-:W-:Y:S05]  /*0af0*/  BRA.U !UP1, `(.L_x_221) ;  /* 0x0000000109907547 */ /* 0x01ffea000b800000 */
[----:B------:R-:W0:Y:S02]  /*0b00*/  LDC.64 R10, c[0x0][0x388] ;  /* 0x0000e200ff0a7b82 */ /* 0x000e240000000a00 */
[----:B01234-:R-:W-:-:S04]  /*0b10*/  VIADD R3, R0, UR10 ;  /* 0x0000000a00037c36 */ /* 0x01ffc80008000000 */
[----:B------:R-:W-:-:S05]  /*0b20*/  IMAD.WIDE.U32 R10, R3, 0x8, R10 ;  /* 0x00000008030a7825 */ /* 0x000fca00078e000a */
        /* <DEDUP_REMOVED lines=33> */
.L_x_221:
[----:B------:R-:W4:Y:S01]  /*0d40*/  LDC.64 R10, c[0x0][0x388] ;  /* 0x0000e200ff0a7b82 */ /* 0x000f220000000a00 */
[C---:B0123--:R-:W-:Y:S01]  /*0d50*/  VIADD R2, R0.reuse, 0x80 ;  /* 0x0000008000027836 */ /* 0x04ffe20000000000 */
[C---:B------:R-:W-:Y:S01]  /*0d60*/  ISETP.GE.AND P1, PT, R0.reuse, UR5, PT ;  /* 0x0000000500007c0c */ /* 0x040fe2000bf26270 */
[----:B----4-:R-:W-:Y:S02]  /*0d70*/  VIADD R3, R0, 0x100 ;  /* 0x0000010000037836 */ /* 0x010fe40000000000 */
[----:B------:R-:W-:Y:S01]  /*0d80*/  IMAD.MOV.U32 R9, RZ, RZ, 0xffff ;  /* 0x0000ffffff097424 */ /* 0x000fe200078e00ff */
[----:B------:R-:W-:Y:S01]  /*0d90*/  ISETP.GE.AND P2, PT, R2, UR5, PT ;  /* 0x0000000502007c0c */ /* 0x000fe2000bf46270 */
[C---:B------:R-:W-:Y:S01]  /*0da0*/  VIADD R2, R0.reuse, 0x180 ;  /* 0x0000018000027836 */ /* 0x040fe20000000000 */
[----:B------:R-:W-:Y:S01]  /*0db0*/  ISETP.GE.AND P3, PT, R3, UR5, PT ;  /* 0x0000000503007c0c */ /* 0x000fe2000bf66270 */
[----:B------:R-:W-:Y:S02]  /*0dc0*/  VIADD R3, R0, UR10 ;  /* 0x0000000a00037c36 */ /* 0x000fe40008000000 */
[----:B------:R-:W-:Y:S01]  /*0dd0*/  IMAD.MOV.U32 R37, RZ, RZ, 0x7fffffff ;  /* 0x7fffffffff257424 */ /* 0x000fe200078e00ff */
[----:B------:R-:W-:Y:S01]  /*0de0*/  ISETP.GE.AND P4, PT, R2, UR5, PT ;  /* 0x0000000502007c0c */ /* 0x000fe2000bf86270 */
[----:B------:R-:W-:-:S02]  /*0df0*/  VIADD R2, R0, 0x300 ;  /* 0x0000030000027836 */ /* 0x000fc40000000000 */
[----:B------:R-:W-:Y:S02]  /*0e00*/  IMAD.MOV.U32 R28, RZ, RZ, 0xffff ;  /* 0x0000ffffff1c7424 */ /* 0x000fe400078e00ff */
[----:B------:R-:W-:Y:S02]  /*0e10*/  IMAD.MOV.U32 R12, RZ, RZ, 0x7fffffff ;  /* 0x7fffffffff0c7424 */ /* 0x000fe400078e00ff */
[C---:B------:R-:W-:Y:S02]  /*0e20*/  VIADD R4, R0.reuse, 0x200 ;  /* 0x0000020000047836 */ /* 0x040fe40000000000 */
[----:B------:R-:W-:Y:S02]  /*0e30*/  VIADD R5, R0, 0x280 ;  /* 0x0000028000057836 */ /* 0x000fe40000000000 */
[----:B------:R-:W-:Y:S01]  /*0e40*/  IMAD.WIDE.U32 R10, R3, 0x8, R10 ;  /* 0x00000008030a7825 */ /* 0x000fe200078e000a */
[----:B------:R-:W-:Y:S02]  /*0e50*/  ISETP.GE.AND P5, PT, R4, UR5, PT ;  /* 0x0000000504007c0c */ /* 0x000fe4000bfa6270 */
[----:B------:R-:W-:-:S02]  /*0e60*/  ISETP.GE.AND P0, PT, R5, UR5, PT ;  /* 0x0000000505007c0c */ /* 0x000fc4000bf06270 */
[----:B------:R1:W5:Y:S04]  /*0e70*/  @!P1 LDG.E.U16 R9, desc[UR12][R10.64] ;  /* 0x0000000c0a099981 */ /* 0x000368000c1e1500 */
[----:B------:R1:W5:Y:S01]  /*0e80*/  @!P1 LDG.E R37, desc[UR12][R10.64+0x4] ;  /* 0x0000040c0a259981 */ /* 0x000362000c1e1900 */
[----:B------:R-:W-:Y:S01]  /*0e90*/  ISETP.GE.AND P1, PT, R2, UR5, PT ;  /* 0x0000000502007c0c */ /* 0x000fe2000bf26270 */
[----:B------:R-:W-:Y:S02]  /*0ea0*/  VIADD R2, R0, 0x380 ;  /* 0x0000038000027836 */ /* 0x000fe40000000000 */
[----:B------:R-:W-:Y:S01]  /*0eb0*/  IMAD.MOV.U32 R29, RZ, RZ, 0xffff ;  /* 0x0000ffffff1d7424 */ /* 0x000fe200078e00ff */
[----:B------:R1:W5:Y:S01]  /*0ec0*/  @!P2 LDG.E.U16 R28, desc[UR12][R10.64+0x400] ;  /* 0x0004000c0a1ca981 */ /* 0x000362000c1e1500 */
[----:B------:R-:W-:-:S03]  /*0ed0*/  IMAD.MOV.U32 R14, RZ, RZ, 0x7fffffff ;  /* 0x7fffffffff0e7424 */ /* 0x000fc600078e00ff */
[----:B------:R1:W5:Y:S01]  /*0ee0*/  @!P2 LDG.E R12, desc[UR12][R10.64+0x404] ;  /* 0x0004040c0a0ca981 */ /* 0x000362000c1e1900 */
[----:B------:R-:W-:Y:S01]  /*0ef0*/  ISETP.GE.AND P2, PT, R2, UR5, PT ;  /* 0x0000000502007c0c */ /* 0x000fe2000bf46270 */
[----:B------:R-:W-:Y:S01]  /*0f00*/  IMAD.MOV.U32 R30, RZ, RZ, 0xffff ;  /* 0x0000ffffff1e7424 */ /* 0x000fe200078e00ff */
[----:B------:R-:W-:Y:S01]  /*0f10*/  LOP3.LUT R2, R0, 0x400, RZ, 0xfc, !PT ;  /* 0x0000040000027812 */ /* 0x000fe200078efcff */
[----:B------:R-:W-:Y:S01]  /*0f20*/  IMAD.MOV.U32 R13, RZ, RZ, 0x7fffffff ;  /* 0x7fffffffff0d7424 */ /* 0x000fe200078e00ff */
        /* <DEDUP_REMOVED lines=30> */
[----:B------:R-:W-:Y:S02]  /*1110*/  IMAD.MOV.U32 R18, RZ, RZ, 0x7fffffff ;  /* 0x7fffffffff127424 */ /* 0x000fe400078e00ff */
[----:B------:R-:W-:Y:S01]  /*1120*/  IMAD.MOV.U32 R8, RZ, RZ, 0xffff ;  /* 0x0000ffffff087424 */ /* 0x000fe200078e00ff */
[----:B------:R1:W5:Y:S01]  /*1130*/  @!P2 LDG.E R17, desc[UR12][R10.64+0x1c04] ;  /* 0x001c040c0a11a981 */ /* 0x000362000c1e1900 */
[----:B------:R-:W-:Y:S01]  /*1140*/  IMAD.MOV.U32 R19, RZ, RZ, 0x7fffffff ;  /* 0x7fffffffff137424 */ /* 0x000fe200078e00ff */
[----:B------:R-:W-:Y:S01]  /*1150*/  ISETP.GE.AND P2, PT, R2, UR5, PT ;  /* 0x0000000502007c0c */ /* 0x000fe2000bf46270 */
[C---:B------:R-:W-:Y:S01]  /*1160*/  VIADD R2, R0.reuse, 0x700 ;  /* 0x0000070000027836 */ /* 0x040fe20000000000 */
[----:B------:R1:W5:Y:S01]  /*1170*/  @!P3 LDG.E.U16 R26, desc[UR12][R10.64+0x2000] ;  /* 0x0020000c0a1ab981 */ /* 0x000362000c1e1500 */
[----:B------:R-:W-:-:S03]  /*1180*/  VIADD R3, R0, 0x780 ;  /* 0x0000078000037836 */ /* 0x000fc60000000000 */
[----:B------:R1:W5:Y:S01]  /*1190*/  @!P3 LDG.E R18, desc[UR12][R10.64+0x2004] ;  /* 0x0020040c0a12b981 */ /* 0x000362000c1e1900 */
[----:B------:R-:W-:-:S03]  /*11a0*/  ISETP.GE.AND P3, PT, R2, UR5, PT ;  /* 0x0000000502007c0c */ /* 0x000fc6000bf66270 */
[----:B------:R1:W5:Y:S04]  /*11b0*/  @!P4 LDG.E.U16 R8, desc[UR12][R10.64+0x2400] ;  /* 0x0024000c0a08c981 */ /* 0x000368000c1e1500 */
[----:B------:R1:W5:Y:S01]  /*11c0*/  @!P4 LDG.E R19, desc[UR12][R10.64+0x2404] ;  /* 0x0024040c0a13c981 */ /* 0x000362000c1e1900 */
[----:B------:R-:W-:Y:S01]  /*11d0*/  ISETP.GE.AND P4, PT, R3, UR5, PT ;  /* 0x0000000503007c0c */ /* 0x000fe2000bf86270 */
[----:B------:R-:W-:Y:S02]  /*11e0*/  IMAD.MOV.U32 R7, RZ, RZ, 0xffff ;  /* 0x0000ffffff077424 */ /* 0x000fe400078e00ff */
[----:B------:R-:W-:Y:S02]  /*11f0*/  IMAD.MOV.U32 R20, RZ, RZ, 0x7fffffff ;  /* 0x7fffffffff147424 */ /* 0x000fe400078e00ff */
        /* <DEDUP_REMOVED lines=11> */
[----:B------:R1:W5:Y:S01]  /*12b0*/  @!P0 LDG.E R21, desc[UR12][R10.64+0x2c04] ;  /* 0x002c040c0a158981 */ /* 0x000362000c1e1900 */
[----:B------:R-:W-:Y:S02]  /*12c0*/  IMAD.MOV.U32 R4, RZ, RZ, 0xffff ;  /* 0x0000ffffff047424 */ /* 0x000fe400078e00ff */
[----:B------:R-:W-:Y:S01]  /*12d0*/  IMAD.MOV.U32 R25, RZ, RZ, 0x7fffffff ;  /* 0x7fffffffff197424 */ /* 0x000fe200078e00ff */
        /* <DEDUP_REMOVED lines=8> */
.L_x_222:
[----:B------:R-:W2:Y:S01]  /*1360*/  LDCU UR5, c[0x0][0x398] ;  /* 0x00007300ff0577ac */ /* 0x000ea20008000800 */
[----:B------:R-:W2:Y:S02]  /*1370*/  LDCU UR10, c[0x0][0x394] ;  /* 0x00007280ff0a77ac */ /* 0x000ea40008000800 */
[----:B--2---:R-:W-:-:S09]  /*1380*/  UISETP.GT.AND UP1, UPT, UR5, UR10, UPT ;  /* 0x0000000a0500728c */ /* 0x004fd2000bf24270 */
[----:B------:R-:W-:Y:S05]  /*1390*/  BRA.U !UP1, `(.L_x_223) ;  /* 0x0000001909d87547 */ /* 0x000fea000b800000 */
[----:B------:R-:W-:Y:S01]  /*13a0*/  IMAD.MOV.U32 R35, RZ, RZ, -0x1 ;  /* 0xffffffffff237424 */ /* 0x000fe200078e00ff */
[----:B-----5:R-:W-:Y:S01]  /*13b0*/  ISETP.GT.AND P1, PT, R12, -0x1, PT ;  /* 0xffffffff0c00780c */ /* 0x020fe20003f24270 */
[----:B------:R-:W2:Y:S01]  /*13c0*/  S2UR UR10, SR_CgaCtaId ;  /* 0x00000000000a79c3 */ /* 0x000ea20000008800 */
[----:B------:R-:W-:Y:S01]  /*13d0*/  ISETP.GT.AND P0, PT, R37, -0x1, PT ;  /* 0xffffffff2500780c */ /* 0x000fe20003f04270 */
[----:B------:R-:W-:Y:S01]  /*13e0*/  UMOV UR5, 0x400 ;  /* 0x0000040000057882 */ /* 0x000fe20000000000 */
[----:B------:R-:W-:Y:S01]  /*13f0*/  ISETP.GT.AND P2, PT, R14, -0x1, PT ;  /* 0xffffffff0e00780c */ /* 0x000fe20003f44270 */
[----:B------:R-:W3:Y:S01]  /*1400*/  LDCU UR15, c[0x0][0x394] ;  /* 0x00007280ff0f77ac */ /* 0x000ee20008000800 */
[----:B------:R-:W-:Y:S02]  /*1410*/  ISETP.GT.AND P3, PT, R13, -0x1, PT ;  /* 0xffffffff0d00780c */ /* 0x000fe40003f64270 */
[C---:B01----:R-:W-:Y:S01]  /*1420*/  SEL R11, R35.reuse, 0x80000000, !P1 ;  /* 0x80000000230b7807 */ /* 0x043fe20004800000 */
[----:B------:R-:W0:Y:S01]  /*1430*/  LDCU UR21, c[0x0][0x398] ;  /* 0x00007300ff1577ac */ /* 0x000e220008000800 */
[----:B------:R-:W-:-:S02]  /*1440*/  SEL R10, R35, 0x80000000, !P0 ;  /* 0x80000000230a7807 */ /* 0x000fc40004000000 */
[C---:B------:R-:W-:Y:S02]  /*1450*/  SEL R39, R35.reuse, 0x80000000, !P2 ;  /* 0x8000000023277807 */ /* 0x040fe40005000000 */
[----:B------:R-:W-:Y:S02]  /*1460*/  SEL R38, R35, 0x80000000, !P3 ;  /* 0x8000000023267807 */ /* 0x000fe40005800000 */
[----:B------:R-:W-:Y:S02]  /*1470*/  ISETP.GT.AND P0, PT, R36, -0x1, PT ;  /* 0xffffffff2400780c */ /* 0x000fe40003f04270 */
[----:B------:R-:W-:Y:S02]  /*1480*/  ISETP.GT.AND P1, PT, R15, -0x1, PT ;  /* 0xffffffff0f00780c */ /* 0x000fe40003f24270 */
[----:B------:R-:W-:Y:S02]  /*1490*/  ISETP.GT.AND P2, PT, R16, -0x1, PT ;  /* 0xffffffff1000780c */ /* 0x000fe40003f44270 */
[----:B------:R-:W-:-:S02]  /*14a0*/  ISETP.GT.AND P3, PT, R17, -0x1, PT ;  /* 0xffffffff1100780c */ /* 0x000fc40003f64270 */
[----:B------:R-:W-:Y:S01]  /*14b0*/  LOP3.LUT R11, R11, R12, RZ, 0x3c, !PT ;  /* 0x0000000c0b0b7212 */ /* 0x000fe200078e3cff */
[----:B--2---:R-:W-:Y:S01]  /*14c0*/  ULEA UR10, UR10, UR5, 0x18 ;  /* 0x000000050a0a7291 */ /* 0x004fe2000f8ec0ff */
[----:B------:R-:W-:Y:S02]  /*14d0*/  LOP3.LUT R10, R10, R37, RZ, 0x3c, !PT ;  /* 0x000000250a0a7212 */ /* 0x000fe400078e3cff */
[----:B------:R-:W-:Y:S01]  /*14e0*/  LOP3.LUT R12, R39, R14, RZ, 0x3c, !PT ;  /* 0x0000000e270c7212 */ /* 0x000fe200078e3cff */
[----:B------:R-:W-:Y:S01]  /*14f0*/  UMOV UR5, URZ ;  /* 0x000000ff00057c82 */ /* 0x000fe20008000000 */
[----:B------:R-:W-:Y:S02]  /*1500*/  LOP3.LUT R13, R38, R13, RZ, 0x3c, !PT ;  /* 0x0000000d260d7212 */ /* 0x000fe400078e3cff */
[C---:B------:R-:W-:Y:S02]  /*1510*/  SEL R37, R35.reuse, 0x80000000, !P0 ;  /* 0x8000000023257807 */ /* 0x040fe40004000000 */
[----:B------:R-:W-:-:S02]  /*1520*/  SEL R38, R35, 0x80000000, !P1 ;  /* 0x8000000023267807 */ /* 0x000fc40004800000 */
[C---:B------:R-:W-:Y:S02]  /*1530*/  SEL R39, R35.reuse, 0x80000000, !P2 ;  /* 0x8000000023277807 */ /* 0x040fe40005000000 */
[----:B------:R-:W-:Y:S02]  /*1540*/  SEL R40, R35, 0x80000000, !P3 ;  /* 0x8000000023287807 */ /* 0x000fe40005800000 */
[----:B------:R-:W-:Y:S02]  /*1550*/  ISETP.GT.AND P1, PT, R19, -0x1, PT ;  /* 0xffffffff1300780c */ /* 0x000fe40003f24270 */
[----:B------:R-:W-:Y:S02]  /*1560*/  ISETP.GT.AND P2, PT, R20, -0x1, PT ;  /* 0xffffffff1400780c */ /* 0x000fe40003f44270 */
[----:B------:R-:W-:Y:S02]  /*1570*/  ISETP.GT.AND P3, PT, R21, -0x1, PT ;  /* 0xffffffff1500780c */ /* 0x000fe40003f64270 */
[----:B------:R-:W-:-:S02]  /*1580*/  LOP3.LUT R14, R37, R36, RZ, 0x3c, !PT ;  /* 0x00000024250e7212 */ /* 0x000fc400078e3cff */
[----:B------:R-:W-:Y:S02]  /*1590*/  LOP3.LUT R15, R38, R15, RZ, 0x3c, !PT ;  /* 0x0000000f260f7212 */ /* 0x000fe400078e3cff */
[----:B------:R-:W-:Y:S02]  /*15a0*/  LOP3.LUT R16, R39, R16, RZ, 0x3c, !PT ;  /* 0x0000001027107212 */ /* 0x000fe400078e3cff */
[----:B------:R-:W-:Y:S02]  /*15b0*/  ISETP.GT.AND P0, PT, R18, -0x1, PT ;  /* 0xffffffff1200780c */ /* 0x000fe40003f04270 */
[C---:B------:R-:W-:Y:S02]  /*15c0*/  SEL R36, R35.reuse, 0x80000000, !P1 ;  /* 0x8000000023247807 */ /* 0x040fe40004800000 */
[C---:B------:R-:W-:Y:S02]  /*15d0*/  SEL R39, R35.reuse, 0x80000000, !P2 ;  /* 0x8000000023277807 */ /* 0x040fe40005000000 */
[----:B------:R-:W-:-:S02]  /*15e0*/  SEL R38, R35, 0x80000000, !P3 ;  /* 0x8000000023267807 */ /* 0x000fc40005800000 */
[----:B------:R-:W-:Y:S02]  /*15f0*/  ISETP.GT.AND P1, PT, R23, -0x1, PT ;  /* 0xffffffff1700780c */ /* 0x000fe40003f24270 */
[----:B------:R-:W-:Y:S02]  /*1600*/  ISETP.GT.AND P2, PT, R24, -0x1, PT ;  /* 0xffffffff1800780c */ /* 0x000fe40003f44270 */
[----:B------:R-:W-:Y:S02]  /*1610*/  ISETP.GT.AND P3, PT, R25, -0x1, PT ;  /* 0xffffffff1900780c */ /* 0x000fe40003f64270 */
[----:B------:R-:W-:Y:S02]  /*1620*/  SEL R37, R35, 0x80000000, !P0 ;  /* 0x8000000023257807 */ /* 0x000fe40004000000 */
[----:B------:R-:W-:Y:S02]  /*1630*/  LOP3.LUT R19, R36, R19, RZ, 0x3c, !PT ;  /* 0x0000001324137212 */ /* 0x000fe400078e3cff */
[----:B------:R-:W-:-:S02]  /*1640*/  LOP3.LUT R20, R39, R20, RZ, 0x3c, !PT ;  /* 0x0000001427147212 */ /* 0x000fc400078e3cff */
[----:B------:R-:W-:Y:S02]  /*1650*/  LOP3.LUT R21, R38, R21, RZ, 0x3c, !PT ;  /* 0x0000001526157212 */ /* 0x000fe400078e3cff */
[----:B------:R-:W-:Y:S02]  /*1660*/  ISETP.GT.AND P0, PT, R22, -0x1, PT ;  /* 0xffffffff1600780c */ /* 0x000fe40003f04270 */
[C---:B------:R-:W-:Y:S02]  /*1670*/  SEL R36, R35.reuse, 0x80000000, !P1 ;  /* 0x8000000023247807 */ /* 0x040fe40004800000 */
[C---:B------:R-:W-:Y:S02]  /*1680*/  SEL R39, R35.reuse, 0x80000000, !P2 ;  /* 0x8000000023277807 */ /* 0x040fe40005000000 */
[----:B------:R-:W-:Y:S02]  /*1690*/  SEL R38, R35, 0x80000000, !P3 ;  /* 0x8000000023267807 */ /* 0x000fe40005800000 */
[----:B------:R-:W-:-:S02]  /*16a0*/  ISETP.NE.AND P1, PT, R10, 0x7fffffff, PT ;  /* 0x7fffffff0a00780c */ /* 0x000fc40003f25270 */
[----:B------:R-:W-:Y:S02]  /*16b0*/  ISETP.NE.AND P2, PT, R11, 0x7fffffff, PT ;  /* 0x7fffffff0b00780c */ /* 0x000fe40003f45270 */
[----:B------:R-:W-:Y:S02]  /*16c0*/  ISETP.NE.AND P3, PT, R12, 0x7fffffff, PT ;  /* 0x7fffffff0c00780c */ /* 0x000fe40003f65270 */
[----:B------:R-:W-:Y:S02]  /*16d0*/  ISETP.NE.AND P4, PT, R13, 0x7fffffff, PT ;  /* 0x7fffffff0d00780c */ /* 0x000fe40003f85270 */
[----:B------:R-:W-:Y:S02]  /*16e0*/  LOP3.LUT R17, R40, R17, RZ, 0x3c, !PT ;  /* 0x0000001128117212 */ /* 0x000fe400078e3cff */
[----:B------:R-:W-:Y:S02]  /*16f0*/  LOP3.LUT R18, R37, R18, RZ, 0x3c, !PT ;  /* 0x0000001225127212 */ /* 0x000fe400078e3cff */
[----:B------:R-:W-:-:S02]  /*1700*/  SEL R37, R35, 0x80000000, !P0 ;  /* 0x8000000023257807 */ /* 0x000fc40004000000 */
[----:B------:R-:W-:Y:S02]  /*1710*/  SEL R10, R10, 0x80000000, P1 ;  /* 0x800000000a0a7807 */ /* 0x000fe40000800000 */
[----:B------:R-:W-:Y:S02]  /*1720*/  SEL R11, R11, 0x80000000, P2 ;  /* 0x800000000b0b7807 */ /* 0x000fe40001000000 */
[----:B------:R-:W-:Y:S02]  /*1730*/  SEL R12, R12, 0x80000000, P3 ;  /* 0x800000000c0c7807 */ /* 0x000fe40001800000 */
[----:B------:R-:W-:Y:S02]  /*1740*/  SEL R13, R13, 0x80000000, P4 ;  /* 0x800000000d0d7807 */ /* 0x000fe40002000000 */
[----:B------:R-:W-:Y:S02]  /*1750*/  ISETP.NE.AND P5, PT, R14, 0x7fffffff, PT ;  /* 0x7fffffff0e00780c */ /* 0x000fe40003fa5270 */
[----:B------:R-:W-:-:S02]  /*1760*/  ISETP.NE.AND P0, PT, R15, 0x7fffffff, PT ;  /* 0x7fffffff0f00780c */ /* 0x000fc40003f05270 */
[----:B------:R-:W-:Y:S02]  /*1770*/  ISETP.NE.AND P1, PT, R16, 0x7fffffff, PT ;  /* 0x7fffffff1000780c */ /* 0x000fe40003f25270 */
[----:B------:R-:W-:Y:S02]  /*1780*/  ISETP.NE.AND P2, PT, R17, 0x7fffffff, PT ;  /* 0x7fffffff1100780c */ /* 0x000fe40003f45270 */
[----:B------:R-:W-:Y:S02]  /*1790*/  ISETP.NE.AND P3, PT, R18, 0x7fffffff, PT ;  /* 0x7fffffff1200780c */ /* 0x000fe40003f65270 */
[----:B------:R-:W-:Y:S02]  /*17a0*/  ISETP.NE.AND P4, PT, R19, 0x7fffffff, PT ;  /* 0x7fffffff1300780c */ /* 0x000fe40003f85270 */
[----:B------:R-:W-:Y:S02]  /*17b0*/  LOP3.LUT R22, R37, R22, RZ, 0x3c, !PT ;  /* 0x0000001625167212 */ /* 0x000fe400078e3cff */
[----:B------:R-:W-:-:S02]  /*17c0*/  LOP3.LUT R23, R36, R23, RZ, 0x3c, !PT ;  /* 0x0000001724177212 */ /* 0x000fc400078e3cff */
[----:B------:R-:W-:Y:S02]  /*17d0*/  LOP3.LUT R24, R39, R24, RZ, 0x3c, !PT ;  /* 0x0000001827187212 */ /* 0x000fe400078e3cff */
[----:B------:R-:W-:Y:S02]  /*17e0*/  LOP3.LUT R25, R38, R25, RZ, 0x3c, !PT ;  /* 0x0000001926197212 */ /* 0x000fe400078e3cff */
[----:B------:R-:W-:Y:S02]  /*17f0*/  SEL R14, R14, 0x80000000, P5 ;  /* 0x800000000e0e7807 */ /* 0x000fe40002800000 */
[----:B------:R-:W-:Y:S02]  /*1800*/  SEL R15, R15, 0x80000000, P0 ;  /* 0x800000000f0f7807 */ /* 0x000fe40000000000 */
[----:B------:R-:W-:Y:S02]  /*1810*/  SEL R16, R16, 0x80000000, P1 ;  /* 0x8000000010107807 */ /* 0x000fe40000800000 */
[----:B------:R-:W-:-:S02]  /*1820*/  SEL R17, R17, 0x80000000, P2 ;  /* 0x8000000011117807 */ /* 0x000fc40001000000 */
[----:B------:R-:W-:Y:S02]  /*1830*/  SEL R18, R18, 0x80000000, P3 ;  /* 0x8000000012127807 */ /* 0x000fe40001800000 */
[----:B------:R-:W-:Y:S02]  /*1840*/  SEL R19, R19, 0x80000000, P4 ;  /* 0x8000000013137807 */ /* 0x000fe40002000000 */
[----:B------:R-:W-:Y:S02]  /*1850*/  ISETP.NE.AND P5, PT, R20, 0x7fffffff, PT ;  /* 0x7fffffff1400780c */ /* 0x000fe40003fa5270 */
[----:B------:R-:W-:Y:S02]  /*1860*/  ISETP.NE.AND P0, PT, R21, 0x7fffffff, PT ;  /* 0x7fffffff1500780c */ /* 0x000fe40003f05270 */
[----:B------:R-:W-:Y:S02]  /*1870*/  ISETP.NE.AND P1, PT, R22, 0x7fffffff, PT ;  /* 0x7fffffff1600780c */ /* 0x000fe40003f25270 */
[----:B------:R-:W-:-:S02]  /*1880*/  ISETP.NE.AND P2, PT, R23, 0x7fffffff, PT ;  /* 0x7fffffff1700780c */ /* 0x000fc40003f45270 */
[----:B------:R-:W-:Y:S02]  /*1890*/  ISETP.NE.AND P3, PT, R24, 0x7fffffff, PT ;  /* 0x7fffffff1800780c */ /* 0x000fe40003f65270 */
[----:B------:R-:W-:Y:S02]  /*18a0*/  ISETP.NE.AND P4, PT, R25, 0x7fffffff, PT ;  /* 0x7fffffff1900780c */ /* 0x000fe40003f85270 */
[----:B------:R-:W-:Y:S02]  /*18b0*/  LOP3.LUT R9, R9, 0xffff, RZ, 0xc0, !PT ;  /* 0x0000ffff09097812 */ /* 0x000fe400078ec0ff */
[----:B------:R-:W-:Y:S02]  /*18c0*/  LOP3.LUT R28, R28, 0xffff, RZ, 0xc0, !PT ;  /* 0x0000ffff1c1c7812 */ /* 0x000fe400078ec0ff */
[----:B------:R-:W-:Y:S02]  /*18d0*/  LOP3.LUT R29, R29, 0xffff, RZ, 0xc0, !PT ;  /* 0x0000ffff1d1d7812 */ /* 0x000fe400078ec0ff */
[----:B------:R-:W-:-:S02]  /*18e0*/  LOP3.LUT R30, R30, 0xffff, RZ, 0xc0, !PT ;  /* 0x0000ffff1e1e7812 */ /* 0x000fc400078ec0ff */
[----:B------:R-:W-:Y:S02]  /*18f0*/  LOP3.LUT R31, R31, 0xffff, RZ, 0xc0, !PT ;  /* 0x0000ffff1f1f7812 */ /* 0x000fe400078ec0ff */
[----:B------:R-:W-:Y:S02]  /*1900*/  LOP3.LUT R32, R32, 0xffff, RZ, 0xc0, !PT ;  /* 0x0000ffff20207812 */ /* 0x000fe400078ec0ff */
        /* <DEDUP_REMOVED lines=10> */
[----:B------:R-:W-:Y:S02]  /*19b0*/  SEL R20, R20, 0x80000000, P5 ;  /* 0x8000000014147807 */ /* 0x000fe40002800000 */
[----:B------:R-:W-:Y:S02]  /*19c0*/  SEL R21, R21, 0x80000000, P0 ;  /* 0x8000000015157807 */ /* 0x000fe40000000000 */
[----:B------:R-:W-:Y:S02]  /*19d0*/  SEL R22, R22, 0x80000000, P1 ;  /* 0x8000000016167807 */ /* 0x000fe40000800000 */
[----:B------:R-:W-:Y:S02]  /*19e0*/  SEL R23, R23, 0x80000000, P2 ;  /* 0x8000000017177807 */ /* 0x000fe40001000000 */
[----:B------:R-:W-:Y:S02]  /*19f0*/  SEL R24, R24, 0x80000000, P3 ;  /* 0x8000000018187807 */ /* 0x000fe40001800000 */
[----:B0--3--:R-:W-:-:S07]  /*1a00*/  SEL R25, R25, 0x80000000, P4 ;  /* 0x8000000019197807 */ /* 0x009fce0002000000 */
.L_x_243:
[----:B------:R-:W-:Y:S02]  /*1a10*/  UIADD3 UR17, UPT, UPT, -UR15, UR21, URZ ;  /* 0x000000150f117290 */ /* 0x000fe4000fffe1ff */
[----:B-1----:R-:W-:Y:S01]  /*1a20*/  IMAD R39, RZ, RZ, -UR15 ;  /* 0x8000000fff277e24 */ /* 0x002fe2000f8e02ff */
[----:B------:R-:W-:Y:S01]  /*1a30*/  ULEA UR20, UR5, UR10, 0xa ;  /* 0x0000000a05147291 */ /* 0x000fe2000f8e50ff */
[----:B0-----:R-:W-:Y:S01]  /*1a40*/  IMAD.MOV.U32 R36, RZ, RZ, 0x20 ;  /* 0x00000020ff247424 */ /* 0x001fe200078e00ff */
[----:B------:R-:W-:Y:S01]  /*1a50*/  UISETP.LT.AND UP1, UPT, UR17, 0x8, UPT ;  /* 0x000000081100788c */ /* 0x000fe2000bf21270 */
[----:B------:R-:W-:-:S03]  /*1a60*/  IMAD.MOV.U32 R38, RZ, RZ, -0x1 ;  /* 0xffffffffff267424 */ /* 0x000fc600078e00ff */
[----:B------:R-:W-:Y:S02]  /*1a70*/  USEL UR18, UR17, 0x8, UP1 ;  /* 0x0000000811127887 */ /* 0x000fe40008800000 */
[----:B------:R-:W-:-:S04]  /*1a80*/  UISETP.GE.U32.AND UP1, UPT, UR15, 0x20, UPT ;  /* 0x000000200f00788c */ /* 0x000fc8000bf26070 */
[----:B--234-:R-:W-:-:S04]  /*1a90*/  VIADDMNMX.U32 R35, R39, R36, UR18, PT ;  /* 0x0000001227237e46 */ /* 0x01cfc8000b800024 */
[----:B------:R-:W-:Y:S02]  /*1aa0*/  SHF.L.U32 R36, R38, R35, RZ ;  /* 0x0000002326247219 */ /* 0x000fe400000006ff */
[----:B------:R-:W-:Y:S01]  /*1ab0*/  IADD3 R37, PT, PT, -R35, UR18, RZ ;  /* 0x0000001223257c10 */ /* 0x000fe2000fffe1ff */
[----:B------:R-:W-:Y:S06]  /*1ac0*/  BRA.U !UP1, `(.L_x_224) ;  /* 0x00000009096c7547 */ /* 0x000fec000b800000 */
[----:B------:R-:W-:-:S04]  /*1ad0*/  UIADD3 UR19, UPT, UPT, UR15, -0x20, URZ ;  /* 0xffffffe00f137890 */ /* 0x000fc8000fffe0ff */
[----:B------:R-:W-:-:S09]  /*1ae0*/  UISETP.GT.U32.AND UP1, UPT, UR19, 0xf, UPT ;  /* 0x0000000f1300788c */ /* 0x000fd2000bf24070 */
[----:B------:R-:W-:Y:S05]  /*1af0*/  BRA.U UP1, `(.L_x_225) ;  /* 0x0000000101387547 */ /* 0x000fea000b800000 */
[----:B------:R-:W-:Y:S01]  /*1b00*/  IMAD.MOV.U32 R36, RZ, RZ, 0x30 ;  /* 0x00000030ff247424 */ /* 0x000fe200078e00ff */
[----:B------:R-:W-:-:S04]  /*1b10*/  ISETP.NE.AND P0, PT, RZ, UR17, PT ;  /* 0x00000011ff007c0c */ /* 0x000fc8000bf05270 */
[----:B------:R-:W-:Y:S02]  /*1b20*/  VIADDMNMX.U32 R35, R39, R36, UR18, PT ;  /* 0x0000001227237e46 */ /* 0x000fe4000b800024 */
[----:B------:R-:W-:Y:S02]  /*1b30*/  SHF.R.U32.HI R36, RZ, UR19, R9 ;  /* 0x00000013ff247c19 */ /* 0x000fe40008011609 */
[----:B------:R-:W-:Y:S01]  /*1b40*/  SHF.L.U32 R37, R38, R35, RZ ;  /* 0x0000002326257219 */ /* 0x000fe200000006ff */
[----:B------:R-:W-:-:S03]  /*1b50*/  IMAD.MOV.U32 R35, RZ, RZ, RZ ;  /* 0x000000ffff237224 */ /* 0x000fc600078e00ff */
[----:B------:R-:W-:-:S04]  /*1b60*/  LOP3.LUT R36, R36, R37, RZ, 0x30, !PT ;  /* 0x0000002524247212 */ /* 0x000fc800078e30ff */
[----:B------:R-:W-:-:S04]  /*1b70*/  SEL R36, R36, RZ, P0 ;  /* 0x000000ff24247207 */ /* 0x000fc80000000000 */
[----:B------:R-:W-:-:S05]  /*1b80*/  LEA R36, R36, UR20, 0x2 ;  /* 0x0000001424247c11 */ /* 0x000fca000f8e10ff */
[----:B------:R0:W-:Y:S01]  /*1b90*/  ATOMS.POPC.INC.32 RZ, [R36+URZ] ;  /* 0x0000000024ff7f8c */ /* 0x0001e2000d8000ff */
[----:B------:R-:W-:Y:S05]  /*1ba0*/  @!P0 BRA `(.L_x_226) ;  /* 0x0000000000148947 */ /* 0x000fea0003800000 */
[----:B------:R-:W-:-:S04]  /*1bb0*/  SHF.R.U32.HI R35, RZ, UR19, R28 ;  /* 0x00000013ff237c19 */ /* 0x000fc8000801161c */
[----:B------:R-:W-:Y:S01]  /*1bc0*/  LOP3.LUT R35, R35, R37, RZ, 0x30, !PT ;  /* 0x0000002523237212 */ /* 0x000fe200078e30ff */
[----:B------:R-:W-:Y:S06]  /*1bd0*/  BRA `(.L_x_226) ;  /* 0x0000000000087947 */ /* 0x000fec0003800000 */
.L_x_225:
[----:B------:R-:W-:Y:S01]  /*1be0*/  ATOMS.POPC.INC.32 RZ, [UR20] ;  /* 0x00000000ffff7f8c */ /* 0x000fe2000d800014 */
[----:B------:R-:W-:-:S07]  /*1bf0*/  IMAD.MOV.U32 R35, RZ, RZ, RZ ;  /* 0x000000ffff237224 */ /* 0x000fce00078e00ff */
.L_x_226:
[----:B------:R-:W-:-:S05]  /*1c00*/  LEA R35, R35, UR20, 0x2 ;  /* 0x0000001423237c11 */ /* 0x000fca000f8e10ff */
[----:B------:R1:W-:Y:S01]  /*1c10*/  ATOMS.POPC.INC.32 RZ, [R35+URZ] ;  /* 0x0000000023ff7f8c */ /* 0x0003e2000d8000ff */
[----:B------:R-:W-:Y:S05]  /*1c20*/  BRA.U UP1, `(.L_x_227) ;  /* 0x0000000101387547 */ /* 0x000fea000b800000 */
[----:B0-----:R-:W-:Y:S01]  /*1c30*/  IMAD.MOV.U32 R36, RZ, RZ, 0x30 ;  /* 0x00000030ff247424 */ /* 0x001fe200078e00ff */
[----:B-1----:R-:W-:Y:S02]  /*1c40*/  SHF.R.U32.HI R35, RZ, UR19, R29 ;  /* 0x00000013ff237c19 */ /* 0x002fe4000801161d */
[----:B------:R-:W-:Y:S02]  /*1c50*/  ISETP.NE.AND P0, PT, RZ, UR17, PT ;  /* 0x00000011ff007c0c */ /* 0x000fe4000bf05270 */
[----:B------:R-:W-:Y:S01]  /*1c60*/  VIADDMNMX.U32 R37, R39, R36, UR18, PT ;  /* 0x0000001227257e46 */ /* 0x000fe2000b800024 */
[----:B------:R-:W-:-:S03]  /*1c70*/  IMAD.MOV.U32 R36, RZ, RZ, RZ ;  /* 0x000000ffff247224 */ /* 0x000fc600078e00ff */
[----:B------:R-:W-:-:S04]  /*1c80*/  SHF.L.U32 R37, R38, R37, RZ ;  /* 0x0000002526257219 */ /* 0x000fc800000006ff */
        /* <DEDUP_REMOVED lines=8> */
.L_x_227:
[----:B------:R-:W-:Y:S01]  /*1d10*/  ATOMS.POPC.INC.32 RZ, [UR20] ;  /* 0x00000000ffff7f8c */ /* 0x000fe2000d800014 */
[----:B0-----:R-:W-:-:S07]  /*1d20*/  IMAD.MOV.U32 R36, RZ, RZ, RZ ;  /* 0x000000ffff247224 */ /* 0x001fce00078e00ff */
.L_x_228:
[----:B------:R-:W-:-:S05]  /*1d30*/  LEA R36, R36, UR20, 0x2 ;  /* 0x0000001424247c11 */ /* 0x000fca000f8e10ff */
[----:B------:R2:W-:Y:S01]  /*1d40*/  ATOMS.POPC.INC.32 RZ, [R36+URZ] ;  /* 0x0000000024ff7f8c */ /* 0x0005e2000d8000ff */
[----:B------:R-:W-:Y:S05]  /*1d50*/  BRA.U UP1, `(.L_x_229) ;  /* 0x0000000101387547 */ /* 0x000fea000b800000 */
[----:B--2---:R-:W-:Y:S01]  /*1d60*/  IMAD.MOV.U32 R36, RZ, RZ, 0x30 ;  /* 0x00000030ff247424 */ /* 0x004fe200078e00ff */
[----:B01----:R-:W-:Y:S02]  /*1d70*/  SHF.R.U32.HI R35, RZ, UR19, R31 ;  /* 0x00000013ff237c19 */ /* 0x003fe4000801161f */
        /* <DEDUP_REMOVED lines=12> */
.L_x_229:
[----:B------:R-:W-:Y:S01]  /*1e40*/  ATOMS.POPC.INC.32 RZ, [UR20] ;  /* 0x00000000ffff7f8c */ /* 0x000fe2000d800014 */
[----:B--2---:R-:W-:-:S07]  /*1e50*/  IMAD.MOV.U32 R36, RZ, RZ, RZ ;  /* 0x000000ffff247224 */ /* 0x004fce00078e00ff */
.L_x_230:
[----:B------:R-:W-:-:S05]  /*1e60*/  LEA R36, R36, UR20, 0x2 ;  /* 0x0000001424247c11 */ /* 0x000fca000f8e10ff */
[----:B------:R3:W-:Y:S01]  /*1e70*/  ATOMS.POPC.INC.32 RZ, [R36+URZ] ;  /* 0x0000000024ff7f8c */ /* 0x0007e2000d8000ff */
[----:B------:R-:W-:Y:S05]  /*1e80*/  BRA.U UP1, `(.L_x_231) ;  /* 0x0000000101387547 */ /* 0x000fea000b800000 */
[----:B---3--:R-:W-:Y:S01]  /*1e90*/  IMAD.MOV.U32 R36, RZ, RZ, 0x30 ;  /* 0x00000030ff247424 */ /* 0x008fe200078e00ff */
[----:B012---:R-:W-:Y:S02]  /*1ea0*/  SHF.R.U32.HI R35, RZ, UR19, R33 ;  /* 0x00000013ff237c19 */ /* 0x007fe40008011621 */
        /* <DEDUP_REMOVED lines=12> */
.L_x_231:
[----:B------:R-:W-:Y:S01]  /*1f70*/  ATOMS.POPC.INC.32 RZ, [UR20] ;  /* 0x00000000ffff7f8c */ /* 0x000fe2000d800014 */
[----:B---3--:R-:W-:-:S07]  /*1f80*/  IMAD.MOV.U32 R36, RZ, RZ, RZ ;  /* 0x000000ffff247224 */ /* 0x008fce00078e00ff */
.L_x_232:
[----:B------:R-:W-:-:S05]  /*1f90*/  LEA R36, R36, UR20, 0x2 ;  /* 0x0000001424247c11 */ /* 0x000fca000f8e10ff */
[----:B------:R4:W-:Y:S01]  /*1fa0*/  ATOMS.POPC.INC.32 RZ, [R36+URZ] ;  /* 0x0000000024ff7f8c */ /* 0x0009e2000d8000ff */
[----:B------:R-:W-:Y:S05]  /*1fb0*/  BRA.U UP1, `(.L_x_233) ;  /* 0x0000000101387547 */ /* 0x000fea000b800000 */
[----:B----4-:R-:W-:Y:S01]  /*1fc0*/  IMAD.MOV.U32 R36, RZ, RZ, 0x30 ;  /* 0x00000030ff247424 */ /* 0x010fe200078e00ff */
[----:B0123--:R-:W-:Y:S02]  /*1fd0*/  SHF.R.U32.HI R35, RZ, UR19, R26 ;  /* 0x00000013ff237c19 */ /* 0x00ffe4000801161a */
        /* <DEDUP_REMOVED lines=12> */
.L_x_233:
[----:B------:R-:W-:Y:S01]  /*20a0*/  ATOMS.POPC.INC.32 RZ, [UR20] ;  /* 0x00000000ffff7f8c */ /* 0x000fe2000d800014 */
[----:B----4-:R-:W-:-:S07]  /*20b0*/  IMAD.MOV.U32 R36, RZ, RZ, RZ ;  /* 0x000000ffff247224 */ /* 0x010fce00078e00ff */
.L_x_234:
[----:B------:R-:W-:-:S05]  /*20c0*/  LEA R36, R36, UR20, 0x2 ;  /* 0x0000001424247c11 */ /* 0x000fca000f8e10ff */
[----:B------:R0:W-:Y:S01]  /*20d0*/  ATOMS.POPC.INC.32 RZ, [R36+URZ] ;  /* 0x0000000024ff7f8c */ /* 0x0001e2000d8000ff */
[----:B------:R-:W-:Y:S05]  /*20e0*/  BRA.U UP1, `(.L_x_235) ;  /* 0x0000000101387547 */ /* 0x000fea000b800000 */
[----:B0-----:R-:W-:Y:S01]  /*20f0*/  IMAD.MOV.U32 R36, RZ, RZ, 0x30 ;  /* 0x00000030ff247424 */ /* 0x001fe200078e00ff */
[----:B-1234-:R-:W-:Y:S02]  /*2100*/  SHF.R.U32.HI R35, RZ, UR19, R7 ;  /* 0x00000013ff237c19 */ /* 0x01efe40008011607 */
        /* <DEDUP_REMOVED lines=12> */
.L_x_235:
[----:B------:R-:W-:Y:S01]  /*21d0*/  ATOMS.POPC.INC.32 RZ, [UR20] ;  /* 0x00000000ffff7f8c */ /* 0x000fe2000d800014 */
[----:B0-----:R-:W-:-:S07]  /*21e0*/  IMAD.MOV.U32 R36, RZ, RZ, RZ ;  /* 0x000000ffff247224 */ /* 0x001fce00078e00ff */
.L_x_236:
        /* <DEDUP_REMOVED lines=17> */
.L_x_237:
[----:B------:R-:W-:Y:S01]  /*2300*/  ATOMS.POPC.INC.32 RZ, [UR20] ;  /* 0x00000000ffff7f8c */ /* 0x000fe2000d800014 */
[----:B0-----:R-:W-:-:S07]  /*2310*/  IMAD.MOV.U32 R36, RZ, RZ, RZ ;  /* 0x000000ffff247224 */ /* 0x001fce00078e00ff */
.L_x_238:
        /* <DEDUP_REMOVED lines=17> */
.L_x_239:
[----:B------:R-:W-:Y:S01]  /*2430*/  ATOMS.POPC.INC.32 RZ, [UR20] ;  /* 0x00000000ffff7f8c */ /* 0x000fe2000d800014 */
[----:B0-----:R-:W-:-:S07]  /*2440*/  IMAD.MOV.U32 R36, RZ, RZ, RZ ;  /* 0x000000ffff247224 */ /* 0x001fce00078e00ff */
.L_x_240:
[----:B------:R-:W-:-:S05]  /*2450*/  LEA R36, R36, UR20, 0x2 ;  /* 0x0000001424247c11 */ /* 0x000fca000f8e10ff */
[----:B------:R0:W-:Y:S01]  /*2460*/  ATOMS.POPC.INC.32 RZ, [R36+URZ] ;  /* 0x0000000024ff7f8c */ /* 0x0001e2000d8000ff */
[----:B------:R-:W-:Y:S05]  /*2470*/  BRA `(.L_x_241) ;  /* 0x0000000800907947 */ /* 0x000fea0003800000 */
.L_x_224:
[----:B------:R-:W-:-:S09]  /*2480*/  UISETP.NE.AND UP1, UPT, UR17, URZ, UPT ;  /* 0x000000ff1100728c */ /* 0x000fd2000bf25270 */
[----:B------:R-:W-:Y:S05]  /*2490*/  BRA.U UP1, `(.L_x_242) ;  /* 0x0000000101447547 */ /* 0x000fea000b800000 */
[----:B------:R-:W-:Y:S04]  /*24a0*/  ATOMS.POPC.INC.32 RZ, [UR20] ;  /* 0x00000000ffff7f8c */ /* 0x000fe8000d800014 */
        /* <DEDUP_REMOVED lines=14> */
[----:B------:R-:W-:Y:S01]  /*2590*/  ATOMS.POPC.INC.32 RZ, [UR20] ;  /* 0x00000000ffff7f8c */ /* 0x000fe2000d800014 */
[----:B------:R-:W-:Y:S05]  /*25a0*/  BRA `(.L_x_241) ;  /* 0x0000000800447947 */ /* 0x000fea0003800000 */
.L_x_242:
[----:B------:R-:W-:-:S13]  /*25b0*/  ISETP.NE.AND P0, PT, R37, RZ, PT ;  /* 0x000000ff2500720c */ /* 0x000fda0003f05270 */
[C---:B------:R-:W-:Y:S02]  /*25c0*/  @P0 VIMNMX.U32 R39, PT, PT, R37.reuse, 0x10, PT ;  /* 0x0000001025270848 */ /* 0x040fe40003fe0000 */
[----:B------:R-:W-:Y:S02]  /*25d0*/  @P0 VIMNMX.U32 R41, PT, PT, R37, 0x10, PT ;  /* 0x0000001025290848 */ /* 0x000fe40003fe0000 */
[----:B------:R-:W-:Y:S02]  /*25e0*/  @P0 SHF.L.U32 R40, R38, R39, RZ ;  /* 0x0000002726280219 */ /* 0x000fe400000006ff */
[----:B------:R-:W-:Y:S02]  /*25f0*/  SHF.R.U32.HI R39, RZ, UR15, R10 ;  /* 0x0000000fff277c19 */ /* 0x000fe4000801160a */
[----:B------:R-:W-:Y:S02]  /*2600*/  @P0 LOP3.LUT R42, R9, R40, RZ, 0x30, !PT ;  /* 0x00000028092a0212 */ /* 0x000fe400078e30ff */
[----:B------:R-:W-:-:S02]  /*2610*/  LOP3.LUT R40, R39, R36, RZ, 0x30, !PT ;  /* 0x0000002427287212 */ /* 0x000fc400078e30ff */
[----:B------:R-:W-:Y:S02]  /*2620*/  @P0 SHF.L.U32 R39, R42, R35, RZ ;  /* 0x000000232a270219 */ /* 0x000fe400000006ff */
[----:B------:R-:W-:Y:S02]  /*2630*/  @P0 SHF.L.U32 R43, R38, R41, RZ ;  /* 0x00000029262b0219 */ /* 0x000fe400000006ff */
[----:B------:R-:W-:Y:S02]  /*2640*/  @P0 LOP3.LUT R40, R39, R40, RZ, 0xfc, !PT ;  /* 0x0000002827280212 */ /* 0x000fe400078efcff */
[----:B------:R-:W-:Y:S02]  /*2650*/  @P0 VIMNMX.U32 R39, PT, PT, R37, 0x10, PT ;  /* 0x0000001025270848 */ /* 0x000fe40003fe0000 */
[----:B------:R-:W-:Y:S02]  /*2660*/  SHF.R.U32.HI R41, RZ, UR15, R11 ;  /* 0x0000000fff297c19 */ /* 0x000fe4000801160b */
[----:B------:R-:W-:-:S02]  /*2670*/  @P0 LOP3.LUT R42, R28, R43, RZ, 0x30, !PT ;  /* 0x0000002b1c2a0212 */ /* 0x000fc400078e30ff */
[----:B------:R-:W-:Y:S02]  /*2680*/  @P0 SHF.L.U32 R44, R38, R39, RZ ;  /* 0x00000027262c0219 */ /* 0x000fe400000006ff */
[----:B------:R-:W-:Y:S02]  /*2690*/  LOP3.LUT R41, R41, R36, RZ, 0x30, !PT ;  /* 0x0000002429297212 */ /* 0x000fe400078e30ff */
[----:B------:R-:W-:Y:S02]  /*26a0*/  @P0 SHF.L.U32 R42, R42, R35, RZ ;  /* 0x000000232a2a0219 */ /* 0x000fe400000006ff */
[----:B------:R-:W-:Y:S02]  /*26b0*/  SHF.R.U32.HI R39, RZ, UR15, R12 ;  /* 0x0000000fff277c19 */ /* 0x000fe4000801160c */
[----:B------:R-:W-:Y:S02]  /*26c0*/  @P0 LOP3.LUT R44, R29, R44, RZ, 0x30, !PT ;  /* 0x0000002c1d2c0212 */ /* 0x000fe400078e30ff */
[----:B------:R-:W-:-:S02]  /*26d0*/  @P0 VIMNMX.U32 R43, PT, PT, R37, 0x10, PT ;  /* 0x00000010252b0848 */ /* 0x000fc40003fe0000 */
[----:B------:R-:W-:Y:S02]  /*26e0*/  @P0 LOP3.LUT R41, R42, R41, RZ, 0xfc, !PT ;  /* 0x000000292a290212 */ /* 0x000fe400078efcff */
[----:B------:R-:W-:Y:S02]  /*26f0*/  LOP3.LUT R42, R39, R36, RZ, 0x30, !PT ;  /* 0x00000024272a7212 */ /* 0x000fe400078e30ff */
[----:B------:R-:W-:Y:S02]  /*2700*/  @P0 SHF.L.U32 R39, R44, R35, RZ ;  /* 0x000000232c270219 */ /* 0x000fe400000006ff */
[----:B------:R-:W-:Y:S02]  /*2710*/  @P0 SHF.L.U32 R43, R38, R43, RZ ;  /* 0x0000002b262b0219 */ /* 0x000fe400000006ff */
[----:B------:R-:W-:Y:S02]  /*2720*/  @P0 LOP3.LUT R42, R39, R42, RZ, 0xfc, !PT ;  /* 0x0000002a272a0212 */ /* 0x000fe400078efcff */
[----:B------:R-:W-:-:S02]  /*2730*/  @P0 LOP3.LUT R44, R30, R43, RZ, 0x30, !PT ;  /* 0x0000002b1e2c0212 */ /* 0x000fc400078e30ff */
[----:B------:R-:W-:Y:S02]  /*2740*/  SHF.R.U32.HI R39, RZ, UR15, R13 ;  /* 0x0000000fff277c19 */ /* 0x000fe4000801160d */
[----:B------:R-:W-:Y:S02]  /*2750*/  @P0 SHF.L.U32 R44, R44, R35, RZ ;  /* 0x000000232c2c0219 */ /* 0x000fe400000006ff */
[----:B------:R-:W-:Y:S02]  /*2760*/  LOP3.LUT R39, R39, R36, RZ, 0x30, !PT ;  /* 0x0000002427277212 */ /* 0x000fe400078e30ff */
[----:B------:R-:W-:Y:S02]  /*2770*/  @P0 VIMNMX.U32 R45, PT, PT, R37, 0x10, PT ;  /* 0x00000010252d0848 */ /* 0x000fe40003fe0000 */
[----:B------:R-:W-:Y:S02]  /*2780*/  @P0 LOP3.LUT R39, R44, R39, RZ, 0xfc, !PT ;  /* 0x000000272c270212 */ /* 0x000fe400078efcff */
[----:B------:R-:W-:-:S02]  /*2790*/  @P0 SHF.L.U32 R44, R38, R45, RZ ;  /* 0x0000002d262c0219 */ /* 0x000fc400000006ff */
[----:B------:R-:W-:Y:S02]  /*27a0*/  SHF.R.U32.HI R45, RZ, UR15, R14 ;  /* 0x0000000fff2d7c19 */ /* 0x000fe4000801160e */
[----:B------:R-:W-:Y:S02]  /*27b0*/  @P0 LOP3.LUT R44, R31, R44, RZ, 0x30, !PT ;  /* 0x0000002c1f2c0212 */ /* 0x000fe400078e30ff */
[----:B------:R-:W-:Y:S02]  /*27c0*/  LEA R43, R40, UR20, 0x2 ;  /* 0x00000014282b7c11 */ /* 0x000fe4000f8e10ff */
[----:B------:R-:W-:Y:S02]  /*27d0*/  LOP3.LUT R40, R45, R36, RZ, 0x30, !PT ;  /* 0x000000242d287212 */ /* 0x000fe400078e30ff */
[----:B------:R-:W-:Y:S01]  /*27e0*/  @P0 SHF.L.U32 R45, R44, R35, RZ ;  /* 0x000000232c2d0219 */ /* 0x000fe200000006ff */
[----:B------:R0:W-:Y:S01]  /*27f0*/  ATOMS.POPC.INC.32 RZ, [R43+URZ] ;  /* 0x000000002bff7f8c */ /* 0x0001e2000d8000ff */
[----:B------:R-:W-:-:S02]  /*2800*/  LEA R44, R41, UR20, 0x2 ;  /* 0x00000014292c7c11 */ /* 0x000fc4000f8e10ff */
[----:B------:R-:W-:Y:S02]  /*2810*/  @P0 LOP3.LUT R40, R45, R40, RZ, 0xfc, !PT ;  /* 0x000000282d280212 */ /* 0x000fe400078efcff */
[----:B------:R-:W-:Y:S01]  /*2820*/  @P0 VIMNMX.U32 R45, PT, PT, R37, 0x10, PT ;  /* 0x00000010252d0848 */ /* 0x000fe20003fe0000 */
[----:B------:R1:W-:Y:S01]  /*2830*/  ATOMS.POPC.INC.32 RZ, [R44+URZ] ;  /* 0x000000002cff7f8c */ /* 0x0003e2000d8000ff */
[----:B------:R-:W-:Y:S02]  /*2840*/  SHF.R.U32.HI R41, RZ, UR15, R15 ;  /* 0x0000000fff297c19 */ /* 0x000fe4000801160f */
[----:B------:R-:W-:Y:S02]  /*2850*/  @P0 SHF.L.U32 R45, R38, R45, RZ ;  /* 0x0000002d262d0219 */ /* 0x000fe400000006ff */
[----:B------:R-:W-:Y:S02]  /*2860*/  LOP3.LUT R41, R41, R36, RZ, 0x30, !PT ;  /* 0x0000002429297212 */ /* 0x000fe400078e30ff */
[----:B------:R-:W-:-:S02]  /*2870*/  @P0 LOP3.LUT R45, R32, R45, RZ, 0x30, !PT ;  /* 0x0000002d202d0212 */ /* 0x000fc400078e30ff */
[----:B0-----:R-:W-:Y:S02]  /*2880*/  LEA R43, R42, UR20, 0x2 ;  /* 0x000000142a2b7c11 */ /* 0x001fe4000f8e10ff */
[----:B------:R-:W-:-:S03]  /*2890*/  @P0 SHF.L.U32 R45, R45, R35, RZ ;  /* 0x000000232d2d0219 */ /* 0x000fc600000006ff */
[----:B------:R0:W-:Y:S01]  /*28a0*/  ATOMS.POPC.INC.32 RZ, [R43+URZ] ;  /* 0x000000002bff7f8c */ /* 0x0001e2000d8000ff */
[----:B------:R-:W-:Y:S02]  /*28b0*/  @P0 LOP3.LUT R41, R45, R41, RZ, 0xfc, !PT ;  /* 0x000000292d290212 */ /* 0x000fe400078efcff */
[----:B------:R-:W-:-:S04]  /*28c0*/  @P0 VIMNMX.U32 R45, PT, PT, R37, 0x10, PT ;  /* 0x00000010252d0848 */ /* 0x000fc80003fe0000 */
[----:B------:R-:W-:Y:S02]  /*28d0*/  @P0 SHF.L.U32 R42, R38, R45, RZ ;  /* 0x0000002d262a0219 */ /* 0x000fe400000006ff */
[----:B------:R-:W-:Y:S02]  /*28e0*/  SHF.R.U32.HI R45, RZ, UR15, R16 ;  /* 0x0000000fff2d7c19 */ /* 0x000fe40008011610 */
[----:B-1----:R-:W-:Y:S02]  /*28f0*/  @P0 LOP3.LUT R44, R33, R42, RZ, 0x30, !PT ;  /* 0x0000002a212c0212 */ /* 0x002fe400078e30ff */
[----:B------:R-:W-:Y:S02]  /*2900*/  LOP3.LUT R42, R45, R36, RZ, 0x30, !PT ;  /* 0x000000242d2a7212 */ /* 0x000fe400078e30ff */
[----:B------:R-:W-:Y:S02]  /*2910*/  @P0 SHF.L.U32 R45, R44, R35, RZ ;  /* 0x000000232c2d0219 */ /* 0x000fe400000006ff */
[----:B------:R-:W-:-:S02]  /*2920*/  LEA R44, R39, UR20, 0x2 ;  /* 0x00000014272c7c11 */ /* 0x000fc4000f8e10ff */
[----:B------:R-:W-:Y:S02]  /*2930*/  @P0 LOP3.LUT R42, R45, R42, RZ, 0xfc, !PT ;  /* 0x0000002a2d2a0212 */ /* 0x000fe400078efcff */
[----:B------:R-:W-:Y:S01]  /*2940*/  @P0 VIMNMX.U32 R45, PT, PT, R37, 0x10, PT ;  /* 0x00000010252d0848 */ /* 0x000fe20003fe0000 */
[----:B------:R-:W-:Y:S01]  /*2950*/  ATOMS.POPC.INC.32 RZ, [R44+URZ] ;  /* 0x000000002cff7f8c */ /* 0x000fe2000d8000ff */
        /* <DEDUP_REMOVED lines=10> */
[----:B0-----:R-:W-:Y:S02]  /*2a00*/  LEA R43, R42, UR20, 0x2 ;  /* 0x000000142a2b7c11 */ /* 0x001fe4000f8e10ff */
[----:B------:R-:W-:Y:S02]  /*2a10*/  @P0 LOP3.LUT R44, R26, R45, RZ, 0x30, !PT ;  /* 0x0000002d1a2c0212 */ /* 0x000fe400078e30ff */
[----:B------:R-:W-:-:S04]  /*2a20*/  SHF.R.U32.HI R45, RZ, UR15, R18 ;  /* 0x0000000fff2d7c19 */ /* 0x000fc80008011612 */
[----:B------:R-:W-:Y:S02]  /*2a30*/  LOP3.LUT R40, R45, R36, RZ, 0x30, !PT ;  /* 0x000000242d287212 */ /* 0x000fe400078e30ff */
[----:B------:R-:W-:Y:S02]  /*2a40*/  @P0 SHF.L.U32 R45, R44, R35, RZ ;  /* 0x000000232c2d0219 */ /* 0x000fe400000006ff */
[----:B------:R-:W-:Y:S02]  /*2a50*/  LEA R44, R41, UR20, 0x2 ;  /* 0x00000014292c7c11 */ /* 0x000fe4000f8e10ff */
[----:B------:R-:W-:Y:S02]  /*2a60*/  @P0 LOP3.LUT R40, R45, R40, RZ, 0xfc, !PT ;  /* 0x000000282d280212 */ /* 0x000fe400078efcff */
[----:B------:R-:W-:Y:S01]  /*2a70*/  @P0 VIMNMX.U32 R45, PT, PT, R37, 0x10, PT ;  /* 0x00000010252d0848 */ /* 0x000fe20003fe0000 */
[----:B------:R-:W-:Y:S01]  /*2a80*/  ATOMS.POPC.INC.32 RZ, [R44+URZ] ;  /* 0x000000002cff7f8c */ /* 0x000fe2000d8000ff */
[----:B------:R-:W-:-:S02]  /*2a90*/  SHF.R.U32.HI R41, RZ, UR15, R19 ;  /* 0x0000000fff297c19 */ /* 0x000fc40008011613 */
[----:B------:R-:W-:Y:S01]  /*2aa0*/  @P0 SHF.L.U32 R45, R38, R45, RZ ;  /* 0x0000002d262d0219 */ /* 0x000fe200000006ff */
[----:B------:R0:W-:Y:S01]  /*2ab0*/  ATOMS.POPC.INC.32 RZ, [R43+URZ] ;  /* 0x000000002bff7f8c */ /* 0x0001e2000d8000ff */
[----:B------:R-:W-:Y:S02]  /*2ac0*/  LOP3.LUT R41, R41, R36, RZ, 0x30, !PT ;  /* 0x0000002429297212 */ /* 0x000fe400078e30ff */
[----:B------:R-:W-:-:S04]  /*2ad0*/  @P0 LOP3.LUT R45, R8, R45, RZ, 0x30, !PT ;  /* 0x0000002d082d0212 */ /* 0x000fc800078e30ff */
[----:B------:R-:W-:Y:S02]  /*2ae0*/  @P0 SHF.L.U32 R45, R45, R35, RZ ;  /* 0x000000232d2d0219 */ /* 0x000fe400000006ff */
[----:B0-----:R-:W-:Y:S02]  /*2af0*/  LEA R43, R40, UR20, 0x2 ;  /* 0x00000014282b7c11 */ /* 0x001fe4000f8e10ff */
[----:B------:R-:W-:Y:S02]  /*2b00*/  @P0 LOP3.LUT R41, R45, R41, RZ, 0xfc, !PT ;  /* 0x000000292d290212 */ /* 0x000fe400078efcff */
[----:B------:R-:W-:-:S04]  /*2b10*/  @P0 VIMNMX.U32 R45, PT, PT, R37, 0x10, PT ;  /* 0x00000010252d0848 */ /* 0x000fc80003fe0000 */
[----:B------:R-:W-:Y:S02]  /*2b20*/  @P0 SHF.L.U32 R42, R38, R45, RZ ;  /* 0x0000002d262a0219 */ /* 0x000fe400000006ff */
[----:B------:R-:W-:Y:S02]  /*2b30*/  SHF.R.U32.HI R45, RZ, UR15, R20 ;  /* 0x0000000fff2d7c19 */ /* 0x000fe40008011614 */
[----:B------:R-:W-:Y:S02]  /*2b40*/  @P0 LOP3.LUT R44, R7, R42, RZ, 0x30, !PT ;  /* 0x0000002a072c0212 */ /* 0x000fe400078e30ff */
[----:B------:R-:W-:Y:S02]  /*2b50*/  LOP3.LUT R42, R45, R36, RZ, 0x30, !PT ;  /* 0x000000242d2a7212 */ /* 0x000fe400078e30ff */
[----:B------:R-:W-:Y:S02]  /*2b60*/  @P0 SHF.L.U32 R45, R44, R35, RZ ;  /* 0x000000232c2d0219 */ /* 0x000fe400000006ff */
[----:B------:R-:W-:-:S02]  /*2b70*/  LEA R44, R39, UR20, 0x2 ;  /* 0x00000014272c7c11 */ /* 0x000fc4000f8e10ff */
[----:B------:R-:W-:Y:S02]  /*2b80*/  @P0 LOP3.LUT R42, R45, R42, RZ, 0xfc, !PT ;  /* 0x0000002a2d2a0212 */ /* 0x000fe400078efcff */
[----:B------:R-:W-:Y:S01]  /*2b90*/  @P0 VIMNMX.U32 R45, PT, PT, R37, 0x10, PT ;  /* 0x00000010252d0848 */ /* 0x000fe20003fe0000 */
[----:B------:R-:W-:Y:S01]  /*2ba0*/  ATOMS.POPC.INC.32 RZ, [R44+URZ] ;  /* 0x000000002cff7f8c */ /* 0x000fe2000d8000ff */
[----:B------:R-:W-:Y:S02]  /*2bb0*/  SHF.R.U32.HI R39, RZ, UR15, R21 ;  /* 0x0000000fff277c19 */ /* 0x000fe40008011615 */
[----:B------:R-:W-:Y:S01]  /*2bc0*/  @P0 SHF.L.U32 R45, R38, R45, RZ ;  /* 0x0000002d262d0219 */ /* 0x000fe200000006ff */
[----:B------:R0:W-:Y:S01]  /*2bd0*/  ATOMS.POPC.INC.32 RZ, [R43+URZ] ;  /* 0x000000002bff7f8c */ /* 0x0001e2000d8000ff */
[----:B------:R-:W-:Y:S02]  /*2be0*/  LOP3.LUT R39, R39, R36, RZ, 0x30, !PT ;  /* 0x0000002427277212 */ /* 0x000fe400078e30ff */
[----:B------:R-:W-:-:S02]  /*2bf0*/  @P0 LOP3.LUT R45, R6, R45, RZ, 0x30, !PT ;  /* 0x0000002d062d0212 */ /* 0x000fc400078e30ff */
[----:B------:R-:W-:Y:S02]  /*2c00*/  LEA R42, R42, UR20, 0x2 ;  /* 0x000000142a2a7c11 */ /* 0x000fe4000f8e10ff */
[----:B------:R-:W-:Y:S02]  /*2c10*/  @P0 SHF.L.U32 R45, R45, R35, RZ ;  /* 0x000000232d2d0219 */ /* 0x000fe400000006ff */
[----:B0-----:R-:W-:Y:S02]  /*2c20*/  @P0 VIMNMX.U32 R43, PT, PT, R37, 0x10, PT ;  /* 0x00000010252b0848 */ /* 0x001fe40003fe0000 */
[----:B------:R-:W-:Y:S02]  /*2c30*/  @P0 LOP3.LUT R39, R45, R39, RZ, 0xfc, !PT ;  /* 0x000000272d270212 */ /* 0x000fe400078efcff */
[----:B------:R-:W-:Y:S02]  /*2c40*/  @P0 VIMNMX.U32 R45, PT, PT, R37, 0x10, PT ;  /* 0x00000010252d0848 */ /* 0x000fe40003fe0000 */
[----:B------:R-:W-:-:S02]  /*2c50*/  @P0 SHF.L.U32 R43, R38, R43, RZ ;  /* 0x0000002b262b0219 */ /* 0x000fc400000006ff */
[----:B------:R-:W-:Y:S02]  /*2c60*/  @P0 SHF.L.U32 R40, R38, R45, RZ ;  /* 0x0000002d26280219 */ /* 0x000fe400000006ff */
[----:B------:R-:W-:Y:S02]  /*2c70*/  SHF.R.U32.HI R45, RZ, UR15, R22 ;  /* 0x0000000fff2d7c19 */ /* 0x000fe40008011616 */
[----:B------:R-:W-:Y:S02]  /*2c80*/  @P0 LOP3.LUT R44, R5, R40, RZ, 0x30, !PT ;  /* 0x00000028052c0212 */ /* 0x000fe400078e30ff */
[----:B------:R-:W-:Y:S02]  /*2c90*/  LOP3.LUT R40, R45, R36, RZ, 0x30, !PT ;  /* 0x000000242d287212 */ /* 0x000fe400078e30ff */
[----:B------:R-:W-:Y:S02]  /*2ca0*/  @P0 SHF.L.U32 R45, R44, R35, RZ ;  /* 0x000000232c2d0219 */ /* 0x000fe400000006ff */
[----:B------:R-:W-:-:S02]  /*2cb0*/  LEA R44, R41, UR20, 0x2 ;  /* 0x00000014292c7c11 */ /* 0x000fc4000f8e10ff */
[----:B------:R-:W-:Y:S02]  /*2cc0*/  @P0 LOP3.LUT R40, R45, R40, RZ, 0xfc, !PT ;  /* 0x000000282d280212 */ /* 0x000fe400078efcff */
[C---:B------:R-:W-:Y:S01]  /*2cd0*/  @P0 VIMNMX.U32 R45, PT, PT, R37.reuse, 0x10, PT ;  /* 0x00000010252d0848 */ /* 0x040fe20003fe0000 */
[----:B------:R0:W-:Y:S01]  /*2ce0*/  ATOMS.POPC.INC.32 RZ, [R44+URZ] ;  /* 0x000000002cff7f8c */ /* 0x0001e2000d8000ff */
[----:B------:R-:W-:Y:S02]  /*2cf0*/  @P0 VIMNMX.U32 R37, PT, PT, R37, 0x10, PT ;  /* 0x0000001025250848 */ /* 0x000fe40003fe0000 */
[----:B------:R-:W-:Y:S01]  /*2d00*/  @P0 SHF.L.U32 R45, R38, R45, RZ ;  /* 0x0000002d262d0219 */ /* 0x000fe200000006ff */
[----:B------:R1:W-:Y:S01]  /*2d10*/  ATOMS.POPC.INC.32 RZ, [R42+URZ] ;  /* 0x000000002aff7f8c */ /* 0x0003e2000d8000ff */
[----:B------:R-:W-:Y:S02]  /*2d20*/  SHF.R.U32.HI R41, RZ, UR15, R23 ;  /* 0x0000000fff297c19 */ /* 0x000fe40008011617 */
[----:B------:R-:W-:-:S02]  /*2d30*/  @P0 LOP3.LUT R45, R2, R45, RZ, 0x30, !PT ;  /* 0x0000002d022d0212 */ /* 0x000fc400078e30ff */
[----:B------:R-:W-:Y:S02]  /*2d40*/  @P0 SHF.L.U32 R37, R38, R37, RZ ;  /* 0x0000002526250219 */ /* 0x000fe400000006ff */
[----:B------:R-:W-:Y:S02]  /*2d50*/  LOP3.LUT R41, R41, R36, RZ, 0x30, !PT ;  /* 0x0000002429297212 */ /* 0x000fe400078e30ff */
[----:B------:R-:W-:Y:S02]  /*2d60*/  @P0 SHF.L.U32 R45, R45, R35, RZ ;  /* 0x000000232d2d0219 */ /* 0x000fe400000006ff */
[----:B------:R-:W-:Y:S02]  /*2d70*/  @P0 LOP3.LUT R38, R3, R43, RZ, 0x30, !PT ;  /* 0x0000002b03260212 */ /* 0x000fe400078e30ff */
[----:B0-----:R-:W-:Y:S02]  /*2d80*/  @P0 LOP3.LUT R44, R4, R37, RZ, 0x30, !PT ;  /* 0x00000025042c0212 */ /* 0x001fe400078e30ff */
[----:B------:R-:W-:-:S02]  /*2d90*/  @P0 LOP3.LUT R41, R45, R41, RZ, 0xfc, !PT ;  /* 0x000000292d290212 */ /* 0x000fc400078efcff */
[-C--:B------:R-:W-:Y:S02]  /*2da0*/  @P0 SHF.L.U32 R37, R38, R35.reuse, RZ ;  /* 0x0000002326250219 */ /* 0x080fe400000006ff */
[----:B------:R-:W-:Y:S02]  /*2db0*/  @P0 SHF.L.U32 R45, R44, R35, RZ ;  /* 0x000000232c2d0219 */ /* 0x000fe400000006ff */
[----:B------:R-:W-:Y:S02]  /*2dc0*/  SHF.R.U32.HI R35, RZ, UR15, R24 ;  /* 0x0000000fff237c19 */ /* 0x000fe40008011618 */
[----:B------:R-:W-:Y:S02]  /*2dd0*/  SHF.R.U32.HI R43, RZ, UR15, R25 ;  /* 0x0000000fff2b7c19 */ /* 0x000fe40008011619 */
[-C--:B------:R-:W-:Y:S02]  /*2de0*/  LOP3.LUT R38, R35, R36.reuse, RZ, 0x30, !PT ;  /* 0x0000002423267212 */ /* 0x080fe400078e30ff */
[----:B------:R-:W-:-:S02]  /*2df0*/  LOP3.LUT R36, R43, R36, RZ, 0x30, !PT ;  /* 0x000000242b247212 */ /* 0x000fc400078e30ff */
[----:B------:R-:W-:Y:S02]  /*2e00*/  @P0 LOP3.LUT R38, R37, R38, RZ, 0xfc, !PT ;  /* 0x0000002625260212 */ /* 0x000fe400078efcff */
[----:B------:R-:W-:Y:S02]  /*2e10*/  @P0 LOP3.LUT R36, R45, R36, RZ, 0xfc, !PT ;  /* 0x000000242d240212 */ /* 0x000fe400078efcff */
[----:B------:R-:W-:Y:S02]  /*2e20*/  LEA R39, R39, UR20, 0x2 ;  /* 0x0000001427277c11 */ /* 0x000fe4000f8e10ff */
[----:B------:R-:W-:Y:S02]  /*2e30*/  LEA R40, R40, UR20, 0x2 ;  /* 0x0000001428287c11 */ /* 0x000fe4000f8e10ff */
[----:B------:R-:W-:Y:S01]  /*2e40*/  LEA R41, R41, UR20, 0x2 ;  /* 0x0000001429297c11 */ /* 0x000fe2000f8e10ff */
[----:B------:R1:W-:Y:S01]  /*2e50*/  ATOMS.POPC.INC.32 RZ, [R39+URZ] ;  /* 0x0000000027ff7f8c */ /* 0x0003e2000d8000ff */
[----:B------:R-:W-:-:S02]  /*2e60*/  LEA R38, R38, UR20, 0x2 ;  /* 0x0000001426267c11 */ /* 0x000fc4000f8e10ff */
[----:B------:R-:W-:Y:S01]  /*2e70*/  LEA R36, R36, UR20, 0x2 ;  /* 0x0000001424247c11 */ /* 0x000fe2000f8e10ff */
[----:B------:R1:W-:Y:S04]  /*2e80*/  ATOMS.POPC.INC.32 RZ, [R40+URZ] ;  /* 0x0000000028ff7f8c */ /* 0x0003e8000d8000ff */
[----:B------:R1:W-:Y:S04]  /*2e90*/  ATOMS.POPC.INC.32 RZ, [R41+URZ] ;  /* 0x0000000029ff7f8c */ /* 0x0003e8000d8000ff */
[----:B------:R1:W-:Y:S04]  /*2ea0*/  ATOMS.POPC.INC.32 RZ, [R38+URZ] ;  /* 0x0000000026ff7f8c */ /* 0x0003e8000d8000ff */
[----:B------:R1:W-:Y:S02]  /*2eb0*/  ATOMS.POPC.INC.32 RZ, [R36+URZ] ;  /* 0x0000000024ff7f8c */ /* 0x0003e4000d8000ff */
.L_x_241:
[----:B------:R-:W-:Y:S02]  /*2ec0*/  UIADD3 UR15, UPT, UPT, UR15, 0x8, URZ ;  /* 0x000000080f0f7890 */ /* 0x000fe4000fffe0ff */
[----:B------:R-:W-:Y:S02]  /*2ed0*/  UIADD3 UR5, UPT, UPT, UR5, 0x1, URZ ;  /* 0x0000000105057890 */ /* 0x000fe4000fffe0ff */
[----:B------:R-:W-:-:S09]  /*2ee0*/  UISETP.GE.AND UP1, UPT, UR15, UR21, UPT ;  /* 0x000000150f00728c */ /* 0x000fd2000bf26270 */
[----:B------:R-:W-:Y:S05]  /*2ef0*/  BRA.U !UP1, `(.L_x_243) ;  /* 0xffffffe909c47547 */ /* 0x000fea000b83ffff */
.L_x_223:
[----:B------:R-:W-:Y:S05]  /*2f00*/  BRA.U !UP0, `(.L_x_244) ;  /* 0xffffffd908e07547 */ /* 0x000fea000b83ffff */
.L_x_220:
[----:B------:R-:W-:Y:S01]  /*2f10*/  BAR.SYNC.DEFER_BLOCKING 0x0 ;  /* 0x0000000000007b1d */ /* 0x000fe20000010000 */
[----:B------:R-:W-:-:S05]  /*2f20*/  ISETP.NE.AND P0, PT, R34, RZ, PT ;  /* 0x000000ff2200720c */ /* 0x000fca0003f05270 */
[----:B------:R-:W-:Y:S08]  /*2f30*/  BSSY.RECONVERGENT B0, `(.L_x_245) ;  /* 0x0000143000007945 */ /* 0x000ff00003800200 */
[----:B------:R-:W-:Y:S05]  /*2f40*/  @P0 BRA `(.L_x_246) ;  /* 0x0000001400040947 */ /* 0x000fea0003800000 */
[----:B0123-5:R-:W0:Y:S01]  /*2f50*/  LDC R2, c[0x0][0x398] ;  /* 0x0000e600ff027b82 */ /* 0x02fe220000000800 */
[----:B------:R-:W-:Y:S01]  /*2f60*/  UISETP.GE.U32.AND UP0, UPT, UR11, 0x7, UPT ;  /* 0x000000070b00788c */ /* 0x000fe2000bf06070 */
[----:B------:R-:W-:Y:S01]  /*2f70*/  IMAD.MOV.U32 R7, RZ, RZ, RZ ;  /* 0x000000ffff077224 */ /* 0x000fe200078e00ff */
[----:B------:R-:W-:-:S05]  /*2f80*/  UMOV UR5, 0x400 ;  /* 0x0000040000057882 */ /* 0x000fca0000000000 */
[----:B----4-:R-:W0:Y:S08]  /*2f90*/  LDC R3, c[0x0][0x394] ;  /* 0x0000e500ff037b82 */ /* 0x010e300000000800 */
[----:B------:R-:W1:Y:S01]  /*2fa0*/  S2UR UR8, SR_CgaCtaId ;  /* 0x00000000000879c3 */ /* 0x000e620000008800 */
[----:B0-----:R-:W-:-:S04]  /*2fb0*/  IADD3 R2, PT, PT, R2, 0x7, -R3 ;  /* 0x0000000702027810 */ /* 0x001fc80007ffe803 */
[----:B------:R-:W-:-:S04]  /*2fc0*/  SHF.R.S32.HI R3, RZ, 0x1f, R2 ;  /* 0x0000001fff037819 */ /* 0x000fc80000011402 */
[----:B------:R-:W-:Y:S01]  /*2fd0*/  LEA.HI R3, R3, R2, RZ, 0x3 ;  /* 0x0000000203037211 */ /* 0x000fe200078f18ff */
[----:B-1----:R-:W-:-:S03]  /*2fe0*/  ULEA UR5, UR8, UR5, 0x18 ;  /* 0x0000000508057291 */ /* 0x002fc6000f8ec0ff */
[----:B------:R-:W-:-:S03]  /*2ff0*/  SHF.R.S32.HI R6, RZ, 0x3, R3 ;  /* 0x00000003ff067819 */ /* 0x000fc60000011403 */
[----:B------:R-:W-:Y:S02]  /*3000*/  LEA R2, R0, UR5, 0x2 ;  /* 0x0000000500027c11 */ /* 0x000fe4000f8e10ff */
[----:B------:R-:W-:Y:S01]  /*3010*/  LOP3.LUT R3, R6, 0xffffff8, RZ, 0xc0, !PT ;  /* 0x0ffffff806037812 */ /* 0x000fe200078ec0ff */
[----:B------:R-:W-:Y:S06]  /*3020*/  BRA.U !UP0, `(.L_x_247) ;  /* 0x0000000508387547 */ /* 0x000fec000b800000 */
[----:B------:R-:W0:Y:S01]  /*3030*/  LDC.64 R4, c[0x0][0x380] ;  /* 0x0000e000ff047b82 */ /* 0x000e220000000a00 */
[----:B------:R-:W-:-:S07]  /*3040*/  IMAD.MOV.U32 R7, RZ, RZ, RZ ;  /* 0x000000ffff077224 */ /* 0x000fce00078e00ff */
.L_x_264:
[----:B------:R-:W-:Y:S01]  /*3050*/  IMAD R9, R7, 0x400, R2 ;  /* 0x0000040007097824 */ /* 0x000fe200078e0202 */
[----:B------:R-:W-:Y:S04]  /*3060*/  BSSY.RECONVERGENT B1, `(.L_x_248) ;  /* 0x000000e000017945 */ /* 0x000fe80003800200 */
[----:B-1----:R-:W1:Y:S04]  /*3070*/  LDS R13, [R9] ;  /* 0x00000000090d7984 */ /* 0x002e680000000800 */
[----:B0-23--:R2:W3:Y:S04]  /*3080*/  LDS R15, [R9+0x400] ;  /* 0x00040000090f7984 */ /* 0x00d4e80000000800 */
[----:B----4-:R2:W4:Y:S04]  /*3090*/  LDS R17, [R9+0x800] ;  /* 0x0008000009117984 */ /* 0x0105280000000800 */
[----:B------:R2:W0:Y:S04]  /*30a0*/  LDS R19, [R9+0xc00] ;  /* 0x000c000009137984 */ /* 0x0004280000000800 */
[----:B------:R2:W0:Y:S04]  /*30b0*/  LDS R21, [R9+0x1000] ;  /* 0x0010000009157984 */ /* 0x0004280000000800 */
[----:B------:R2:W0:Y:S04]  /*30c0*/  LDS R23, [R9+0x1400] ;  /* 0x0014000009177984 */ /* 0x0004280000000800 */
[----:B------:R2:W0:Y:S04]  /*30d0*/  LDS R25, [R9+0x1800] ;  /* 0x0018000009197984 */ /* 0x0004280000000800 */
[----:B------:R2:W0:Y:S01]  /*30e0*/  LDS R8, [R9+0x1c00] ;  /* 0x001c000009087984 */ /* 0x0004220000000800 */
[----:B-1----:R-:W-:-:S13]  /*30f0*/  ISETP.NE.AND P0, PT, R13, RZ, PT ;  /* 0x000000ff0d00720c */ /* 0x002fda0003f05270 */
[----:B--234-:R-:W-:Y:S05]  /*3100*/  @!P0 BRA `(.L_x_249) ;  /* 0x00000000000c8947 */ /* 0x01cfea0003800000 */
[----:B------:R-:W-:-:S04]  /*3110*/  IMAD R11, R7, 0x100, R0 ;  /* 0x00000100070b7824 */ /* 0x000fc800078e0200 */
[----:B0-----:R-:W-:-:S05]  /*3120*/  IMAD.WIDE.U32 R10, R11, 0x4, R4 ;  /* 0x000000040b0a7825 */ /* 0x001fca00078e0004 */
[----:B------:R1:W-:Y:S02]  /*3130*/  REDG.E.ADD.STRONG.GPU desc[UR12][R10.64], R13 ;  /* 0x0000000d0a00798e */ /* 0x0003e4000c12e10c */
.L_x_249:
[----:B------:R-:W-:Y:S05]  /*3140*/  BSYNC.RECONVERGENT B1 ;  /* 0x0000000000017941 */ /* 0x000fea0003800200 */
.L_x_248:
[----:B------:R-:W-:Y:S01]  /*3150*/  ISETP.NE.AND P6, PT, R15, RZ, PT ;  /* 0x000000ff0f00720c */ /* 0x000fe20003fc5270 */
[----:B------:R-:W-:Y:S01]  /*3160*/  BSSY.RECONVERGENT B1, `(.L_x_250) ;  /* 0x000000c000017945 */ /* 0x000fe20003800200 */
[----:B------:R-:W-:Y:S02]  /*3170*/  ISETP.NE.AND P0, PT, R17, RZ, PT ;  /* 0x000000ff1100720c */ /* 0x000fe40003f05270 */
[----:B0-----:R-:W-:Y:S02]  /*3180*/  ISETP.NE.AND P1, PT, R19, RZ, PT ;  /* 0x000000ff1300720c */ /* 0x001fe40003f25270 */
[----:B------:R-:W-:Y:S02]  /*3190*/  ISETP.NE.AND P2, PT, R21, RZ, PT ;  /* 0x000000ff1500720c */ /* 0x000fe40003f45270 */
[----:B------:R-:W-:Y:S02]  /*31a0*/  ISETP.NE.AND P3, PT, R23, RZ, PT ;  /* 0x000000ff1700720c */ /* 0x000fe40003f65270 */
[----:B------:R-:W-:-:S02]  /*31b0*/  ISETP.NE.AND P4, PT, R25, RZ, PT ;  /* 0x000000ff1900720c */ /* 0x000fc40003f85270 */
[----:B------:R-:W-:Y:S01]  /*31c0*/  ISETP.NE.AND P5, PT, R8, RZ, PT ;  /* 0x000000ff0800720c */ /* 0x000fe20003fa5270 */
[----:B------:R-:W-:-:S12]  /*31d0*/  @!P6 BRA `(.L_x_251) ;  /* 0x000000000010e947 */ /* 0x000fd80003800000 */
[----:B-1----:R-:W-:-:S04]  /*31e0*/  IMAD R11, R7, 0x100, R0 ;  /* 0x00000100070b7824 */ /* 0x002fc800078e0200 */
[----:B------:R-:W-:-:S04]  /*31f0*/  VIADD R11, R11, 0x100 ;  /* 0x000001000b0b7836 */ /* 0x000fc80000000000 */
[----:B------:R-:W-:-:S05]  /*3200*/  IMAD.WIDE.U32 R10, R11, 0x4, R4 ;  /* 0x000000040b0a7825 */ /* 0x000fca00078e0004 */
[----:B------:R0:W-:Y:S02]  /*3210*/  REDG.E.ADD.STRONG.GPU desc[UR12][R10.64], R15 ;  /* 0x0000000f0a00798e */ /* 0x0001e4000c12e10c */
.L_x_251:
[----:B------:R-:W-:Y:S05]  /*3220*/  BSYNC.RECONVERGENT B1 ;  /* 0x0000000000017941 */ /* 0x000fea0003800200 */
.L_x_250:
[----:B------:R-:W-:Y:S04]  /*3230*/  BSSY.RECONVERGENT B1, `(.L_x_252) ;  /* 0x0000006000017945 */ /* 0x000fe80003800200 */
[----:B------:R-:W-:Y:S05]  /*3240*/  @!P0 BRA `(.L_x_253) ;  /* 0x0000000000108947 */ /* 0x000fea0003800000 */
[----:B01----:R-:W-:-:S04]  /*3250*/  IMAD R11, R7, 0x100, R0 ;  /* 0x00000100070b7824 */ /* 0x003fc800078e0200 */
[----:B------:R-:W-:-:S04]  /*3260*/  VIADD R11, R11, 0x200 ;  /* 0x000002000b0b7836 */ /* 0x000fc80000000000 */
[----:B------:R-:W-:-:S05]  /*3270*/  IMAD.WIDE.U32 R10, R11, 0x4, R4 ;  /* 0x000000040b0a7825 */ /* 0x000fca00078e0004 */
[----:B------:R2:W-:Y:S02]  /*3280*/  REDG.E.ADD.STRONG.GPU desc[UR12][R10.64], R17 ;  /* 0x000000110a00798e */ /* 0x0005e4000c12e10c */
.L_x_253:
[----:B------:R-:W-:Y:S05]  /*3290*/  BSYNC.RECONVERGENT B1 ;  /* 0x0000000000017941 */ /* 0x000fea0003800200 */
.L_x_252:
[----:B------:R-:W-:Y:S04]  /*32a0*/  BSSY.RECONVERGENT B1, `(.L_x_254) ;  /* 0x0000006000017945 */ /* 0x000fe80003800200 */
[----:B------:R-:W-:Y:S05]  /*32b0*/  @!P1 BRA `(.L_x_255) ;  /* 0x0000000000109947 */ /* 0x000fea0003800000 */
[----:B012---:R-:W-:-:S04]  /*32c0*/  IMAD R11, R7, 0x100, R0 ;  /* 0x00000100070b7824 */ /* 0x007fc800078e0200 */
[----:B------:R-:W-:-:S04]  /*32d0*/  VIADD R11, R11, 0x300 ;  /* 0x000003000b0b7836 */ /* 0x000fc80000000000 */
[----:B------:R-:W-:-:S05]  /*32e0*/  IMAD.WIDE.U32 R10, R11, 0x4, R4 ;  /* 0x000000040b0a7825 */ /* 0x000fca00078e0004 */
[----:B------:R3:W-:Y:S02]  /*32f0*/  REDG.E.ADD.STRONG.GPU desc[UR12][R10.64], R19 ;  /* 0x000000130a00798e */ /* 0x0007e4000c12e10c */
.L_x_255:
[----:B------:R-:W-:Y:S05]  /*3300*/  BSYNC.RECONVERGENT B1 ;  /* 0x0000000000017941 */ /* 0x000fea0003800200 */
.L_x_254:
[----:B------:R-:W-:Y:S04]  /*3310*/  BSSY.RECONVERGENT B1, `(.L_x_256) ;  /* 0x0000006000017945 */ /* 0x000fe80003800200 */
[----:B------:R-:W-:Y:S05]  /*3320*/  @!P2 BRA `(.L_x_257) ;  /* 0x000000000010a947 */ /* 0x000fea0003800000 */
[----:B0123--:R-:W-:-:S04]  /*3330*/  IMAD R11, R7, 0x100, R0 ;  /* 0x00000100070b7824 */ /* 0x00ffc800078e0200 */
[----:B------:R-:W-:-:S04]  /*3340*/  VIADD R11, R11, 0x400 ;  /* 0x000004000b0b7836 */ /* 0x000fc80000000000 */
[----:B------:R-:W-:-:S05]  /*3350*/  IMAD.WIDE.U32 R10, R11, 0x4, R4 ;  /* 0x000000040b0a7825 */ /* 0x000fca00078e0004 */
[----:B------:R4:W-:Y:S02]  /*3360*/  REDG.E.ADD.STRONG.GPU desc[UR12][R10.64], R21 ;  /* 0x000000150a00798e */ /* 0x0009e4000c12e10c */
.L_x_257:
[----:B------:R-:W-:Y:S05]  /*3370*/  BSYNC.RECONVERGENT B1 ;  /* 0x0000000000017941 */ /* 0x000fea0003800200 */
.L_x_256:
[----:B------:R-:W-:Y:S04]  /*3380*/  BSSY.RECONVERGENT B1, `(.L_x_258) ;  /* 0x0000006000017945 */ /* 0x000fe80003800200 */
[----:B------:R-:W-:Y:S05]  /*3390*/  @!P3 BRA `(.L_x_259) ;  /* 0x000000000010b947 */ /* 0x000fea0003800000 */
[----:B01234-:R-:W-:-:S04]  /*33a0*/  IMAD R11, R7, 0x100, R0 ;  /* 0x00000100070b7824 */ /* 0x01ffc800078e0200 */
[----:B------:R-:W-:-:S04]  /*33b0*/  VIADD R11, R11, 0x500 ;  /* 0x000005000b0b7836 */ /* 0x000fc80000000000 */
[----:B------:R-:W-:-:S05]  /*33c0*/  IMAD.WIDE.U32 R10, R11, 0x4, R4 ;  /* 0x000000040b0a7825 */ /* 0x000fca00078e0004 */
[----:B------:R0:W-:Y:S02]  /*33d0*/  REDG.E.ADD.STRONG.GPU desc[UR12][R10.64], R23 ;  /* 0x000000170a00798e */ /* 0x0001e4000c12e10c */
.L_x_259:
[----:B------:R-:W-:Y:S05]  /*33e0*/  BSYNC.RECONVERGENT B1 ;  /* 0x0000000000017941 */ /* 0x000fea0003800200 */
.L_x_258:
[----:B------:R-:W-:Y:S04]  /*33f0*/  BSSY.RECONVERGENT B1, `(.L_x_260) ;  /* 0x0000006000017945 */ /* 0x000fe80003800200 */
[----:B------:R-:W-:Y:S05]  /*3400*/  @!P4 BRA `(.L_x_261) ;  /* 0x000000000010c947 */ /* 0x000fea0003800000 */
[----:B01234-:R-:W-:-:S04]  /*3410*/  IMAD R11, R7, 0x100, R0 ;  /* 0x00000100070b7824 */ /* 0x01ffc800078e0200 */
[----:B------:R-:W-:-:S04]  /*3420*/  VIADD R11, R11, 0x600 ;  /* 0x000006000b0b7836 */ /* 0x000fc80000000000 */
[----:B------:R-:W-:-:S05]  /*3430*/  IMAD.WIDE.U32 R10, R11, 0x4, R4 ;  /* 0x000000040b0a7825 */ /* 0x000fca00078e0004 */
[----:B------:R0:W-:Y:S02]  /*3440*/  REDG.E.ADD.STRONG.GPU desc[UR12][R10.64], R25 ;  /* 0x000000190a00798e */ /* 0x0001e4000c12e10c */
.L_x_261:
[----:B------:R-:W-:Y:S05]  /*3450*/  BSYNC.RECONVERGENT B1 ;  /* 0x0000000000017941 */ /* 0x000fea0003800200 */
.L_x_260:
[----:B------:R-:W-:Y:S04]  /*3460*/  BSSY.RECONVERGENT B1, `(.L_x_262) ;  /* 0x0000006000017945 */ /* 0x000fe80003800200 */
[----:B------:R-:W-:Y:S05]  /*3470*/  @!P5 BRA `(.L_x_263) ;  /* 0x000000000010d947 */ /* 0x000fea0003800000 */
[----:B01234-:R-:W-:-:S04]  /*3480*/  IMAD R11, R7, 0x100, R0 ;  /* 0x00000100070b7824 */ /* 0x01ffc800078e0200 */
[----:B------:R-:W-:-:S04]  /*3490*/  VIADD R11, R11, 0x700 ;  /* 0x000007000b0b7836 */ /* 0x000fc80000000000 */
[----:B------:R-:W-:-:S05]  /*34a0*/  IMAD.WIDE.U32 R10, R11, 0x4, R4 ;  /* 0x000000040b0a7825 */ /* 0x000fca00078e0004 */
[----:B------:R0:W-:Y:S02]  /*34b0*/  REDG.E.ADD.STRONG.GPU desc[UR12][R10.64], R8 ;  /* 0x000000080a00798e */ /* 0x0001e4000c12e10c */
.L_x_263:
[----:B------:R-:W-:Y:S05]  /*34c0*/  BSYNC.RECONVERGENT B1 ;  /* 0x0000000000017941 */ /* 0x000fea0003800200 */
.L_x_262:
[----:B------:R-:W-:-:S05]  /*34d0*/  VIADD R7, R7, 0x8 ;  /* 0x0000000807077836 */ /* 0x000fca0000000000 */
[----:B------:R-:W-:-:S13]  /*34e0*/  ISETP.NE.AND P0, PT, R7, R3, PT ;  /* 0x000000030700720c */ /* 0x000fda0003f05270 */
[----:B------:R-:W-:Y:S05]  /*34f0*/  @P0 BRA `(.L_x_264) ;  /* 0xfffffff800d40947 */ /* 0x000fea000383ffff */
[----:B------:R-:W-:-:S07]  /*3500*/  IMAD.MOV.U32 R7, RZ, RZ, R3 ;  /* 0x000000ffff077224 */ /* 0x000fce00078e0003 */
.L_x_247:
[----:B------:R-:W-:Y:S01]  /*3510*/  UISETP.NE.AND UP0, UPT, UR14, URZ, UPT ;  /* 0x000000ff0e00728c */ /* 0x000fe2000bf05270 */
[----:B------:R-:W-:Y:S01]  /*3520*/  IMAD.U32 R5, RZ, RZ, UR7 ;  /* 0x00000007ff057e24 */ /* 0x000fe2000f8e00ff */
[----:B------:R-:W-:Y:S01]  /*3530*/  LOP3.LUT R4, R6, 0x1, RZ, 0xc0, !PT ;  /* 0x0000000106047812 */ /* 0x000fe200078ec0ff */
[----:B0-----:R-:W-:Y:S02]  /*3540*/  IMAD.U32 R8, RZ, RZ, UR14 ;  /* 0x0000000eff087e24 */ /* 0x001fe4000f8e00ff */
[----:B------:R-:W-:Y:S02]  /*3550*/  VIADD R5, R5, 0xffffffff ;  /* 0xffffffff05057836 */ /* 0x000fe40000000000 */
[----:B------:R-:W-:Y:S02]  /*3560*/  VIADD R6, R8, 0xffffffff ;  /* 0xffffffff08067836 */ /* 0x000fe40000000000 */
[----:B------:R-:W-:Y:S05]  /*3570*/  BRA.U !UP0, `(.L_x_265) ;  /* 0x0000000508407547 */ /* 0x000fea000b800000 */
[----:B------:R-:W-:-:S13]  /*3580*/  ISETP.GE.U32.AND P0, PT, R6, 0x3, PT ;  /* 0x000000030600780c */ /* 0x000fda0003f06070 */
[----:B------:R-:W-:Y:S05]  /*3590*/  @!P0 BRA `(.L_x_266) ;  /* 0x0000000000a48947 */ /* 0x000fea0003800000 */
[----:B------:R-:W-:Y:S01]  /*35a0*/  IMAD R8, R7, 0x400, R2 ;  /* 0x0000040007087824 */ /* 0x000fe200078e0202 */
[----:B------:R-:W-:Y:S04]  /*35b0*/  BSSY.RECONVERGENT B1, `(.L_x_267) ;  /* 0x000000e000017945 */ /* 0x000fe80003800200 */
[----:B-1----:R-:W0:Y:S04]  /*35c0*/  LDS R13, [R8] ;  /* 0x00000000080d7984 */ /* 0x002e280000000800 */
[----:B------:R-:W1:Y:S04]  /*35d0*/  LDS R15, [R8+0x400] ;  /* 0x00040000080f7984 */ /* 0x000e680000000800 */
[----:B--2---:R-:W2:Y:S04]  /*35e0*/  LDS R17, [R8+0x800] ;  /* 0x0008000008117984 */ /* 0x004ea80000000800 */
[----:B---3--:R-:W3:Y:S01]  /*35f0*/  LDS R19, [R8+0xc00] ;  /* 0x000c000008137984 */ /* 0x008ee20000000800 */
[----:B0-----:R-:W-:-:S02]  /*3600*/  ISETP.NE.AND P0, PT, R13, RZ, PT ;  /* 0x000000ff0d00720c */ /* 0x001fc40003f05270 */
[----:B-1----:R-:W-:Y:S02]  /*3610*/  ISETP.NE.AND P1, PT, R15, RZ, PT ;  /* 0x000000ff0f00720c */ /* 0x002fe40003f25270 */
[----:B--2---:R-:W-:Y:S02]  /*3620*/  ISETP.NE.AND P2, PT, R17, RZ, PT ;  /* 0x000000ff1100720c */ /* 0x004fe40003f45270 */
[----:B---3--:R-:W-:-:S07]  /*3630*/  ISETP.NE.AND P3, PT, R19, RZ, PT ;  /* 0x000000ff1300720c */ /* 0x008fce0003f65270 */
[----:B------:R-:W-:Y:S06]  /*3640*/  @!P0 BRA `(.L_x_268) ;  /* 0x0000000000108947 */ /* 0x000fec0003800000 */
[----:B------:R-:W0:Y:S01]  /*3650*/  LDC.64 R8, c[0x0][0x380] ;  /* 0x0000e000ff087b82 */ /* 0x000e220000000a00 */
[----:B----4-:R-:W-:-:S04]  /*3660*/  IMAD R11, R7, 0x100, R0 ;  /* 0x00000100070b7824 */ /* 0x010fc800078e0200 */
[----:B0-----:R-:W-:-:S05]  /*3670*/  IMAD.WIDE.U32 R8, R11, 0x4, R8 ;  /* 0x000000040b087825 */ /* 0x001fca00078e0008 */
[----:B------:R0:W-:Y:S02]  /*3680*/  REDG.E.ADD.STRONG.GPU desc[UR12][R8.64], R13 ;  /* 0x0000000d0800798e */ /* 0x0001e4000c12e10c */
.L_x_268:
[----:B------:R-:W-:Y:S05]  /*3690*/  BSYNC.RECONVERGENT B1 ;  /* 0x0000000000017941 */ /* 0x000fea0003800200 */
.L_x_267:
[----:B------:R-:W-:Y:S04]  /*36a0*/  BSSY.RECONVERGENT B1, `(.L_x_269) ;  /* 0x0000007000017945 */ /* 0x000fe80003800200 */
[----:B------:R-:W-:Y:S05]  /*36b0*/  @!P1 BRA `(.L_x_270) ;  /* 0x0000000000149947 */ /* 0x000fea0003800000 */
[----:B0-----:R-:W0:Y:S01]  /*36c0*/  LDC.64 R8, c[0x0][0x380] ;  /* 0x0000e000ff087b82 */ /* 0x001e220000000a00 */
[----:B----4-:R-:W-:-:S04]  /*36d0*/  IMAD R11, R7, 0x100, R0 ;  /* 0x00000100070b7824 */ /* 0x010fc800078e0200 */
[----:B------:R-:W-:-:S04]  /*36e0*/  VIADD R11, R11, 0x100 ;  /* 0x000001000b0b7836 */ /* 0x000fc80000000000 */
[----:B0-----:R-:W-:-:S05]  /*36f0*/  IMAD.WIDE.U32 R8, R11, 0x4, R8 ;  /* 0x000000040b087825 */ /* 0x001fca00078e0008 */
[----:B------:R1:W-:Y:S02]  /*3700*/  REDG.E.ADD.STRONG.GPU desc[UR12][R8.64], R15 ;  /* 0x0000000f0800798e */ /* 0x0003e4000c12e10c */
.L_x_270:
[----:B------:R-:W-:Y:S05]  /*3710*/  BSYNC.RECONVERGENT B1 ;  /* 0x0000000000017941 */ /* 0x000fea0003800200 */
.L_x_269:
[----:B------:R-:W-:Y:S04]  /*3720*/  BSSY.RECONVERGENT B1, `(.L_x_271) ;  /* 0x0000007000017945 */ /* 0x000fe80003800200 */
[----:B------:R-:W-:Y:S05]  /*3730*/  @!P2 BRA `(.L_x_272) ;  /* 0x000000000014a947 */ /* 0x000fea0003800000 */
[----:B01----:R-:W0:Y:S01]  /*3740*/  LDC.64 R8, c[0x0][0x380] ;  /* 0x0000e000ff087b82 */ /* 0x003e220000000a00 */
[----:B----4-:R-:W-:-:S04]  /*3750*/  IMAD R11, R7, 0x100, R0 ;  /* 0x00000100070b7824 */ /* 0x010fc800078e0200 */
[----:B------:R-:W-:-:S04]  /*3760*/  VIADD R11, R11, 0x200 ;  /* 0x000002000b0b7836 */ /* 0x000fc80000000000 */
[----:B0-----:R-:W-:-:S05]  /*3770*/  IMAD.WIDE.U32 R8, R11, 0x4, R8 ;  /* 0x000000040b087825 */ /* 0x001fca00078e0008 */
[----:B------:R2:W-:Y:S02]  /*3780*/  REDG.E.ADD.STRONG.GPU desc[UR12][R8.64], R17 ;  /* 0x000000110800798e */ /* 0x0005e4000c12e10c */
.L_x_272:
[----:B------:R-:W-:Y:S05]  /*3790*/  BSYNC.RECONVERGENT B1 ;  /* 0x0000000000017941 */ /* 0x000fea0003800200 */
.L_x_271:
[----:B------:R-:W-:Y:S04]  /*37a0*/  BSSY.RECONVERGENT B1, `(.L_x_273) ;  /* 0x0000007000017945 */ /* 0x000fe80003800200 */
[----:B------:R-:W-:Y:S05]  /*37b0*/  @!P3 BRA `(.L_x_274) ;  /* 0x000000000014b947 */ /* 0x000fea0003800000 */
[----:B012---:R-:W0:Y:S01]  /*37c0*/  LDC.64 R8, c[0x0][0x380] ;  /* 0x0000e000ff087b82 */ /* 0x007e220000000a00 */
[----:B----4-:R-:W-:-:S04]  /*37d0*/  IMAD R11, R7, 0x100, R0 ;  /* 0x00000100070b7824 */ /* 0x010fc800078e0200 */
[----:B------:R-:W-:-:S04]  /*37e0*/  VIADD R11, R11, 0x300 ;  /* 0x000003000b0b7836 */ /* 0x000fc80000000000 */
[----:B0-----:R-:W-:-:S05]  /*37f0*/  IMAD.WIDE.U32 R8, R11, 0x4, R8 ;  /* 0x000000040b087825 */ /* 0x001fca00078e0008 */
[----:B------:R3:W-:Y:S02]  /*3800*/  REDG.E.ADD.STRONG.GPU desc[UR12][R8.64], R19 ;  /* 0x000000130800798e */ /* 0x0007e4000c12e10c */
.L_x_274:
[----:B------:R-:W-:Y:S05]  /*3810*/  BSYNC.RECONVERGENT B1 ;  /* 0x0000000000017941 */ /* 0x000fea0003800200 */
.L_x_273:
[----:B------:R-:W-:-:S07]  /*3820*/  VIADD R7, R7, 0x4 ;  /* 0x0000000407077836 */ /* 0x000fce0000000000 */
.L_x_266:
[----:B------:R-:W-:Y:S01]  /*3830*/  UISETP.NE.AND UP0, UPT, UR7, URZ, UPT ;  /* 0x000000ff0700728c */ /* 0x000fe2000bf05270 */
[----:B------:R-:W-:Y:S08]  /*3840*/  BSSY.RECONVERGENT B1, `(.L_x_265) ;  /* 0x0000023000017945 */ /* 0x000ff00003800200 */
[----:B------:R-:W-:Y:S05]  /*3850*/  BRA.U !UP0, `(.L_x_275) ;  /* 0x0000000108847547 */ /* 0x000fea000b800000 */
[----:B------:R-:W-:-:S13]  /*3860*/  ISETP.NE.AND P0, PT, R5, RZ, PT ;  /* 0x000000ff0500720c */ /* 0x000fda0003f05270 */
[----:B------:R-:W-:Y:S05]  /*3870*/  @!P0 BRA `(.L_x_276) ;  /* 0x0000000000548947 */ /* 0x000fea0003800000 */
[----:B0123--:R-:W-:Y:S01]  /*3880*/  IMAD R8, R7, 0x400, R2 ;  /* 0x0000040007087824 */ /* 0x00ffe200078e0202 */
[----:B------:R-:W-:Y:S04]  /*3890*/  BSSY.RECONVERGENT B2, `(.L_x_277) ;  /* 0x000000a000027945 */ /* 0x000fe80003800200 */
[----:B----4-:R-:W0:Y:S04]  /*38a0*/  LDS R11, [R8] ;  /* 0x00000000080b7984 */ /* 0x010e280000000800 */
[----:B------:R-:W1:Y:S01]  /*38b0*/  LDS R13, [R8+0x400] ;  /* 0x00040000080d7984 */ /* 0x000e620000000800 */
[----:B0-----:R-:W-:-:S02]  /*38c0*/  ISETP.NE.AND P0, PT, R11, RZ, PT ;  /* 0x000000ff0b00720c */ /* 0x001fc40003f05270 */
[----:B-1----:R-:W-:-:S11]  /*38d0*/  ISETP.NE.AND P1, PT, R13, RZ, PT ;  /* 0x000000ff0d00720c */ /* 0x002fd60003f25270 */
[----:B------:R-:W-:Y:S05]  /*38e0*/  @!P0 BRA `(.L_x_278) ;  /* 0x0000000000108947 */ /* 0x000fea0003800000 */
[----:B------:R-:W0:Y:S01]  /*38f0*/  LDC.64 R8, c[0x0][0x380] ;  /* 0x0000e000ff087b82 */ /* 0x000e220000000a00 */
[----:B------:R-:W-:-:S04]  /*3900*/  IMAD R15, R7, 0x100, R0 ;  /* 0x00000100070f7824 */ /* 0x000fc800078e0200 */
[----:B0-----:R-:W-:-:S05]  /*3910*/  IMAD.WIDE.U32 R8, R15, 0x4, R8 ;  /* 0x000000040f087825 */ /* 0x001fca00078e0008 */
[----:B------:R0:W-:Y:S02]  /*3920*/  REDG.E.ADD.STRONG.GPU desc[UR12][R8.64], R11 ;  /* 0x0000000b0800798e */ /* 0x0001e4000c12e10c */
.L_x_278:
[----:B------:R-:W-:Y:S05]  /*3930*/  BSYNC.RECONVERGENT B2 ;  /* 0x0000000000027941 */ /* 0x000fea0003800200 */
.L_x_277:
[----:B------:R-:W-:Y:S04]  /*3940*/  BSSY.RECONVERGENT B2, `(.L_x_279) ;  /* 0x0000007000027945 */ /* 0x000fe80003800200 */
[----:B------:R-:W-:Y:S05]  /*3950*/  @!P1 BRA `(.L_x_280) ;  /* 0x0000000000149947 */ /* 0x000fea0003800000 */
[----:B0-----:R-:W0:Y:S01]  /*3960*/  LDC.64 R8, c[0x0][0x380] ;  /* 0x0000e000ff087b82 */ /* 0x001e220000000a00 */
[----:B------:R-:W-:-:S04]  /*3970*/  IMAD R10, R7, 0x100, R0 ;  /* 0x00000100070a7824 */ /* 0x000fc800078e0200 */
[----:B------:R-:W-:-:S04]  /*3980*/  VIADD R11, R10, 0x100 ;  /* 0x000001000a0b7836 */ /* 0x000fc80000000000 */
[----:B0-----:R-:W-:-:S05]  /*3990*/  IMAD.WIDE.U32 R8, R11, 0x4, R8 ;  /* 0x000000040b087825 */ /* 0x001fca00078e0008 */
[----:B------:R1:W-:Y:S02]  /*39a0*/  REDG.E.ADD.STRONG.GPU desc[UR12][R8.64], R13 ;  /* 0x0000000d0800798e */ /* 0x0003e4000c12e10c */
.L_x_280:
[----:B------:R-:W-:Y:S05]  /*39b0*/  BSYNC.RECONVERGENT B2 ;  /* 0x0000000000027941 */ /* 0x000fea0003800200 */
.L_x_279:
[----:B------:R-:W-:-:S07]  /*39c0*/  VIADD R7, R7, 0x2 ;  /* 0x0000000207077836 */ /* 0x000fce0000000000 */
.L_x_276:
[----:B------:R-:W-:-:S13]  /*39d0*/  ISETP.NE.AND P0, PT, R4, RZ, PT ;  /* 0x000000ff0400720c */ /* 0x000fda0003f05270 */
[----:B------:R-:W-:Y:S05]  /*39e0*/  @!P0 BRA `(.L_x_275) ;  /* 0x0000000000208947 */ /* 0x000fea0003800000 */
[----:B0123--:R-:W-:-:S05]  /*39f0*/  IMAD R8, R7, 0x400, R2 ;  /* 0x0000040007087824 */ /* 0x00ffca00078e0202 */
[----:B----4-:R-:W0:Y:S02]  /*3a00*/  LDS R11, [R8] ;  /* 0x00000000080b7984 */ /* 0x010e240000000800 */
[----:B0-----:R-:W-:-:S13]  /*3a10*/  ISETP.NE.AND P0, PT, R11, RZ, PT ;  /* 0x000000ff0b00720c */ /* 0x001fda0003f05270 */
[----:B------:R-:W-:Y:S05]  /*3a20*/  @!P0 BRA `(.L_x_275) ;  /* 0x0000000000108947 */ /* 0x000fea0003800000 */
[----:B------:R-:W0:Y:S01]  /*3a30*/  LDC.64 R8, c[0x0][0x380] ;  /* 0x0000e000ff087b82 */ /* 0x000e220000000a00 */
[----:B------:R-:W-:-:S04]  /*3a40*/  IMAD R7, R7, 0x100, R0 ;  /* 0x0000010007077824 */ /* 0x000fc800078e0200 */
[----:B0-----:R-:W-:-:S05]  /*3a50*/  IMAD.WIDE.U32 R8, R7, 0x4, R8 ;  /* 0x0000000407087825 */ /* 0x001fca00078e0008 */
[----:B------:R0:W-:Y:S02]  /*3a60*/  REDG.E.ADD.STRONG.GPU desc[UR12][R8.64], R11 ;  /* 0x0000000b0800798e */ /* 0x0001e4000c12e10c */
.L_x_275:
[----:B------:R-:W-:Y:S05]  /*3a70*/  BSYNC.RECONVERGENT B1 ;  /* 0x0000000000017941 */ /* 0x000fea0003800200 */
.L_x_265:
[----:B------:R-:W-:-:S13]  /*3a80*/  ISETP.GT.U32.AND P0, PT, R0, 0x7f, PT ;  /* 0x0000007f0000780c */ /* 0x000fda0003f04070 */
[----:B------:R-:W-:Y:S05]  /*3a90*/  @P0 BRA `(.L_x_246) ;  /* 0x0000000800300947 */ /* 0x000fea0003800000 */
[----:B------:R-:W-:Y:S01]  /*3aa0*/  UISETP.GE.U32.AND UP0, UPT, UR11, 0x7, UPT ;  /* 0x000000070b00788c */ /* 0x000fe2000bf06070 */
[----:B------:R-:W-:-:S08]  /*3ab0*/  IMAD.MOV.U32 R7, RZ, RZ, RZ ;  /* 0x000000ffff077224 */ /* 0x000fd000078e00ff */
[----:B------:R-:W-:Y:S05]  /*3ac0*/  BRA.U !UP0, `(.L_x_281) ;  /* 0x0000000108e47547 */ /* 0x000fea000b800000 */
[----:B01234-:R-:W0:Y:S01]  /*3ad0*/  LDC.64 R10, c[0x0][0x380] ;  /* 0x0000e000ff0a7b82 */ /* 0x01fe220000000a00 */
[----:B------:R-:W-:-:S07]  /*3ae0*/  IMAD.MOV.U32 R7, RZ, RZ, RZ ;  /* 0x000000ffff077224 */ /* 0x000fce00078e00ff */
.L_x_298:
[C---:B------:R-:W-:Y:S01]  /*3af0*/  IMAD R12, R7.reuse, 0x400, R2 ;  /* 0x00000400070c7824 */ /* 0x040fe200078e0202 */
[----:B------:R-:W-:Y:S01]  /*3b00*/  BSSY.RECONVERGENT B1, `(.L_x_282) ;  /* 0x0000010000017945 */ /* 0x000fe20003800200 */
[C---:B01234-:R-:W-:Y:S02]  /*3b10*/  IMAD R9, R7.reuse, 0x100, R0 ;  /* 0x0000010007097824 */ /* 0x05ffe400078e0200 */
[----:B------:R-:W-:Y:S01]  /*3b20*/  VIADD R7, R7, 0x8 ;  /* 0x0000000807077836 */ /* 0x000fe20000000000 */
[----:B------:R-:W1:Y:S01]  /*3b30*/  LDS R13, [R12+0x200] ;  /* 0x000200000c0d7984 */ /* 0x000e620000000800 */
[----:B0-----:R-:W-:-:S03]  /*3b40*/  IMAD.WIDE.U32 R8, R9, 0x4, R10 ;  /* 0x0000000409087825 */ /* 0x001fc600078e000a */
[----:B------:R-:W0:Y:S04]  /*3b50*/  LDS R15, [R12+0x600] ;  /* 0x000600000c0f7984 */ /* 0x000e280000000800 */
[----:B------:R2:W3:Y:S04]  /*3b60*/  LDS R17, [R12+0xa00] ;  /* 0x000a00000c117984 */ /* 0x0004e80000000800 */
[----:B------:R2:W4:Y:S04]  /*3b70*/  LDS R19, [R12+0xe00] ;  /* 0x000e00000c137984 */ /* 0x0005280000000800 */
[----:B------:R2:W2:Y:S04]  /*3b80*/  LDS R21, [R12+0x1200] ;  /* 0x001200000c157984 */ /* 0x0004a80000000800 */
[----:B------:R0:W2:Y:S04]  /*3b90*/  LDS R23, [R12+0x1600] ;  /* 0x001600000c177984 */ /* 0x0000a80000000800 */
[----:B------:R0:W2:Y:S04]  /*3ba0*/  LDS R25, [R12+0x1a00] ;  /* 0x001a00000c197984 */ /* 0x0000a80000000800 */
[----:B------:R0:W2:Y:S01]  /*3bb0*/  LDS R27, [R12+0x1e00] ;  /* 0x001e00000c1b7984 */ /* 0x0000a20000000800 */
[----:B-1----:R-:W-:-:S02]  /*3bc0*/  ISETP.NE.AND P0, PT, R13, RZ, PT ;  /* 0x000000ff0d00720c */ /* 0x002fc40003f05270 */
[----:B0-----:R-:W-:-:S11]  /*3bd0*/  ISETP.NE.AND P1, PT, R15, RZ, PT ;  /* 0x000000ff0f00720c */ /* 0x001fd60003f25270 */
[----:B---34-:R-:W-:Y:S05]  /*3be0*/  @!P0 BRA `(.L_x_283) ;  /* 0x0000000000048947 */ /* 0x018fea0003800000 */
[----:B------:R0:W-:Y:S02]  /*3bf0*/  REDG.E.ADD.STRONG.GPU desc[UR12][R8.64+0x200], R13 ;  /* 0x0002000d0800798e */ /* 0x0001e4000c12e10c */
.L_x_283:
[----:B------:R-:W-:Y:S05]  /*3c00*/  BSYNC.RECONVERGENT B1 ;  /* 0x0000000000017941 */ /* 0x000fea0003800200 */
.L_x_282:
[----:B------:R-:W-:Y:S04]  /*3c10*/  BSSY.RECONVERGENT B1, `(.L_x_284) ;  /* 0x0000003000017945 */ /* 0x000fe80003800200 */
[----:B------:R-:W-:Y:S05]  /*3c20*/  @!P1 BRA `(.L_x_285) ;  /* 0x0000000000049947 */ /* 0x000fea0003800000 */
[----:B------:R1:W-:Y:S02]  /*3c30*/  REDG.E.ADD.STRONG.GPU desc[UR12][R8.64+0x600], R15 ;  /* 0x0006000f0800798e */ /* 0x0003e4000c12e10c */
.L_x_285:
[----:B------:R-:W-:Y:S05]  /*3c40*/  BSYNC.RECONVERGENT B1 ;  /* 0x0000000000017941 */ /* 0x000fea0003800200 */
.L_x_284:
[----:B------:R-:W-:Y:S01]  /*3c50*/  ISETP.NE.AND P6, PT, R17, RZ, PT ;  /* 0x000000ff1100720c */ /* 0x000fe20003fc5270 */
[----:B------:R-:W-:Y:S01]  /*3c60*/  BSSY.RECONVERGENT B1, `(.L_x_286) ;  /* 0x0000009000017945 */ /* 0x000fe20003800200 */
[----:B------:R-:W-:Y:S02]  /*3c70*/  ISETP.NE.AND P0, PT, R7, R3, PT ;  /* 0x000000030700720c */ /* 0x000fe40003f05270 */
[----:B------:R-:W-:Y:S02]  /*3c80*/  ISETP.NE.AND P1, PT, R19, RZ, PT ;  /* 0x000000ff1300720c */ /* 0x000fe40003f25270 */
[----:B--2---:R-:W-:Y:S02]  /*3c90*/  ISETP.NE.AND P2, PT, R21, RZ, PT ;  /* 0x000000ff1500720c */ /* 0x004fe40003f45270 */
[----:B------:R-:W-:Y:S02]  /*3ca0*/  ISETP.NE.AND P3, PT, R23, RZ, PT ;  /* 0x000000ff1700720c */ /* 0x000fe40003f65270 */
[----:B------:R-:W-:-:S02]  /*3cb0*/  ISETP.NE.AND P4, PT, R25, RZ, PT ;  /* 0x000000ff1900720c */ /* 0x000fc40003f85270 */
[----:B------:R-:W-:Y:S01]  /*3cc0*/  ISETP.NE.AND P5, PT, R27, RZ, PT ;  /* 0x000000ff1b00720c */ /* 0x000fe20003fa5270 */
[----:B------:R-:W-:-:S12]  /*3cd0*/  @!P6 BRA `(.L_x_287) ;  /* 0x000000000004e947 */ /* 0x000fd80003800000 */
[----:B------:R2:W-:Y:S02]  /*3ce0*/  REDG.E.ADD.STRONG.GPU desc[UR12][R8.64+0xa00], R17 ;  /* 0x000a00110800798e */ /* 0x0005e4000c12e10c */
.L_x_287:
[----:B------:R-:W-:Y:S05]  /*3cf0*/  BSYNC.RECONVERGENT B1 ;  /* 0x0000000000017941 */ /* 0x000fea0003800200 */
.L_x_286:
[----:B------:R-:W-:Y:S04]  /*3d00*/  BSSY.RECONVERGENT B1, `(.L_x_288) ;  /* 0x0000003000017945 */ /* 0x000fe80003800200 */
[----:B------:R-:W-:Y:S05]  /*3d10*/  @!P1 BRA `(.L_x_289) ;  /* 0x0000000000049947 */ /* 0x000fea0003800000 */
[----:B------:R3:W-:Y:S02]  /*3d20*/  REDG.E.ADD.STRONG.GPU desc[UR12][R8.64+0xe00], R19 ;  /* 0x000e00130800798e */ /* 0x0007e4000c12e10c */
.L_x_289:
[----:B------:R-:W-:Y:S05]  /*3d30*/  BSYNC.RECONVERGENT B1 ;  /* 0x0000000000017941 */ /* 0x000fea0003800200 */
.L_x_288:
[----:B------:R-:W-:Y:S04]  /*3d40*/  BSSY.RECONVERGENT B1, `(.L_x_290) ;  /* 0x0000003000017945 */ /* 0x000fe80003800200 */
[----:B------:R-:W-:Y:S05]  /*3d50*/  @!P2 BRA `(.L_x_291) ;  /* 0x000000000004a947 */ /* 0x000fea0003800000 */
[----:B------:R4:W-:Y:S02]  /*3d60*/  REDG.E.ADD.STRONG.GPU desc[UR12][R8.64+0x1200], R21 ;  /* 0x001200150800798e */ /* 0x0009e4000c12e10c */
.L_x_291:
[----:B------:R-:W-:Y:S05]  /*3d70*/  BSYNC.RECONVERGENT B1 ;  /* 0x0000000000017941 */ /* 0x000fea0003800200 */
.L_x_290:
[----:B------:R-:W-:Y:S04]  /*3d80*/  BSSY.RECONVERGENT B1, `(.L_x_292) ;  /* 0x0000003000017945 */ /* 0x000fe80003800200 */
[----:B------:R-:W-:Y:S05]  /*3d90*/  @!P3 BRA `(.L_x_293) ;  /* 0x000000000004b947 */ /* 0x000fea0003800000 */
[----:B------:R0:W-:Y:S02]  /*3da0*/  REDG.E.ADD.STRONG.GPU desc[UR12][R8.64+0x1600], R23 ;  /* 0x001600170800798e */ /* 0x0001e4000c12e10c */
.L_x_293:
[----:B------:R-:W-:Y:S05]  /*3db0*/  BSYNC.RECONVERGENT B1 ;  /* 0x0000000000017941 */ /* 0x000fea0003800200 */
.L_x_292:
[----:B------:R-:W-:Y:S04]  /*3dc0*/  BSSY.RECONVERGENT B1, `(.L_x_294) ;  /* 0x0000003000017945 */ /* 0x000fe80003800200 */
[----:B------:R-:W-:Y:S05]  /*3dd0*/  @!P4 BRA `(.L_x_295) ;  /* 0x000000000004c947 */ /* 0x000fea0003800000 */
[----:B------:R0:W-:Y:S02]  /*3de0*/  REDG.E.ADD.STRONG.GPU desc[UR12][R8.64+0x1a00], R25 ;  /* 0x001a00190800798e */ /* 0x0001e4000c12e10c */
.L_x_295:
[----:B------:R-:W-:Y:S05]  /*3df0*/  BSYNC.RECONVERGENT B1 ;  /* 0x0000000000017941 */ /* 0x000fea0003800200 */
.L_x_294:
[----:B------:R-:W-:Y:S04]  /*3e00*/  BSSY.RECONVERGENT B1, `(.L_x_296) ;  /* 0x0000003000017945 */ /* 0x000fe80003800200 */
[----:B------:R-:W-:Y:S05]  /*3e10*/  @!P5 BRA `(.L_x_297) ;  /* 0x000000000004d947 */ /* 0x000fea0003800000 */
[----:B------:R0:W-:Y:S02]  /*3e20*/  REDG.E.ADD.STRONG.GPU desc[UR12][R8.64+0x1e00], R27 ;  /* 0x001e001b0800798e */ /* 0x0001e4000c12e10c */
.L_x_297:
[----:B------:R-:W-:Y:S05]  /*3e30*/  BSYNC.RECONVERGENT B1 ;  /* 0x0000000000017941 */ /* 0x000fea0003800200 */
.L_x_296:
[----:B------:R-:W-:Y:S05]  /*3e40*/  @P0 BRA `(.L_x_298) ;  /* 0xfffffffc00280947 */ /* 0x000fea000383ffff */
[----:B------:R-:W-:-:S07]  /*3e50*/  IMAD.MOV.U32 R7, RZ, RZ, R3 ;  /* 0x000000ffff077224 */ /* 0x000fce00078e0003 */
.L_x_281:
[----:B------:R-:W-:-:S09]  /*3e60*/  UISETP.NE.AND UP0, UPT, UR14, URZ, UPT ;  /* 0x000000ff0e00728c */ /* 0x000fd2000bf05270 */
[----:B------:R-:W-:Y:S05]  /*3e70*/  BRA.U !UP0, `(.L_x_246) ;  /* 0x0000000508387547 */ /* 0x000fea000b800000 */
[----:B------:R-:W-:-:S13]  /*3e80*/  ISETP.GE.U32.AND P0, PT, R6, 0x3, PT ;  /* 0x000000030600780c */ /* 0x000fda0003f06070 */
[----:B------:R-:W-:Y:S05]  /*3e90*/  @!P0 BRA `(.L_x_299) ;  /* 0x0000000000a48947 */ /* 0x000fea0003800000 */
[----:B------:R-:W-:Y:S01]  /*3ea0*/  IMAD R3, R7, 0x400, R2 ;  /* 0x0000040007037824 */ /* 0x000fe200078e0202 */
[----:B------:R-:W-:Y:S04]  /*3eb0*/  BSSY.RECONVERGENT B1, `(.L_x_300) ;  /* 0x000000e000017945 */ /* 0x000fe80003800200 */
[----:B01234-:R-:W0:Y:S04]  /*3ec0*/  LDS R11, [R3+0x200] ;  /* 0x00020000030b7984 */ /* 0x01fe280000000800 */
[----:B------:R-:W1:Y:S04]  /*3ed0*/  LDS R13, [R3+0x600] ;  /* 0x00060000030d7984 */ /* 0x000e680000000800 */
[----:B------:R-:W2:Y:S04]  /*3ee0*/  LDS R15, [R3+0xa00] ;  /* 0x000a0000030f7984 */ /* 0x000ea80000000800 */
[----:B------:R-:W3:Y:S01]  /*3ef0*/  LDS R17, [R3+0xe00] ;  /* 0x000e000003117984 */ /* 0x000ee20000000800 */
[----:B0-----:R-:W-:-:S02]  /*3f00*/  ISETP.NE.AND P0, PT, R11, RZ, PT ;  /* 0x000000ff0b00720c */ /* 0x001fc40003f05270 */
[----:B-1----:R-:W-:Y:S02]  /*3f10*/  ISETP.NE.AND P1, PT, R13, RZ, PT ;  /* 0x000000ff0d00720c */ /* 0x002fe40003f25270 */
[----:B--2---:R-:W-:Y:S02]  /*3f20*/  ISETP.NE.AND P2, PT, R15, RZ, PT ;  /* 0x000000ff0f00720c */ /* 0x004fe40003f45270 */
[----:B---3--:R-:W-:-:S07]  /*3f30*/  ISETP.NE.AND P3, PT, R17, RZ, PT ;  /* 0x000000ff1100720c */ /* 0x008fce0003f65270 */
[----:B------:R-:W-:Y:S06]  /*3f40*/  @!P0 BRA `(.L_x_301) ;  /* 0x0000000000108947 */ /* 0x000fec0003800000 */
[----:B------:R-:W0:Y:S01]  /*3f50*/  LDC.64 R8, c[0x0][0x380] ;  /* 0x0000e000ff087b82 */ /* 0x000e220000000a00 */
[----:B------:R-:W-:-:S04]  /*3f60*/  IMAD R3, R7, 0x100, R0 ;  /* 0x0000010007037824 */ /* 0x000fc800078e0200 */
[----:B0-----:R-:W-:-:S05]  /*3f70*/  IMAD.WIDE.U32 R8, R3, 0x4, R8 ;  /* 0x0000000403087825 */ /* 0x001fca00078e0008 */
[----:B------:R0:W-:Y:S02]  /*3f80*/  REDG.E.ADD.STRONG.GPU desc[UR12][R8.64+0x200], R11 ;  /* 0x0002000b0800798e */ /* 0x0001e4000c12e10c */
.L_x_301:
[----:B------:R-:W-:Y:S05]  /*3f90*/  BSYNC.RECONVERGENT B1 ;  /* 0x0000000000017941 */ /* 0x000fea0003800200 */
.L_x_300:
[----:B------:R-:W-:Y:S04]  /*3fa0*/  BSSY.RECONVERGENT B1, `(.L_x_302) ;  /* 0x0000007000017945 */ /* 0x000fe80003800200 */
[----:B------:R-:W-:Y:S05]  /*3fb0*/  @!P1 BRA `(.L_x_303) ;  /* 0x0000000000149947 */ /* 0x000fea0003800000 */
[----:B0-----:R-:W0:Y:S01]  /*3fc0*/  LDC.64 R8, c[0x0][0x380] ;  /* 0x0000e000ff087b82 */ /* 0x001e220000000a00 */
[----:B------:R-:W-:-:S04]  /*3fd0*/  IMAD R3, R7, 0x100, R0 ;  /* 0x0000010007037824 */ /* 0x000fc800078e0200 */
[----:B------:R-:W-:-:S04]  /*3fe0*/  VIADD R3, R3, 0x100 ;  /* 0x0000010003037836 */ /* 0x000fc80000000000 */
[----:B0-----:R-:W-:-:S05]  /*3ff0*/  IMAD.WIDE.U32 R8, R3, 0x4, R8 ;  /* 0x0000000403087825 */ /* 0x001fca00078e0008 */
[----:B------:R1:W-:Y:S02]  /*4000*/  REDG.E.ADD.STRONG.GPU desc[UR12][R8.64+0x200], R13 ;  /* 0x0002000d0800798e */ /* 0x0003e4000c12e10c */
.L_x_303:
[----:B------:R-:W-:Y:S05]  /*4010*/  BSYNC.RECONVERGENT B1 ;  /* 0x0000000000017941 */ /* 0x000fea0003800200 */
.L_x_302:
[----:B------:R-:W-:Y:S04]  /*4020*/  BSSY.RECONVERGENT B1, `(.L_x_304) ;  /* 0x0000007000017945 */ /* 0x000fe80003800200 */
[----:B------:R-:W-:Y:S05]  /*4030*/  @!P2 BRA `(.L_x_305) ;  /* 0x000000000014a947 */ /* 0x000fea0003800000 */
[----:B01----:R-:W0:Y:S01]  /*4040*/  LDC.64 R8, c[0x0][0x380] ;  /* 0x0000e000ff087b82 */ /* 0x003e220000000a00 */
[----:B------:R-:W-:-:S04]  /*4050*/  IMAD R3, R7, 0x100, R0 ;  /* 0x0000010007037824 */ /* 0x000fc800078e0200 */
[----:B------:R-:W-:-:S04]  /*4060*/  VIADD R3, R3, 0x200 ;  /* 0x0000020003037836 */ /* 0x000fc80000000000 */
[----:B0-----:R-:W-:-:S05]  /*4070*/  IMAD.WIDE.U32 R8, R3, 0x4, R8 ;  /* 0x0000000403087825 */ /* 0x001fca00078e0008 */
[----:B------:R2:W-:Y:S02]  /*4080*/  REDG.E.ADD.STRONG.GPU desc[UR12][R8.64+0x200], R15 ;  /* 0x0002000f0800798e */ /* 0x0005e4000c12e10c */
.L_x_305:
[----:B------:R-:W-:Y:S05]  /*4090*/  BSYNC.RECONVERGENT B1 ;  /* 0x0000000000017941 */ /* 0x000fea0003800200 */
.L_x_304:
[----:B------:R-:W-:Y:S04]  /*40a0*/  BSSY.RECONVERGENT B1, `(.L_x_306) ;  /* 0x0000007000017945 */ /* 0x000fe80003800200 */
[----:B------:R-:W-:Y:S05]  /*40b0*/  @!P3 BRA `(.L_x_307) ;  /* 0x000000000014b947 */ /* 0x000fea0003800000 */
[----:B012---:R-:W0:Y:S01]  /*40c0*/  LDC.64 R8, c[0x0][0x380] ;  /* 0x0000e000ff087b82 */ /* 0x007e220000000a00 */
[----:B------:R-:W-:-:S04]  /*40d0*/  IMAD R3, R7, 0x100, R0 ;  /* 0x0000010007037824 */ /* 0x000fc800078e0200 */
[----:B------:R-:W-:-:S04]  /*40e0*/  VIADD R3, R3, 0x300 ;  /* 0x0000030003037836 */ /* 0x000fc80000000000 */
[----:B0-----:R-:W-:-:S05]  /*40f0*/  IMAD.WIDE.U32 R8, R3, 0x4, R8 ;  /* 0x0000000403087825 */ /* 0x001fca00078e0008 */
[----:B------:R3:W-:Y:S02]  /*4100*/  REDG.E.ADD.STRONG.GPU desc[UR12][R8.64+0x200], R17 ;  /* 0x000200110800798e */ /* 0x0007e4000c12e10c */
.L_x_307:
[----:B------:R-:W-:Y:S05]  /*4110*/  BSYNC.RECONVERGENT B1 ;  /* 0x0000000000017941 */ /* 0x000fea0003800200 */
.L_x_306:
[----:B------:R-:W-:-:S07]  /*4120*/  VIADD R7, R7, 0x4 ;  /* 0x0000000407077836 */ /* 0x000fce0000000000 */
.L_x_299:
[----:B------:R-:W-:-:S09]  /*4130*/  UISETP.NE.AND UP0, UPT, UR7, URZ, UPT ;  /* 0x000000ff0700728c */ /* 0x000fd2000bf05270 */
[----:B------:R-:W-:Y:S05]  /*4140*/  BRA.U !UP0, `(.L_x_246) ;  /* 0x0000000108847547 */ /* 0x000fea000b800000 */
[----:B------:R-:W-:-:S13]  /*4150*/  ISETP.NE.AND P0, PT, R5, RZ, PT ;  /* 0x000000ff0500720c */ /* 0x000fda0003f05270 */
[----:B------:R-:W-:Y:S05]  /*4160*/  @!P0 BRA `(.L_x_308) ;  /* 0x0000000000548947 */ /* 0x000fea0003800000 */
[----:B------:R-:W-:Y:S01]  /*4170*/  IMAD R6, R7, 0x400, R2 ;  /* 0x0000040007067824 */ /* 0x000fe200078e0202 */
[----:B------:R-:W-:Y:S04]  /*4180*/  BSSY.RECONVERGENT B1, `(.L_x_309) ;  /* 0x000000a000017945 */ /* 0x000fe80003800200 */
[----:B------:R-:W5:Y:S04]  /*4190*/  LDS R3, [R6+0x200] ;  /* 0x0002000006037984 */ /* 0x000f680000000800 */
[----:B------:R-:W0:Y:S01]  /*41a0*/  LDS R5, [R6+0x600] ;  /* 0x0006000006057984 */ /* 0x000e220000000800 */
[----:B-----5:R-:W-:-:S02]  /*41b0*/  ISETP.NE.AND P0, PT, R3, RZ, PT ;  /* 0x000000ff0300720c */ /* 0x020fc40003f05270 */
[----:B0-----:R-:W-:-:S11]  /*41c0*/  ISETP.NE.AND P1, PT, R5, RZ, PT ;  /* 0x000000ff0500720c */ /* 0x001fd60003f25270 */
[----:B------:R-:W-:Y:S05]  /*41d0*/  @!P0 BRA `(.L_x_310) ;  /* 0x0000000000108947 */ /* 0x000fea0003800000 */
[----:B-1234-:R-:W0:Y:S01]  /*41e0*/  LDC.64 R8, c[0x0][0x380] ;  /* 0x0000e000ff087b82 */ /* 0x01ee220000000a00 */
[----:B------:R-:W-:-:S04]  /*41f0*/  IMAD R11, R7, 0x100, R0 ;  /* 0x00000100070b7824 */ /* 0x000fc800078e0200 */
[----:B0-----:R-:W-:-:S05]  /*4200*/  IMAD.WIDE.U32 R8, R11, 0x4, R8 ;  /* 0x000000040b087825 */ /* 0x001fca00078e0008 */
[----:B------:R0:W-:Y:S02]  /*4210*/  REDG.E.ADD.STRONG.GPU desc[UR12][R8.64+0x200], R3 ;  /* 0x000200030800798e */ /* 0x0001e4000c12e10c */
.L_x_310:
[----:B------:R-:W-:Y:S05]  /*4220*/  BSYNC.RECONVERGENT B1 ;  /* 0x0000000000017941 */ /* 0x000fea0003800200 */
.L_x_309:
[----:B------:R-:W-:Y:S04]  /*4230*/  BSSY.RECONVERGENT B1, `(.L_x_311) ;  /* 0x0000007000017945 */ /* 0x000fe80003800200 */
[----:B------:R-:W-:Y:S05]  /*4240*/  @!P1 BRA `(.L_x_312) ;  /* 0x0000000000149947 */ /* 0x000fea0003800000 */
[----:B01234-:R-:W0:Y:S01]  /*4250*/  LDC.64 R8, c[0x0][0x380] ;  /* 0x0000e000ff087b82 */ /* 0x01fe220000000a00 */
[----:B------:R-:W-:-:S04]  /*4260*/  IMAD R3, R7, 0x100, R0 ;  /* 0x0000010007037824 */ /* 0x000fc800078e0200 */
[----:B------:R-:W-:-:S04]  /*4270*/  VIADD R3, R3, 0x100 ;  /* 0x0000010003037836 */ /* 0x000fc80000000000 */
[----:B0-----:R-:W-:-:S05]  /*4280*/  IMAD.WIDE.U32 R8, R3, 0x4, R8 ;  /* 0x0000000403087825 */ /* 0x001fca00078e0008 */
[----:B------:R0:W-:Y:S02]  /*4290*/  REDG.E.ADD.STRONG.GPU desc[UR12][R8.64+0x200], R5 ;  /* 0x000200050800798e */ /* 0x0001e4000c12e10c */
.L_x_312:
[----:B------:R-:W-:Y:S05]  /*42a0*/  BSYNC.RECONVERGENT B1 ;  /* 0x0000000000017941 */ /* 0x000fea0003800200 */
.L_x_311:
[----:B------:R-:W-:-:S07]  /*42b0*/  VIADD R7, R7, 0x2 ;  /* 0x0000000207077836 */ /* 0x000fce0000000000 */
.L_x_308:
[----:B------:R-:W-:-:S13]  /*42c0*/  ISETP.NE.AND P0, PT, R4, RZ, PT ;  /* 0x000000ff0400720c */ /* 0x000fda0003f05270 */
[----:B------:R-:W-:Y:S05]  /*42d0*/  @!P0 BRA `(.L_x_246) ;  /* 0x0000000000208947 */ /* 0x000fea0003800000 */
[----:B------:R-:W-:-:S05]  /*42e0*/  IMAD R2, R7, 0x400, R2 ;  /* 0x0000040007027824 */ /* 0x000fca00078e0202 */
[----:B0-----:R-:W0:Y:S02]  /*42f0*/  LDS R5, [R2+0x200] ;  /* 0x0002000002057984 */ /* 0x001e240000000800 */
[----:B0-----:R-:W-:-:S13]  /*4300*/  ISETP.NE.AND P0, PT, R5, RZ, PT ;  /* 0x000000ff0500720c */ /* 0x001fda0003f05270 */
[----:B------:R-:W-:Y:S05]  /*4310*/  @!P0 BRA `(.L_x_246) ;  /* 0x0000000000108947 */ /* 0x000fea0003800000 */
[----:B------:R-:W0:Y:S01]  /*4320*/  LDC.64 R2, c[0x0][0x380] ;  /* 0x0000e000ff027b82 */ /* 0x000e220000000a00 */
[----:B------:R-:W-:-:S04]  /*4330*/  IMAD R7, R7, 0x100, R0 ;  /* 0x0000010007077824 */ /* 0x000fc800078e0200 */
[----:B0-----:R-:W-:-:S05]  /*4340*/  IMAD.WIDE.U32 R2, R7, 0x4, R2 ;  /* 0x0000000407027825 */ /* 0x001fca00078e0002 */
[----:B------:R0:W-:Y:S02]  /*4350*/  REDG.E.ADD.STRONG.GPU desc[UR12][R2.64+0x200], R5 ;  /* 0x000200050200798e */ /* 0x0001e4000c12e10c */
.L_x_246:
[----:B------:R-:W-:Y:S05]  /*4360*/  BSYNC.RECONVERGENT B0 ;  /* 0x0000000000007941 */ /* 0x000fea0003800200 */
.L_x_245:
[----:B------:R-:W1:Y:S01]  /*4370*/  LDCU UR5, c[0x0][0x390] ;  /* 0x00007200ff0577ac */ /* 0x000e620008000800 */
[----:B------:R-:W-:Y:S02]  /*4380*/  UIADD3 UR4, UPT, UPT, UR4, 0x1, URZ ;  /* 0x0000000104047890 */ /* 0x000fe4000fffe0ff */
[----:B-1----:R-:W-:-:S04]  /*4390*/  UIADD3 UR8, UPT, UPT, UR5, -0x1, URZ ;  /* 0xffffffff05087890 */ /* 0x002fc8000fffe0ff */
[----:B------:R-:W-:-:S04]  /*43a0*/  ULEA.HI UR8, UR8, 0x1, URZ, 0x2 ;  /* 0x0000000108087891 */ /* 0x000fc8000f8f10ff */
[----:B------:R-:W-:-:S04]  /*43b0*/  UISETP.LT.U32.AND UP0, UPT, UR8, UR5, UPT ;  /* 0x000000050800728c */ /* 0x000fc8000bf01070 */
[----:B------:R-:W-:-:S04]  /*43c0*/  USEL UR5, UR8, UR5, UP0 ;  /* 0x0000000508057287 */ /* 0x000fc80008000000 */
[----:B------:R-:W-:Y:S01]  /*43d0*/  UISETP.NE.AND UP0, UPT, UR4, UR5, UPT ;  /* 0x000000050400728c */ /* 0x000fe2000bf05270 */
[----:B------:R-:W-:Y:S08]  /*43e0*/  BAR.SYNC.DEFER_BLOCKING 0x0 ;  /* 0x0000000000007b1d */ /* 0x000ff00000010000 */
[----:B------:R-:W-:Y:S05]  /*43f0*/  BRA.U UP0, `(.L_x_313) ;  /* 0xffffffbd005c7547 */ /* 0x000fea000b83ffff */
[----:B------:R-:W-:Y:S05]  /*4400*/  EXIT ;  /* 0x000000000000794d */ /* 0x000fea0003800000 */
.L_x_314:
        /* <DEDUP_REMOVED lines=15> */
.L_x_341:


//--------------------- .text._ZN3cub18CUB_300001_SM_10006detail10radix_sort31DeviceRadixSortSingleTileKernelINS1_5radix10policy_hubI8custom_tNS0_8NullTypeEjE10Policy1000ELNS0_9SortOrderE0ES6_S7_j19custom_decomposer_tEEvPKT1_PSC_PKT2_PSG_T3_iiT4_ --------------------------
	.section	.text._ZN3cub18CUB_300001_SM_10006detail10radix_sort31DeviceRadixSortSingleTileKernelINS1_5radix10policy_hubI8custom_tNS0_8NullTypeEjE10Policy1000ELNS0_9SortOrderE0ES6_S7_j19custom_decomposer_tEEvPKT1_PSC_PKT2_PSG_T3_iiT4_,"ax",@progbits
	.align	128
        .global         _ZN3cub18CUB_300001_SM_10006detail10radix_sort31DeviceRadixSortSingleTileKernelINS1_5radix10policy_hubI8custom_tNS0_8NullTypeEjE10Policy1000ELNS0_9SortOrderE0ES6_S7_j19custom_decomposer_tEEvPKT1_PSC_PKT2_PSG_T3_iiT4_
        .type           _ZN3cub18CUB_300001_SM_10006detail10radix_sort31DeviceRadixSortSingleTileKernelINS1_5radix10policy_hubI8custom_tNS0_8NullTypeEjE10Policy1000ELNS0_9SortOrderE0ES6_S7_j19custom_decomposer_tEEvPKT1_PSC_PKT2_PSG_T3_iiT4_,@function
        .size           _ZN3cub18CUB_300001_SM_10006detail10radix_sort31DeviceRadixSortSingleTileKernelINS1_5radix10policy_hubI8custom_tNS0_8NullTypeEjE10Policy1000ELNS0_9SortOrderE0ES6_S7_j19custom_decomposer_tEEvPKT1_PSC_PKT2_PSG_T3_iiT4_,(.L_x_342 - _ZN3cub18CUB_300001_SM_10006detail10radix_sort31DeviceRadixSortSingleTileKernelINS1_5radix10policy_hubI8custom_tNS0_8NullTypeEjE10Policy1000ELNS0_9SortOrderE0ES6_S7_j19custom_decomposer_tEEvPKT1_PSC_PKT2_PSG_T3_iiT4_)
        .other          _ZN3cub18CUB_300001_SM_10006detail10radix_sort31DeviceRadixSortSingleTileKernelINS1_5radix10policy_hubI8custom_tNS0_8NullTypeEjE10Policy1000ELNS0_9SortOrderE0ES6_S7_j19custom_decomposer_tEEvPKT1_PSC_PKT2_PSG_T3_iiT4_,@"STO_CUDA_ENTRY STV_DEFAULT"
_ZN3cub18CUB_300001_SM_10006detail10radix_sort31DeviceRadixSortSingleTileKernelINS1_5radix10policy_hubI8custom_tNS0_8NullTypeEjE10Policy1000ELNS0_9SortOrderE0ES6_S7_j19custom_decomposer_tEEvPKT1_PSC_PKT2_PSG_T3_iiT4_:
.text._ZN3cub18CUB_300001_SM_10006detail10radix_sort31DeviceRadixSortSingleTileKernelINS1_5radix10policy_hubI8custom_tNS0_8NullTypeEjE10Policy1000ELNS0_9SortOrderE0ES6_S7_j19custom_decomposer_tEEvPKT1_PSC_PKT2_PSG_T3_iiT4_:
[----:B------:R-:W-:Y:S01]  /*0000*/  LDC R1, c[0x0][0x37c] ;  /* 0x0000df00ff017b82 */ /* 0x000fe20000000800 */
[----:B------:R-:W0:Y:S01]  /*0010*/  S2R R0, SR_TID.X ;  /* 0x0000000000007919 */ /* 0x000e220000002100 */
[----:B------:R-:W1:Y:S06]  /*0020*/  LDCU UR4, c[0x0][0x3a0] ;  /* 0x00007400ff0477ac */ /* 0x000e6c0008000800 */
[----:B------:R-:W2:Y:S01]  /*0030*/  LDC.64 R4, c[0x0][0x380] ;  /* 0x0000e000ff047b82 */ /* 0x000ea20000000a00 */
[----:B------:R-:W-:Y:S01]  /*0040*/  IMAD.MOV.U32 R19, RZ, RZ, 0x7fffffff ;  /* 0x7fffffffff137424 */ /* 0x000fe200078e00ff */
[----:B------:R-:W3:Y:S01]  /*0050*/  LDCU.64 UR8, c[0x0][0x358] ;  /* 0x00006b00ff0877ac */ /* 0x000ee20008000a00 */
[----:B------:R-:W-:-:S02]  /*0060*/  IMAD.MOV.U32 R12, RZ, RZ, 0xffff ;  /* 0x0000ffffff0c7424 */ /* 0x000fc400078e00ff */
[----:B------:R-:W-:Y:S02]  /*0070*/  IMAD.MOV.U32 R21, RZ, RZ, 0x7fffffff ;  /* 0x7fffffffff157424 */ /* 0x000fe400078e00ff */
[----:B------:R-:W-:Y:S02]  /*0080*/  IMAD.MOV.U32 R20, RZ, RZ, 0x7fffffff ;  /* 0x7fffffffff147424 */ /* 0x000fe400078e00ff */
[----:B------:R-:W-:Y:S02]  /*0090*/  IMAD.MOV.U32 R23, RZ, RZ, 0x7fffffff ;  /* 0x7fffffffff177424 */ /* 0x000fe400078e00ff */
[----:B------:R-:W-:Y:S02]  /*00a0*/  IMAD.MOV.U32 R24, RZ, RZ, 0x7fffffff ;  /* 0x7fffffffff187424 */ /* 0x000fe400078e00ff */
[----:B------:R-:W-:Y:S02]  /*00b0*/  IMAD.MOV.U32 R22, RZ, RZ, 0x7fffffff ;  /* 0x7fffffffff167424 */ /* 0x000fe400078e00ff */
[----:B------:R-:W-:-:S02]  /*00c0*/  IMAD.MOV.U32 R26, RZ, RZ, 0x7fffffff ;  /* 0x7fffffffff1a7424 */ /* 0x000fc400078e00ff */
[----:B------:R-:W-:Y:S02]  /*00d0*/  IMAD.MOV.U32 R28, RZ, RZ, 0x7fffffff ;  /* 0x7fffffffff1c7424 */ /* 0x000fe400078e00ff */
[----:B------:R-:W-:Y:S01]  /*00e0*/  IMAD.MOV.U32 R29, RZ, RZ, 0x7fffffff ;  /* 0x7fffffffff1d7424 */ /* 0x000fe200078e00ff */
[----:B------:R-:W4:Y:S01]  /*00f0*/  S2UR UR5, SR_CgaCtaId ;  /* 0x00000000000579c3 */ /* 0x000f220000008800 */
[----:B------:R-:W-:Y:S02]  /*0100*/  IMAD.MOV.U32 R13, RZ, RZ, 0xffff ;  /* 0x0000ffffff0d7424 */ /* 0x000fe400078e00ff */
[----:B------:R-:W-:Y:S02]  /*0110*/  IMAD.MOV.U32 R14, RZ, RZ, 0xffff ;  /* 0x0000ffffff0e7424 */ /* 0x000fe400078e00ff */
[----:B------:R-:W-:Y:S02]  /*0120*/  IMAD.MOV.U32 R15, RZ, RZ, 0xffff ;  /* 0x0000ffffff0f7424 */ /* 0x000fe400078e00ff */
[----:B------:R-:W-:Y:S01]  /*0130*/  IMAD.MOV.U32 R16, RZ, RZ, 0xffff ;  /* 0x0000ffffff107424 */ /* 0x000fe200078e00ff */
[----:B------:R-:W4:Y:S01]  /*0140*/  LDC R84, c[0x0][0x3a8] ;  /* 0x0000ea00ff547b82 */ /* 0x000f220000000800 */
[----:B0-----:R-:W-:-:S04]  /*0150*/  IMAD R7, R0, 0x9, RZ ;  /* 0x0000000900077824 */ /* 0x001fc800078e02ff */
[C---:B------:R-:W-:Y:S01]  /*0160*/  VIADD R2, R7.reuse, 0x1 ;  /* 0x0000000107027836 */ /* 0x040fe20000000000 */
[C---:B-1----:R-:W-:Y:S01]  /*0170*/  ISETP.GE.AND P5, PT, R7.reuse, UR4, PT ;  /* 0x0000000407007c0c */ /* 0x042fe2000bfa6270 */
[C---:B------:R-:W-:Y:S02]  /*0180*/  VIADD R3, R7.reuse, 0x2 ;  /* 0x0000000207037836 */ /* 0x040fe40000000000 */
[C---:B------:R-:W-:Y:S01]  /*0190*/  VIADD R6, R7.reuse, 0x5 ;  /* 0x0000000507067836 */ /* 0x040fe20000000000 */
[----:B------:R-:W-:Y:S01]  /*01a0*/  ISETP.GE.AND P6, PT, R2, UR4, PT ;  /* 0x0000000402007c0c */ /* 0x000fe2000bfc6270 */
[----:B------:R-:W-:Y:S01]  /*01b0*/  VIADD R2, R7, 0x3 ;  /* 0x0000000307027836 */ /* 0x000fe20000000000 */
[----:B------:R-:W-:Y:S01]  /*01c0*/  ISETP.GE.AND P4, PT, R3, UR4, PT ;  /* 0x0000000403007c0c */ /* 0x000fe2000bf86270 */
[C---:B------:R-:W-:Y:S01]  /*01d0*/  VIADD R3, R7.reuse, 0x4 ;  /* 0x0000000407037836 */ /* 0x040fe20000000000 */
[----:B------:R-:W-:Y:S01]  /*01e0*/  ISETP.GE.AND P2, PT, R6, UR4, PT ;  /* 0x0000000406007c0c */ /* 0x000fe2000bf46270 */
[----:B--2---:R-:W-:Y:S01]  /*01f0*/  IMAD.WIDE.U32 R4, R7, 0x8, R4 ;  /* 0x0000000807047825 */ /* 0x004fe200078e0004 */
[----:B------:R-:W-:-:S02]  /*0200*/  ISETP.GE.AND P0, PT, R2, UR4, PT ;  /* 0x0000000402007c0c */ /* 0x000fc4000bf06270 */
[----:B------:R-:W-:Y:S01]  /*0210*/  ISETP.GE.AND P3, PT, R3, UR4, PT ;  /* 0x0000000403007c0c */ /* 0x000fe2000bf66270 */
[C---:B------:R-:W-:Y:S01]  /*0220*/  VIADD R2, R7.reuse, 0x6 ;  /* 0x0000000607027836 */ /* 0x040fe20000000000 */
[----:B---3--:R-:W2:Y:S01]  /*0230*/  @!P5 LDG.E R19, desc[UR8][R4.64+0x4] ;  /* 0x000004080413d981 */ /* 0x008ea2000c1e1900 */
[C---:B------:R-:W-:Y:S02]  /*0240*/  VIADD R6, R7.reuse, 0x7 ;  /* 0x0000000707067836 */ /* 0x040fe40000000000 */
[----:B------:R-:W-:Y:S01]  /*0250*/  IMAD.MOV.U32 R3, RZ, RZ, 0xffff ;  /* 0x0000ffffff037424 */ /* 0x000fe200078e00ff */
[----:B------:R-:W-:Y:S01]  /*0260*/  ISETP.GE.AND P1, PT, R2, UR4, PT ;  /* 0x0000000402007c0c */ /* 0x000fe2000bf26270 */
[----:B------:R-:W-:Y:S01]  /*0270*/  IMAD.MOV.U32 R2, RZ, RZ, 0xffff ;  /* 0x0000ffffff027424 */ /* 0x000fe200078e00ff */
[----:B------:R-:W3:Y:S01]  /*0280*/  @!P4 LDG.E R21, desc[UR8][R4.64+0x14] ;  /* 0x000014080415c981 */ /* 0x000ee2000c1e1900 */
[----:B------:R-:W-:-:S03]  /*0290*/  VIADD R7, R7, 0x8 ;  /* 0x0000000807077836 */ /* 0x000fc60000000000 */
[----:B------:R-:W5:Y:S02]  /*02a0*/  @!P4 LDG.E.U16 R12, desc[UR8][R4.64+0x10] ;  /* 0x00001008040cc981 */ /* 0x000f64000c1e1500 */
[----:B------:R-:W-:Y:S02]  /*02b0*/  ISETP.GE.AND P4, PT, R7, UR4, PT ;  /* 0x0000000407007c0c */ /* 0x000fe4000bf86270 */
[----:B------:R-:W5:Y:S01]  /*02c0*/  @!P5 LDG.E.U16 R2, desc[UR8][R4.64] ;  /* 0x000000080402d981 */ /* 0x000f62000c1e1500 */
[----:B------:R-:W-:-:S03]  /*02d0*/  ISETP.GE.AND P5, PT, R6, UR4, PT ;  /* 0x0000000406007c0c */ /* 0x000fc6000bfa6270 */
[----:B------:R-:W3:Y:S04]  /*02e0*/  @!P6 LDG.E R20, desc[UR8][R4.64+0xc] ;  /* 0x00000c080414e981 */ /* 0x000ee8000c1e1900 */
[----:B------:R-:W3:Y:S04]  /*02f0*/  @!P3 LDG.E R23, desc[UR8][R4.64+0x24] ;  /* 0x000024080417b981 */ /* 0x000ee8000c1e1900 */
[----:B------:R-:W3:Y:S04]  /*0300*/  @!P2 LDG.E R24, desc[UR8][R4.64+0x2c] ;  /* 0x00002c080418a981 */ /* 0x000ee8000c1e1900 */
[----:B------:R-:W3:Y:S04]  /*0310*/  @!P0 LDG.E R22, desc[UR8][R4.64+0x1c] ;  /* 0x00001c0804168981 */ /* 0x000ee8000c1e1900 */
[----:B------:R-:W3:Y:S04]  /*0320*/  @!P1 LDG.E R26, desc[UR8][R4.64+0x34] ;  /* 0x00003408041a9981 */ /* 0x000ee8000c1e1900 */
[----:B------:R-:W3:Y:S04]  /*0330*/  @!P5 LDG.E R28, desc[UR8][R4.64+0x3c] ;  /* 0x00003c08041cd981 */ /* 0x000ee8000c1e1900 */
[----:B------:R-:W3:Y:S01]  /*0340*/  @!P4 LDG.E R29, desc[UR8][R4.64+0x44] ;  /* 0x00004408041dc981 */ /* 0x000ee2000c1e1900 */
[----:B------:R-:W-:-:S02]  /*0350*/  IMAD.MOV.U32 R17, RZ, RZ, 0xffff ;  /* 0x0000ffffff117424 */ /* 0x000fc400078e00ff */
[----:B------:R-:W-:Y:S01]  /*0360*/  IMAD.MOV.U32 R18, RZ, RZ, 0xffff ;  /* 0x0000ffffff127424 */ /* 0x000fe200078e00ff */
[----:B------:R-:W5:Y:S01]  /*0370*/  @!P6 LDG.E.U16 R3, desc[UR8][R4.64+0x8] ;  /* 0x000008080403e981 */ /* 0x000f62000c1e1500 */
[----:B------:R-:W-:-:S03]  /*0380*/  IMAD.MOV.U32 R10, RZ, RZ, -0x1 ;  /* 0xffffffffff0a7424 */ /* 0x000fc600078e00ff */
[----:B------:R-:W5:Y:S04]  /*0390*/  @!P0 LDG.E.U16 R13, desc[UR8][R4.64+0x18] ;  /* 0x00001808040d8981 */ /* 0x000f68000c1e1500 */
[----:B------:R-:W5:Y:S04]  /*03a0*/  @!P3 LDG.E.U16 R14, desc[UR8][R4.64+0x20] ;  /* 0x00002008040eb981 */ /* 0x000f68000c1e1500 */
[----:B------:R-:W5:Y:S04]  /*03b0*/  @!P2 LDG.E.U16 R15, desc[UR8][R4.64+0x28] ;  /* 0x00002808040fa981 */ /* 0x000f68000c1e1500 */
[----:B------:R-:W5:Y:S04]  /*03c0*/  @!P1 LDG.E.U16 R16, desc[UR8][R4.64+0x30] ;  /* 0x0000300804109981 */ /* 0x000f68000c1e1500 */
[----:B------:R-:W5:Y:S04]  /*03d0*/  @!P5 LDG.E.U16 R17, desc[UR8][R4.64+0x38] ;  /* 0x000038080411d981 */ /* 0x000f68000c1e1500 */
[----:B------:R0:W5:Y:S01]  /*03e0*/  @!P4 LDG.E.U16 R18, desc[UR8][R4.64+0x40] ;  /* 0x000040080412c981 */ /* 0x000162000c1e1500 */
[----:B------:R-:W-:-:S02]  /*03f0*/  UMOV UR4, 0x400 ;  /* 0x0000040000047882 */ /* 0x000fc40000000000 */
[----:B----4-:R-:W-:Y:S01]  /*0400*/  ULEA UR5, UR5, UR4, 0x18 ;  /* 0x0000000405057291 */ /* 0x010fe2000f8ec0ff */
[----:B------:R-:W-:-:S05]  /*0410*/  SHF.R.U32.HI R86, RZ, 0x5, R0 ;  /* 0x00000005ff567819 */ /* 0x000fca0000011600 */
[----:B------:R-:W-:-:S05]  /*0420*/  LEA R25, R0, UR5, 0x2 ;  /* 0x0000000500197c11 */ /* 0x000fca000f8e10ff */
[----:B------:R-:W-:Y:S01]  /*0430*/  IMAD R27, R0, 0x80, R25 ;  /* 0x00000080001b7824 */ /* 0x000fe200078e0219 */
[----:B------:R-:W-:-:S03]  /*0440*/  LEA R30, R86, UR5, 0x2 ;  /* 0x00000005561e7c11 */ /* 0x000fc6000f8e10ff */
[----:B------:R-:W-:Y:S01]  /*0450*/  IMAD R31, R0, -0x3c, R27 ;  /* 0xffffffc4001f7824 */ /* 0x000fe200078e021b */
[----:B------:R-:W1:Y:S01]  /*0460*/  LDCU UR4, c[0x0][0x3a4] ;  /* 0x00007480ff0477ac */ /* 0x000e620008000800 */
[----:B------:R-:W-:Y:S01]  /*0470*/  BAR.SYNC.DEFER_BLOCKING 0x0 ;  /* 0x0000000000007b1d */ /* 0x000fe20000010000 */
[----:B--2---:R-:W-:-:S04]  /*0480*/  ISETP.GT.AND P0, PT, R19, -0x1, PT ;  /* 0xffffffff1300780c */ /* 0x004fc80003f04270 */
[----:B------:R-:W-:Y:S02]  /*0490*/  SEL R6, R10, 0x80000000, !P0 ;  /* 0x800000000a067807 */ /* 0x000fe40004000000 */
[----:B---3--:R-:W-:Y:S02]  /*04a0*/  ISETP.GT.AND P2, PT, R21, -0x1, PT ;  /* 0xffffffff1500780c */ /* 0x008fe40003f44270 */
[----:B------:R-:W-:-:S04]  /*04b0*/  ISETP.GT.AND P1, PT, R20, -0x1, PT ;  /* 0xffffffff1400780c */ /* 0x000fc80003f24270 */
[----:B------:R-:W-:Y:S02]  /*04c0*/  SEL R7, R10, 0x80000000, !P1 ;  /* 0x800000000a077807 */ /* 0x000fe40004800000 */
[----:B------:R-:W-:Y:S02]  /*04d0*/  ISETP.GT.AND P0, PT, R23, -0x1, PT ;  /* 0xffffffff1700780c */ /* 0x000fe40003f04270 */
[----:B------:R-:W-:Y:S02]  /*04e0*/  ISETP.GT.AND P1, PT, R24, -0x1, PT ;  /* 0xffffffff1800780c */ /* 0x000fe40003f24270 */
[C---:B------:R-:W-:Y:S02]  /*04f0*/  SEL R8, R10.reuse, 0x80000000, !P2 ;  /* 0x800000000a087807 */ /* 0x040fe40005000000 */
[C---:B0-----:R-:W-:Y:S02]  /*0500*/  SEL R4, R10.reuse, 0x80000000, !P0 ;  /* 0x800000000a047807 */ /* 0x041fe40004000000 */
[----:B------:R-:W-:-:S02]  /*0510*/  SEL R5, R10, 0x80000000, !P1 ;  /* 0x800000000a057807 */ /* 0x000fc40004800000 */
[----:B------:R-:W-:Y:S02]  /*0520*/  ISETP.GT.AND P3, PT, R22, -0x1, PT ;  /* 0xffffffff1600780c */ /* 0x000fe40003f64270 */
[----:B------:R-:W-:Y:S02]  /*0530*/  ISETP.GT.AND P0, PT, R26, -0x1, PT ;  /* 0xffffffff1a00780c */ /* 0x000fe40003f04270 */
[----:B------:R-:W-:Y:S02]  /*0540*/  ISETP.GT.AND P1, PT, R28, -0x1, PT ;  /* 0xffffffff1c00780c */ /* 0x000fe40003f24270 */
[----:B------:R-:W-:Y:S02]  /*0550*/  ISETP.GT.AND P2, PT, R29, -0x1, PT ;  /* 0xffffffff1d00780c */ /* 0x000fe40003f44270 */
[----:B------:R-:W-:Y:S02]  /*0560*/  LOP3.LUT R20, R7, R20, RZ, 0x3c, !PT ;  /* 0x0000001407147212 */ /* 0x000fe400078e3cff */
[----:B------:R-:W-:-:S02]  /*0570*/  LOP3.LUT R23, R4, R23, RZ, 0x3c, !PT ;  /* 0x0000001704177212 */ /* 0x000fc400078e3cff */
[----:B------:R-:W-:Y:S02]  /*0580*/  LOP3.LUT R24, R5, R24, RZ, 0x3c, !PT ;  /* 0x0000001805187212 */ /* 0x000fe400078e3cff */
[C---:B------:R-:W-:Y:S02]  /*0590*/  SEL R9, R10.reuse, 0x80000000, !P3 ;  /* 0x800000000a097807 */ /* 0x040fe40005800000 */
[C---:B------:R-:W-:Y:S02]  /*05a0*/  SEL R5, R10.reuse, 0x80000000, !P0 ;  /* 0x800000000a057807 */ /* 0x040fe40004000000 */
[C---:B------:R-:W-:Y:S02]  /*05b0*/  SEL R7, R10.reuse, 0x80000000, !P1 ;  /* 0x800000000a077807 */ /* 0x040fe40004800000 */
[----:B------:R-:W-:Y:S02]  /*05c0*/  SEL R4, R10, 0x80000000, !P2 ;  /* 0x800000000a047807 */ /* 0x000fe40005000000 */
[----:B------:R-:W-:-:S02]  /*05d0*/  LOP3.LUT R19, R6, R19, RZ, 0x3c, !PT ;  /* 0x0000001306137212 */ /* 0x000fc400078e3cff */
[----:B------:R-:W-:Y:S02]  /*05e0*/  LOP3.LUT R21, R8, R21, RZ, 0x3c, !PT ;  /* 0x0000001508157212 */ /* 0x000fe400078e3cff */
[----:B------:R-:W-:Y:S02]  /*05f0*/  LOP3.LUT R22, R9, R22, RZ, 0x3c, !PT ;  /* 0x0000001609167212 */ /* 0x000fe400078e3cff */
[----:B------:R-:W-:Y:S02]  /*0600*/  LOP3.LUT R26, R5, R26, RZ, 0x3c, !PT ;  /* 0x0000001a051a7212 */ /* 0x000fe400078e3cff */
[----:B------:R-:W-:Y:S02]  /*0610*/  LOP3.LUT R28, R7, R28, RZ, 0x3c, !PT ;  /* 0x0000001c071c7212 */ /* 0x000fe400078e3cff */
[----:B-1----:R-:W-:-:S07]  /*0620*/  LOP3.LUT R29, R4, R29, RZ, 0x3c, !PT ;  /* 0x0000001d041d7212 */ /* 0x002fce00078e3cff */
.L_x_334:
[----:B------:R-:W-:Y:S01]  /*0630*/  VIADD R50, R84, -UR4 ;  /* 0x8000000454327c36 */ /* 0x000fe20008000000 */
[----:B------:R-:W-:Y:S02]  /*0640*/  UISETP.GT.U32.AND UP0, UPT, UR4, 0x1f, UPT ;  /* 0x0000001f0400788c */ /* 0x000fe4000bf04070 */
[----:B------:R-:W-:Y:S01]  /*0650*/  IMAD R5, RZ, RZ, -UR4 ;  /* 0x80000004ff057e24 */ /* 0x000fe2000f8e02ff */
[----:B------:R-:W-:Y:S01]  /*0660*/  UIADD3 UR5, UPT, UPT, UR4, -0x20, URZ ;  /* 0xffffffe004057890 */ /* 0x000fe2000fffe0ff */
[----:B------:R-:W-:Y:S01]  /*0670*/  IMAD.MOV.U32 R32, RZ, RZ, -0x1 ;  /* 0xffffffffff207424 */ /* 0x000fe200078e00ff */
[----:B------:R-:W-:Y:S02]  /*0680*/  VIMNMX R10, PT, PT, R50, 0x6, PT ;  /* 0x00000006320a7848 */ /* 0x000fe40003fe0100 */
[----:B------:R-:W-:Y:S02]  /*0690*/  CS2R R8, SRZ ;  /* 0x0000000000087805 */ /* 0x000fe4000001ff00 */
[----:B------:R-:W-:Y:S01]  /*06a0*/  VIADDMNMX.U32 R5, R5, 0x20, R10, PT ;  /* 0x0000002005057846 */ /* 0x000fe2000380000a */
[----:B------:R-:W-:-:S02]  /*06b0*/  IMAD.U32 R4, RZ, RZ, UR5 ;  /* 0x00000005ff047e24 */ /* 0x000fc4000f8e00ff */
[----:B------:R-:W-:Y:S01]  /*06c0*/  IMAD.U32 R11, RZ, RZ, UR5 ;  /* 0x00000005ff0b7e24 */ /* 0x000fe2000f8e00ff */
[----:B------:R-:W-:Y:S01]  /*06d0*/  SHF.L.U32 R7, R32, R5, RZ ;  /* 0x0000000520077219 */ /* 0x000fe200000006ff */
[----:B------:R-:W-:Y:S02]  /*06e0*/  IMAD.MOV.U32 R6, RZ, RZ, R10 ;  /* 0x000000ffff067224 */ /* 0x000fe400078e000a */
[----:B------:R-:W-:Y:S01]  /*06f0*/  IMAD.IADD R51, R10, 0x1, -R5 ;  /* 0x000000010a337824 */ /* 0x000fe200078e0a05 */
[----:B012---:R-:W-:Y:S06]  /*0700*/  BRA.U UP0, `(.L_x_315) ;  /* 0x0000000100247547 */ /* 0x007fec000b800000 */
[----:B------:R-:W-:Y:S01]  /*0710*/  ISETP.NE.AND P0, PT, R50, RZ, PT ;  /* 0x000000ff3200720c */ /* 0x000fe20003f05270 */
[----:B------:R-:W-:-:S12]  /*0720*/  IMAD.MOV.U32 R11, RZ, RZ, RZ ;  /* 0x000000ffff0b7224 */ /* 0x000fd800078e00ff */
[----:B------:R-:W-:Y:S01]  /*0730*/  @P0 ISETP.NE.AND P1, PT, R19, 0x7fffffff, PT ;  /* 0x7fffffff1300080c */ /* 0x000fe20003f25270 */
[----:B------:R-:W-:-:S03]  /*0740*/  @P0 IMAD.MOV.U32 R10, RZ, RZ, R51 ;  /* 0x000000ffff0a0224 */ /* 0x000fc600078e0033 */
[----:B------:R-:W-:-:S04]  /*0750*/  @P0 SEL R8, R19, 0x80000000, P1 ;  /* 0x8000000013080807 */ /* 0x000fc80000800000 */
[----:B------:R-:W-:Y:S01]  /*0760*/  @P0 SHF.R.U32.HI R34, RZ, UR4, R8 ;  /* 0x00000004ff220c19 */ /* 0x000fe20008011608 */
[----:B------:R-:W-:Y:S02]  /*0770*/  IMAD.MOV.U32 R8, RZ, RZ, RZ ;  /* 0x000000ffff087224 */ /* 0x000fe400078e00ff */
[----:B------:R-:W-:Y:S01]  /*0780*/  @P0 IMAD.MOV.U32 R8, RZ, RZ, R5 ;  /* 0x000000ffff080224 */ /* 0x000fe200078e0005 */
[----:B------:R-:W-:-:S07]  /*0790*/  @P0 LOP3.LUT R9, R34, R7, RZ, 0x30, !PT ;  /* 0x0000000722090212 */ /* 0x000fce00078e30ff */
.L_x_315:
[----:B------:R-:W-:-:S04]  /*07a0*/  ISETP.NE.AND P0, PT, R10, RZ, PT ;  /* 0x000000ff0a00720c */ /* 0x000fc80003f05270 */
[----:B------:R-:W-:-:S13]  /*07b0*/  ISETP.GT.U32.OR P0, PT, R11, 0xf, !P0 ;  /* 0x0000000f0b00780c */ /* 0x000fda0004704470 */
[----:B------:R-:W-:Y:S05]  /*07c0*/  @P0 BRA `(.L_x_316) ;  /* 0x0000000000200947 */ /* 0x000fea0003800000 */
[----:B------:R-:W-:Y:S01]  /*07d0*/  IMAD.MOV R35, RZ, RZ, -R11 ;  /* 0x000000ffff237224 */ /* 0x000fe200078e0a0b */
[----:B-----5:R-:W-:-:S04]  /*07e0*/  LOP3.LUT R34, R2, 0xffff, RZ, 0xc0, !PT ;  /* 0x0000ffff02227812 */ /* 0x020fc800078ec0ff */
[----:B------:R-:W-:Y:S02]  /*07f0*/  VIADDMNMX.U32 R35, R35, 0x10, R10, PT ;  /* 0x0000001023237846 */ /* 0x000fe4000380000a */
[----:B------:R-:W-:Y:S02]  /*0800*/  SHF.R.U32.HI R34, RZ, R11, R34 ;  /* 0x0000000bff227219 */ /* 0x000fe40000011622 */
[----:B------:R-:W-:-:S04]  /*0810*/  SHF.L.U32 R35, R32, R35, RZ ;  /* 0x0000002320237219 */ /* 0x000fc800000006ff */
[----:B------:R-:W-:-:S04]  /*0820*/  LOP3.LUT R35, R34, R35, RZ, 0x30, !PT ;  /* 0x0000002322237212 */ /* 0x000fc800078e30ff */
[----:B------:R-:W-:-:S04]  /*0830*/  SHF.L.U32 R8, R35, R8, RZ ;  /* 0x0000000823087219 */ /* 0x000fc800000006ff */
[----:B------:R-:W-:-:S07]  /*0840*/  LOP3.LUT R9, R8, R9, RZ, 0xfc, !PT ;  /* 0x0000000908097212 */ /* 0x000fce00078efcff */
.L_x_316:
[----:B------:R-:W-:Y:S01]  /*0850*/  IMAD.SHL.U32 R8, R9, 0x400, RZ ;  /* 0x0000040009087824 */ /* 0x000fe200078e00ff */
[----:B------:R-:W-:Y:S01]  /*0860*/  SHF.R.U32.HI R9, RZ, 0x4, R9 ;  /* 0x00000004ff097819 */ /* 0x000fe20000011609 */
[----:B------:R0:W-:Y:S01]  /*0870*/  STS [R25], RZ ;  /* 0x000000ff19007388 */ /* 0x0001e20000000800 */
[----:B------:R-:W-:Y:S02]  /*0880*/  IMAD.MOV.U32 R10, RZ, RZ, RZ ;  /* 0x000000ffff0a7224 */ /* 0x000fe400078e00ff */
[----:B------:R-:W-:Y:S01]  /*0890*/  LOP3.LUT R8, R8, 0x7c00, RZ, 0xc0, !PT ;  /* 0x00007c0008087812 */ /* 0x000fe200078ec0ff */
[----:B------:R0:W-:Y:S01]  /*08a0*/  STS [R25+0x400], RZ ;  /* 0x000400ff19007388 */ /* 0x0001e20000000800 */
[----:B------:R-:W-:Y:S01]  /*08b0*/  LOP3.LUT R9, R9, 0xffffffe, RZ, 0xc0, !PT ;  /* 0x0ffffffe09097812 */ /* 0x000fe200078ec0ff */
[----:B------:R-:W-:Y:S02]  /*08c0*/  IMAD.MOV.U32 R11, RZ, RZ, R4 ;  /* 0x000000ffff0b7224 */ /* 0x000fe400078e0004 */
[----:B------:R0:W-:Y:S01]  /*08d0*/  STS [R25+0x800], RZ ;  /* 0x000800ff19007388 */ /* 0x0001e20000000800 */
[----:B------:R-:W-:Y:S01]  /*08e0*/  IADD3 R49, PT, PT, R9, R25, R8 ;  /* 0x0000001909317210 */ /* 0x000fe20007ffe008 */
[----:B------:R-:W-:-:S02]  /*08f0*/  IMAD.MOV.U32 R8, RZ, RZ, RZ ;  /* 0x000000ffff087224 */ /* 0x000fc400078e00ff */
[----:B------:R0:W-:Y:S01]  /*0900*/  STS [R25+0xc00], RZ ;  /* 0x000c00ff19007388 */ /* 0x0001e20000000800 */
[----:B------:R-:W-:-:S03]  /*0910*/  IMAD.MOV.U32 R9, RZ, RZ, R6 ;  /* 0x000000ffff097224 */ /* 0x000fc600078e0006 */
        /* <DEDUP_REMOVED lines=29> */
[----:B------:R0:W1:Y:S01]  /*0af0*/  LDS.U16 R48, [R49] ;  /* 0x0000000031307984 */ /* 0x0000620000000400 */
[----:B------:R-:W-:Y:S05]  /*0b00*/  BRA.U UP0, `(.L_x_317) ;  /* 0x0000000100247547 */ /* 0x000fea000b800000 */
        /* <DEDUP_REMOVED lines=9> */
.L_x_317:
        /* <DEDUP_REMOVED lines=11> */
.L_x_318:
[----:B------:R-:W-:Y:S01]  /*0c50*/  IMAD.SHL.U32 R8, R10, 0x400, RZ ;  /* 0x000004000a087824 */ /* 0x000fe200078e00ff */
[----:B------:R-:W-:Y:S01]  /*0c60*/  SHF.R.U32.HI R10, RZ, 0x4, R10 ;  /* 0x00000004ff0a7819 */ /* 0x000fe2000001160a */
[----:B------:R-:W-:Y:S02]  /*0c70*/  IMAD.MOV.U32 R9, RZ, RZ, RZ ;  /* 0x000000ffff097224 */ /* 0x000fe400078e00ff */
[----:B------:R-:W-:Y:S01]  /*0c80*/  IMAD.MOV.U32 R11, RZ, RZ, RZ ;  /* 0x000000ffff0b7224 */ /* 0x000fe200078e00ff */
[----:B------:R-:W-:Y:S01]  /*0c90*/  LOP3.LUT R40, R8, 0x7c00, RZ, 0xc0, !PT ;  /* 0x00007c0008287812 */ /* 0x000fe200078ec0ff */
[----:B-1----:R-:W-:Y:S01]  /*0ca0*/  VIADD R8, R48, 0x1 ;  /* 0x0000000130087836 */ /* 0x002fe20000000000 */
[----:B------:R-:W-:Y:S01]  /*0cb0*/  LOP3.LUT R10, R10, 0xffffffe, RZ, 0xc0, !PT ;  /* 0x0ffffffe0a0a7812 */ /* 0x000fe200078ec0ff */
[----:B------:R-:W-:-:S03]  /*0cc0*/  IMAD.MOV.U32 R34, RZ, RZ, R4 ;  /* 0x000000ffff227224 */ /* 0x000fc600078e0004 */
[----:B------:R-:W-:Y:S01]  /*0cd0*/  IADD3 R40, PT, PT, R10, R25, R40 ;  /* 0x000000190a287210 */ /* 0x000fe20007ffe028 */
[----:B------:R1:W-:Y:S01]  /*0ce0*/  STS.U16 [R49], R8 ;  /* 0x0000000831007388 */ /* 0x0003e20000000400 */
[----:B------:R-:W-:-:S03]  /*0cf0*/  IMAD.MOV.U32 R10, RZ, RZ, R6 ;  /* 0x000000ffff0a7224 */ /* 0x000fc600078e0006 */
[----:B------:R1:W2:Y:S01]  /*0d00*/  LDS.U16 R47, [R40] ;  /* 0x00000000282f7984 */ /* 0x0002a20000000400 */
[----:B------:R-:W-:Y:S05]  /*0d10*/  BRA.U UP0, `(.L_x_319) ;  /* 0x0000000100247547 */ /* 0x000fea000b800000 */
[----:B------:R-:W-:Y:S01]  /*0d20*/  ISETP.NE.AND P1, PT, R50, RZ, PT ;  /* 0x000000ff3200720c */ /* 0x000fe20003f25270 */
[----:B------:R-:W-:Y:S02]  /*0d30*/  IMAD.MOV.U32 R9, RZ, RZ, RZ ;  /* 0x000000ffff097224 */ /* 0x000fe400078e00ff */
[----:B------:R-:W-:-:S10]  /*0d40*/  IMAD.MOV.U32 R34, RZ, RZ, RZ ;  /* 0x000000ffff227224 */ /* 0x000fd400078e00ff */
[C---:B------:R-:W-:Y:S01]  /*0d50*/  @P1 ISETP.NE.AND P0, PT, R21.reuse, 0x7fffffff, PT ;  /* 0x7fffffff1500180c */ /* 0x040fe20003f05270 */
[----:B------:R-:W-:Y:S02]  /*0d60*/  @P1 IMAD.MOV.U32 R10, RZ, RZ, R51 ;  /* 0x000000ffff0a1224 */ /* 0x000fe400078e0033 */
[----:B------:R-:W-:Y:S01]  /*0d70*/  @P1 IMAD.MOV.U32 R9, RZ, RZ, R5 ;  /* 0x000000ffff091224 */ /* 0x000fe200078e0005 */
[----:B-1----:R-:W-:-:S04]  /*0d80*/  @P1 SEL R8, R21, 0x80000000, P0 ;  /* 0x8000000015081807 */ /* 0x002fc80000000000 */
[----:B------:R-:W-:-:S04]  /*0d90*/  @P1 SHF.R.U32.HI R8, RZ, UR4, R8 ;  /* 0x00000004ff081c19 */ /* 0x000fc80008011608 */
[----:B------:R-:W-:-:S07]  /*0da0*/  @P1 LOP3.LUT R11, R8, R7, RZ, 0x30, !PT ;  /* 0x00000007080b1212 */ /* 0x000fce00078e30ff */
.L_x_319:
[----:B------:R-:W-:-:S04]  /*0db0*/  ISETP.NE.AND P0, PT, R10, RZ, PT ;  /* 0x000000ff0a00720c */ /* 0x000fc80003f05270 */
[----:B------:R-:W-:-:S13]  /*0dc0*/  ISETP.GT.U32.OR P0, PT, R34, 0xf, !P0 ;  /* 0x0000000f2200780c */ /* 0x000fda0004704470 */
[----:B------:R-:W-:Y:S05]  /*0dd0*/  @P0 BRA `(.L_x_320) ;  /* 0x0000000000200947 */ /* 0x000fea0003800000 */
[----:B------:R-:W-:Y:S01]  /*0de0*/  IMAD.MOV R35, RZ, RZ, -R34 ;  /* 0x000000ffff237224 */ /* 0x000fe200078e0a22 */
[----:B-----5:R-:W-:-:S04]  /*0df0*/  LOP3.LUT R37, R12, 0xffff, RZ, 0xc0, !PT ;  /* 0x0000ffff0c257812 */ /* 0x020fc800078ec0ff */
[----:B------:R-:W-:Y:S02]  /*0e00*/  VIADDMNMX.U32 R35, R35, 0x10, R10, PT ;  /* 0x0000001023237846 */ /* 0x000fe4000380000a */
[----:B-1----:R-:W-:Y:S02]  /*0e10*/  SHF.R.U32.HI R8, RZ, R34, R37 ;  /* 0x00000022ff087219 */ /* 0x002fe40000011625 */
[----:B------:R-:W-:-:S04]  /*0e20*/  SHF.L.U32 R35, R32, R35, RZ ;  /* 0x0000002320237219 */ /* 0x000fc800000006ff */
[----:B------:R-:W-:-:S04]  /*0e30*/  LOP3.LUT R8, R8, R35, RZ, 0x30, !PT ;  /* 0x0000002308087212 */ /* 0x000fc800078e30ff */
[----:B------:R-:W-:-:S04]  /*0e40*/  SHF.L.U32 R8, R8, R9, RZ ;  /* 0x0000000908087219 */ /* 0x000fc800000006ff */
[----:B------:R-:W-:-:S07]  /*0e50*/  LOP3.LUT R11, R8, R11, RZ, 0xfc, !PT ;  /* 0x0000000b080b7212 */ /* 0x000fce00078efcff */
.L_x_320:
[----:B-1----:R-:W-:Y:S01]  /*0e60*/  IMAD.SHL.U32 R8, R11, 0x400, RZ ;  /* 0x000004000b087824 */ /* 0x002fe200078e00ff */
[----:B------:R-:W-:Y:S01]  /*0e70*/  SHF.R.U32.HI R11, RZ, 0x4, R11 ;  /* 0x00000004ff0b7819 */ /* 0x000fe2000001160b */
[----:B--2---:R-:W-:Y:S02]  /*0e80*/  VIADD R9, R47, 0x1 ;  /* 0x000000012f097836 */ /* 0x004fe40000000000 */
[----:B------:R-:W-:Y:S01]  /*0e90*/  IMAD.MOV.U32 R35, RZ, RZ, R4 ;  /* 0x000000ffff237224 */ /* 0x000fe200078e0004 */
[----:B------:R-:W-:Y:S01]  /*0ea0*/  LOP3.LUT R8, R8, 0x7c00, RZ, 0xc0, !PT ;  /* 0x00007c0008087812 */ /* 0x000fe200078ec0ff */
[----:B------:R-:W-:Y:S01]  /*0eb0*/  IMAD.MOV.U32 R10, RZ, RZ, R6 ;  /* 0x000000ffff0a7224 */ /* 0x000fe200078e0006 */
[----:B------:R-:W-:Y:S01]  /*0ec0*/  LOP3.LUT R11, R11, 0xffffffe, RZ, 0xc0, !PT ;  /* 0x0ffffffe0b0b7812 */ /* 0x000fe200078ec0ff */
[----:B------:R1:W-:Y:S03]  /*0ed0*/  STS.U16 [R40], R9 ;  /* 0x0000000928007388 */ /* 0x0003e60000000400 */
[----:B------:R-:W-:Y:S01]  /*0ee0*/  IADD3 R34, PT, PT, R11, R25, R8 ;  /* 0x000000190b227210 */ /* 0x000fe20007ffe008 */
[----:B------:R-:W-:-:S02]  /*0ef0*/  IMAD.MOV.U32 R8, RZ, RZ, RZ ;  /* 0x000000ffff087224 */ /* 0x000fc400078e00ff */
[----:B------:R-:W-:Y:S02]  /*0f00*/  IMAD.MOV.U32 R11, RZ, RZ, RZ ;  /* 0x000000ffff0b7224 */ /* 0x000fe400078e00ff */
[----:B------:R1:W2:Y:S01]  /*0f10*/  LDS.U16 R46, [R34] ;  /* 0x00000000222e7984 */ /* 0x0002a20000000400 */
        /* <DEDUP_REMOVED lines=10> */
.L_x_321:
[----:B------:R-:W-:-:S04]  /*0fc0*/  ISETP.NE.AND P0, PT, R10, RZ, PT ;  /* 0x000000ff0a00720c */ /* 0x000fc80003f05270 */
[----:B------:R-:W-:-:S13]  /*0fd0*/  ISETP.GT.U32.OR P0, PT, R35, 0xf, !P0 ;  /* 0x0000000f2300780c */ /* 0x000fda0004704470 */
[----:B------:R-:W-:Y:S05]  /*0fe0*/  @P0 BRA `(.L_x_322) ;  /* 0x0000000000200947 */ /* 0x000fea0003800000 */
[----:B-1----:R-:W-:Y:S01]  /*0ff0*/  IMAD.MOV R9, RZ, RZ, -R35 ;  /* 0x000000ffff097224 */ /* 0x002fe200078e0a23 */
[----:B-----5:R-:W-:-:S04]  /*1000*/  LOP3.LUT R36, R13, 0xffff, RZ, 0xc0, !PT ;  /* 0x0000ffff0d247812 */ /* 0x020fc800078ec0ff */
[----:B------:R-:W-:Y:S02]  /*1010*/  VIADDMNMX.U32 R9, R9, 0x10, R10, PT ;  /* 0x0000001009097846 */ /* 0x000fe4000380000a */
[----:B------:R-:W-:Y:S02]  /*1020*/  SHF.R.U32.HI R36, RZ, R35, R36 ;  /* 0x00000023ff247219 */ /* 0x000fe40000011624 */
[----:B------:R-:W-:-:S04]  /*1030*/  SHF.L.U32 R9, R32, R9, RZ ;  /* 0x0000000920097219 */ /* 0x000fc800000006ff */
[----:B------:R-:W-:-:S04]  /*1040*/  LOP3.LUT R9, R36, R9, RZ, 0x30, !PT ;  /* 0x0000000924097212 */ /* 0x000fc800078e30ff */
[----:B------:R-:W-:-:S04]  /*1050*/  SHF.L.U32 R8, R9, R8, RZ ;  /* 0x0000000809087219 */ /* 0x000fc800000006ff */
[----:B------:R-:W-:-:S07]  /*1060*/  LOP3.LUT R11, R8, R11, RZ, 0xfc, !PT ;  /* 0x0000000b080b7212 */ /* 0x000fce00078efcff */
.L_x_322:
[----:B------:R-:W-:Y:S01]  /*1070*/  IMAD.SHL.U32 R8, R11, 0x400, RZ ;  /* 0x000004000b087824 */ /* 0x000fe200078e00ff */
[----:B------:R-:W-:Y:S01]  /*1080*/  SHF.R.U32.HI R11, RZ, 0x4, R11 ;  /* 0x00000004ff0b7819 */ /* 0x000fe2000001160b */
[----:B-12---:R-:W-:Y:S02]  /*1090*/  VIADD R9, R46, 0x1 ;  /* 0x000000012e097836 */ /* 0x006fe40000000000 */
        /* <DEDUP_REMOVED lines=19> */
.L_x_323:
        /* <DEDUP_REMOVED lines=11> */
.L_x_324:
[----:B------:R-:W-:Y:S01]  /*1280*/  IMAD.SHL.U32 R8, R11, 0x400, RZ ;  /* 0x000004000b087824 */ /* 0x000fe200078e00ff */
[----:B------:R-:W-:Y:S01]  /*1290*/  SHF.R.U32.HI R11, RZ, 0x4, R11 ;  /* 0x00000004ff0b7819 */ /* 0x000fe2000001160b */
[----:B-1----:R-:W-:Y:S02]  /*12a0*/  IMAD.MOV.U32 R9, RZ, RZ, RZ ;  /* 0x000000ffff097224 */ /* 0x002fe400078e00ff */
[----:B------:R-:W-:Y:S01]  /*12b0*/  IMAD.MOV.U32 R37, RZ, RZ, R4 ;  /* 0x000000ffff257224 */ /* 0x000fe200078e0004 */
[----:B------:R-:W-:Y:S01]  /*12c0*/  LOP3.LUT R36, R8, 0x7c00, RZ, 0xc0, !PT ;  /* 0x00007c0008247812 */ /* 0x000fe200078ec0ff */
[----:B--2---:R-:W-:Y:S01]  /*12d0*/  VIADD R8, R45, 0x1 ;  /* 0x000000012d087836 */ /* 0x004fe20000000000 */
[----:B------:R-:W-:Y:S01]  /*12e0*/  LOP3.LUT R11, R11, 0xffffffe, RZ, 0xc0, !PT ;  /* 0x0ffffffe0b0b7812 */ /* 0x000fe200078ec0ff */
[----:B------:R-:W-:-:S03]  /*12f0*/  IMAD.MOV.U32 R10, RZ, RZ, R6 ;  /* 0x000000ffff0a7224 */ /* 0x000fc600078e0006 */
[----:B------:R-:W-:Y:S01]  /*1300*/  IADD3 R36, PT, PT, R11, R25, R36 ;  /* 0x000000190b247210 */ /* 0x000fe20007ffe024 */
[----:B------:R1:W-:Y:S01]  /*1310*/  STS.U16 [R35], R8 ;  /* 0x0000000823007388 */ /* 0x0003e20000000400 */
[----:B------:R-:W-:-:S03]  /*1320*/  IMAD.MOV.U32 R11, RZ, RZ, RZ ;  /* 0x000000ffff0b7224 */ /* 0x000fc600078e00ff */
        /* <DEDUP_REMOVED lines=11> */
.L_x_325:
[----:B------:R-:W-:-:S04]  /*13e0*/  ISETP.NE.AND P0, PT, R10, RZ, PT ;  /* 0x000000ff0a00720c */ /* 0x000fc80003f05270 */
[----:B------:R-:W-:-:S13]  /*13f0*/  ISETP.GT.U32.OR P0, PT, R37, 0xf, !P0 ;  /* 0x0000000f2500780c */ /* 0x000fda0004704470 */
[----:B------:R-:W-:Y:S05]  /*1400*/  @P0 BRA `(.L_x_326) ;  /* 0x0000000000200947 */ /* 0x000fea0003800000 */
[----:B------:R-:W-:Y:S01]  /*1410*/  IMAD.MOV R39, RZ, RZ, -R37 ;  /* 0x000000ffff277224 */ /* 0x000fe200078e0a25 */
[----:B-1---5:R-:W-:-:S04]  /*1420*/  LOP3.LUT R8, R15, 0xffff, RZ, 0xc0, !PT ;  /* 0x0000ffff0f087812 */ /* 0x022fc800078ec0ff */
[----:B------:R-:W-:Y:S02]  /*1430*/  VIADDMNMX.U32 R39, R39, 0x10, R10, PT ;  /* 0x0000001027277846 */ /* 0x000fe4000380000a */
[----:B------:R-:W-:Y:S02]  /*1440*/  SHF.R.U32.HI R8, RZ, R37, R8 ;  /* 0x00000025ff087219 */ /* 0x000fe40000011608 */
[----:B------:R-:W-:-:S04]  /*1450*/  SHF.L.U32 R39, R32, R39, RZ ;  /* 0x0000002720277219 */ /* 0x000fc800000006ff */
[----:B------:R-:W-:-:S04]  /*1460*/  LOP3.LUT R8, R8, R39, RZ, 0x30, !PT ;  /* 0x0000002708087212 */ /* 0x000fc800078e30ff */
[----:B------:R-:W-:-:S04]  /*1470*/  SHF.L.U32 R8, R8, R9, RZ ;  /* 0x0000000908087219 */ /* 0x000fc800000006ff */
[----:B------:R-:W-:-:S07]  /*1480*/  LOP3.LUT R11, R8, R11, RZ, 0xfc, !PT ;  /* 0x0000000b080b7212 */ /* 0x000fce00078efcff */
.L_x_326:
        /* <DEDUP_REMOVED lines=22> */
.L_x_327:
        /* <DEDUP_REMOVED lines=11> */
.L_x_328:
        /* <DEDUP_REMOVED lines=22> */
.L_x_329:
        /* <DEDUP_REMOVED lines=11> */
.L_x_330:
[----:B-1----:R-:W-:Y:S01]  /*18b0*/  IMAD.SHL.U32 R8, R11, 0x400, RZ ;  /* 0x000004000b087824 */ /* 0x002fe200078e00ff */
[----:B------:R-:W-:Y:S01]  /*18c0*/  SHF.R.U32.HI R11, RZ, 0x4, R11 ;  /* 0x00000004ff0b7819 */ /* 0x000fe2000001160b */
[----:B--2---:R-:W-:Y:S02]  /*18d0*/  VIADD R9, R42, 0x1 ;  /* 0x000000012a097836 */ /* 0x004fe40000000000 */
[----:B------:R-:W-:Y:S01]  /*18e0*/  IMAD.MOV.U32 R10, RZ, RZ, RZ ;  /* 0x000000ffff0a7224 */ /* 0x000fe200078e00ff */
[----:B------:R-:W-:Y:S02]  /*18f0*/  LOP3.LUT R8, R8, 0x7c00, RZ, 0xc0, !PT ;  /* 0x00007c0008087812 */ /* 0x000fe400078ec0ff */
[----:B------:R-:W-:Y:S01]  /*1900*/  LOP3.LUT R11, R11, 0xffffffe, RZ, 0xc0, !PT ;  /* 0x0ffffffe0b0b7812 */ /* 0x000fe200078ec0ff */
[----:B------:R1:W-:Y:S03]  /*1910*/  STS.U16 [R38], R9 ;  /* 0x0000000926007388 */ /* 0x0003e60000000400 */
[----:B------:R-:W-:Y:S01]  /*1920*/  IADD3 R39, PT, PT, R11, R25, R8 ;  /* 0x000000190b277210 */ /* 0x000fe20007ffe008 */
[----:B------:R-:W-:-:S04]  /*1930*/  IMAD.MOV.U32 R8, RZ, RZ, RZ ;  /* 0x000000ffff087224 */ /* 0x000fc800078e00ff */
[----:B------:R1:W2:Y:S01]  /*1940*/  LDS.U16 R41, [R39] ;  /* 0x0000000027297984 */ /* 0x0002a20000000400 */
[----:B------:R-:W-:Y:S05]  /*1950*/  BRA.U UP0, `(.L_x_331) ;  /* 0x0000000100247547 */ /* 0x000fea000b800000 */
[----:B------:R-:W-:Y:S01]  /*1960*/  ISETP.NE.AND P1, PT, R50, RZ, PT ;  /* 0x000000ff3200720c */ /* 0x000fe20003f25270 */
[----:B------:R-:W-:-:S12]  /*1970*/  IMAD.MOV.U32 R8, RZ, RZ, RZ ;  /* 0x000000ffff087224 */ /* 0x000fd800078e00ff */
[C---:B------:R-:W-:Y:S01]  /*1980*/  @P1 ISETP.NE.AND P0, PT, R29.reuse, 0x7fffffff, PT ;  /* 0x7fffffff1d00180c */ /* 0x040fe20003f05270 */
[----:B------:R-:W-:Y:S02]  /*1990*/  @P1 IMAD.MOV.U32 R6, RZ, RZ, R51 ;  /* 0x000000ffff061224 */ /* 0x000fe400078e0033 */
[----:B------:R-:W-:Y:S01]  /*19a0*/  @P1 IMAD.MOV.U32 R8, RZ, RZ, R5 ;  /* 0x000000ffff081224 */ /* 0x000fe200078e0005 */
[----:B------:R-:W-:-:S04]  /*19b0*/  @P1 SEL R4, R29, 0x80000000, P0 ;  /* 0x800000001d041807 */ /* 0x000fc80000000000 */
[----:B------:R-:W-:-:S04]  /*19c0*/  @P1 SHF.R.U32.HI R4, RZ, UR4, R4 ;  /* 0x00000004ff041c19 */ /* 0x000fc80008011604 */
[----:B------:R-:W-:Y:S01]  /*19d0*/  @P1 LOP3.LUT R10, R4, R7, RZ, 0x30, !PT ;  /* 0x00000007040a1212 */ /* 0x000fe200078e30ff */
[----:B------:R-:W-:-:S07]  /*19e0*/  IMAD.MOV.U32 R4, RZ, RZ, RZ ;  /* 0x000000ffff047224 */ /* 0x000fce00078e00ff */
.L_x_331:
        /* <DEDUP_REMOVED lines=11> */
.L_x_332:
[----:B------:R-:W-:Y:S01]  /*1aa0*/  IMAD.SHL.U32 R4, R10, 0x400, RZ ;  /* 0x000004000a047824 */ /* 0x000fe200078e00ff */
[----:B------:R-:W-:Y:S01]  /*1ab0*/  SHF.R.U32.HI R10, RZ, 0x4, R10 ;  /* 0x00000004ff0a7819 */ /* 0x000fe2000001160a */
[----:B------:R-:W3:Y:S01]  /*1ac0*/  S2R R82, SR_LANEID ;  /* 0x0000000000527919 */ /* 0x000ee20000000000 */
[----:B------:R-:W4:Y:S01]  /*1ad0*/  S2UR UR6, SR_CgaCtaId ;  /* 0x00000000000679c3 */ /* 0x000f220000008800 */
[----:B------:R-:W-:Y:S01]  /*1ae0*/  UMOV UR5, 0x400 ;  /* 0x0000040000057882 */ /* 0x000fe20000000000 */
[----:B------:R-:W-:Y:S01]  /*1af0*/  LOP3.LUT R50, R4, 0x7c00, RZ, 0xc0, !PT ;  /* 0x00007c0004327812 */ /* 0x000fe200078ec0ff */
[----:B--2---:R-:W-:Y:S01]  /*1b00*/  VIADD R4, R41, 0x1 ;  /* 0x0000000129047836 */ /* 0x004fe20000000000 */
[----:B------:R-:W-:Y:S01]  /*1b10*/  LOP3.LUT R10, R10, 0xffffffe, RZ, 0xc0, !PT ;  /* 0x0ffffffe0a0a7812 */ /* 0x000fe200078ec0ff */
[----:B------:R-:W-:Y:S01]  /*1b20*/  UIADD3 UR4, UPT, UPT, UR4, 0x6, URZ ;  /* 0x0000000604047890 */ /* 0x000fe2000fffe0ff */
[----:B------:R-:W-:Y:S02]  /*1b30*/  ISETP.NE.AND P2, PT, R86, 0x6, PT ;  /* 0x000000065600780c */ /* 0x000fe40003f45270 */
[----:B------:R-:W-:Y:S01]  /*1b40*/  IADD3 R50, PT, PT, R10, R25, R50 ;  /* 0x000000190a327210 */ /* 0x000fe20007ffe032 */
[----:B------:R-:W-:Y:S01]  /*1b50*/  STS.U16 [R39], R4 ;  /* 0x0000000427007388 */ /* 0x000fe20000000400 */
[----:B------:R-:W-:-:S03]  /*1b60*/  ISETP.NE.AND P3, PT, R86, 0x7, PT ;  /* 0x000000075600780c */ /* 0x000fc60003f65270 */
[----:B------:R-:W2:Y:S01]  /*1b70*/  LDS.U16 R51, [R50] ;  /* 0x0000000032337984 */ /* 0x000ea20000000400 */
[----:B----4-:R-:W-:Y:S01]  /*1b80*/  ULEA UR5, UR6, UR5, 0x18 ;  /* 0x0000000506057291 */ /* 0x010fe2000f8ec0ff */
[----:B---3--:R-:W-:Y:S01]  /*1b90*/  ISETP.NE.AND P1, PT, R82, 0x1f, PT ;  /* 0x0000001f5200780c */ /* 0x008fe20003f25270 */
[----:B--2---:R-:W-:-:S05]  /*1ba0*/  VIADD R5, R51, 0x1 ;  /* 0x0000000133057836 */ /* 0x004fca0000000000 */
[----:B------:R-:W-:Y:S01]  /*1bb0*/  STS.U16 [R50], R5 ;  /* 0x0000000532007388 */ /* 0x000fe20000000400 */
[----:B------:R-:W-:Y:S06]  /*1bc0*/  BAR.SYNC.DEFER_BLOCKING 0x0 ;  /* 0x0000000000007b1d */ /* 0x000fec0000010000 */
[----:B------:R-:W-:Y:S04]  /*1bd0*/  LDS R79, [R27] ;  /* 0x000000001b4f7984 */ /* 0x000fe80000000800 */
[----:B------:R-:W2:Y:S04]  /*1be0*/  LDS R6, [R27+0x4] ;  /* 0x000004001b067984 */ /* 0x000ea80000000800 */
[----:B------:R-:W3:Y:S04]  /*1bf0*/  LDS R8, [R27+0x8] ;  /* 0x000008001b087984 */ /* 0x000ee80000000800 */
[----:B------:R-:W4:Y:S04]  /*1c00*/  LDS R10, [R27+0xc] ;  /* 0x00000c001b0a7984 */ /* 0x000f280000000800 */
[----:B------:R-:W0:Y:S04]  /*1c10*/  LDS R52, [R27+0x10] ;  /* 0x000010001b347984 */ /* 0x000e280000000800 */
[----:B------:R-:W1:Y:S04]  /*1c20*/  LDS R78, [R27+0x14] ;  /* 0x000014001b4e7984 */ /* 0x000e680000000800 */
[----:B------:R-:W1:Y:S04]  /*1c30*/  LDS R77, [R27+0x18] ;  /* 0x000018001b4d7984 */ /* 0x000e680000000800 */
[----:B------:R-:W1:Y:S04]  /*1c40*/  LDS R76, [R27+0x1c] ;  /* 0x00001c001b4c7984 */ /* 0x000e680000000800 */
[----:B------:R-:W1:Y:S04]  /*1c50*/  LDS R75, [R27+0x20] ;  /* 0x000020001b4b7984 */ /* 0x000e680000000800 */
[----:B------:R-:W1:Y:S04]  /*1c60*/  LDS R74, [R27+0x24] ;  /* 0x000024001b4a7984 */ /* 0x000e680000000800 */
[----:B------:R-:W1:Y:S04]  /*1c70*/  LDS R73, [R27+0x28] ;  /* 0x000028001b497984 */ /* 0x000e680000000800 */
[----:B------:R-:W1:Y:S01]  /*1c80*/  LDS R72, [R27+0x2c] ;  /* 0x00002c001b487984 */ /* 0x000e620000000800 */
[----:B--2---:R-:W-:-:S03]  /*1c90*/  IMAD.IADD R81, R79, 0x1, R6 ;  /* 0x000000014f517824 */ /* 0x004fc600078e0206 */
[----:B------:R-:W2:Y:S01]  /*1ca0*/  LDS R71, [R27+0x30] ;  /* 0x000030001b477984 */ /* 0x000ea20000000800 */
[----:B---3--:R-:W-:-:S03]  /*1cb0*/  IMAD.IADD R83, R8, 0x1, R81 ;  /* 0x0000000108537824 */ /* 0x008fc600078e0251 */
[----:B------:R-:W3:Y:S01]  /*1cc0*/  LDS R70, [R27+0x34] ;  /* 0x000034001b467984 */ /* 0x000ee20000000800 */
[----:B----4-:R-:W-:-:S03]  /*1cd0*/  IMAD.IADD R85, R10, 0x1, R83 ;  /* 0x000000010a557824 */ /* 0x010fc600078e0253 */
[----:B------:R-:W4:Y:S01]  /*1ce0*/  LDS R69, [R27+0x38] ;  /* 0x000038001b457984 */ /* 0x000f220000000800 */
[----:B0-----:R-:W-:-:S03]  /*1cf0*/  IMAD.IADD R87, R52, 0x1, R85 ;  /* 0x0000000134577824 */ /* 0x001fc600078e0255 */
[----:B------:R-:W0:Y:S01]  /*1d00*/  LDS R68, [R27+0x3c] ;  /* 0x00003c001b447984 */ /* 0x000e220000000800 */
[----:B-1----:R-:W-:-:S03]  /*1d10*/  IMAD.IADD R78, R78, 0x1, R87 ;  /* 0x000000014e4e7824 */ /* 0x002fc600078e0257 */
[----:B------:R-:W1:Y:S01]  /*1d20*/  LDS R67, [R27+0x40] ;  /* 0x000040001b437984 */ /* 0x000e620000000800 */
[----:B------:R-:W-:-:S03]  /*1d30*/  IMAD.IADD R77, R77, 0x1, R78 ;  /* 0x000000014d4d7824 */ /* 0x000fc600078e024e */
        /* <DEDUP_REMOVED lines=31> */
[----:B------:R-:W-:-:S04]  /*1f30*/  IMAD.IADD R61, R61, 0x1, R62 ;  /* 0x000000013d3d7824 */ /* 0x000fc800078e023e */
[----:B--2---:R-:W-:-:S04]  /*1f40*/  IMAD.IADD R60, R60, 0x1, R61 ;  /* 0x000000013c3c7824 */ /* 0x004fc800078e023d */
[----:B---3--:R-:W-:-:S04]  /*1f50*/  IMAD.IADD R59, R59, 0x1, R60 ;  /* 0x000000013b3b7824 */ /* 0x008fc800078e023c */
[----:B----4-:R-:W-:-:S04]  /*1f60*/  IMAD.IADD R58, R58, 0x1, R59 ;  /* 0x000000013a3a7824 */ /* 0x010fc800078e023b */
[----:B0-----:R-:W-:-:S04]  /*1f70*/  IMAD.IADD R57, R57, 0x1, R58 ;  /* 0x0000000139397824 */ /* 0x001fc800078e023a */
[----:B-1----:R-:W-:-:S04]  /*1f80*/  IMAD.IADD R56, R56, 0x1, R57 ;  /* 0x0000000138387824 */ /* 0x002fc800078e0239 */
[----:B------:R-:W-:-:S04]  /*1f90*/  IMAD.IADD R55, R55, 0x1, R56 ;  /* 0x0000000137377824 */ /* 0x000fc800078e0238 */
[----:B------:R-:W-:-:S04]  /*1fa0*/  IMAD.IADD R54, R54, 0x1, R55 ;  /* 0x0000000136367824 */ /* 0x000fc800078e0237 */
[----:B------:R-:W-:-:S04]  /*1fb0*/  IMAD.IADD R53, R53, 0x1, R54 ;  /* 0x0000000135357824 */ /* 0x000fc800078e0236 */
[----:B------:R-:W-:-:S04]  /*1fc0*/  IMAD.IADD R52, R52, 0x1, R53 ;  /* 0x0000000134347824 */ /* 0x000fc800078e0235 */
[----:B------:R-:W-:-:S05]  /*1fd0*/  IMAD.IADD R80, R5, 0x1, R52 ;  /* 0x0000000105507824 */ /* 0x000fca00078e0234 */
        /* <DEDUP_REMOVED lines=8> */
[----:B------:R-:W0:Y:S02]  /*2060*/  SHFL.UP P0, R89, R88, 0x10, RZ ;  /* 0x0600000058597989 */ /* 0x000e2400000000ff */
[----:B0-----:R-:W-:Y:S01]  /*2070*/  @P0 IMAD.IADD R89, R88, 0x1, R89 ;  /* 0x0000000158590824 */ /* 0x001fe200078e0259 */
[----:B------:R-:W-:-:S04]  /*2080*/  ISETP.NE.AND P0, PT, R86, 0x1, PT ;  /* 0x000000015600780c */ /* 0x000fc80003f05270 */
[----:B------:R0:W-:Y:S01]  /*2090*/  @!P1 STS [R30+0x8400], R89 ;  /* 0x008400591e009388 */ /* 0x0001e20000000800 */
[----:B------:R-:W-:Y:S01]  /*20a0*/  BAR.SYNC.DEFER_BLOCKING 0x0 ;  /* 0x0000000000007b1d */ /* 0x000fe20000010000 */
[----:B------:R-:W-:Y:S01]  /*20b0*/  ISETP.NE.AND P1, PT, R86, 0x4, PT ;  /* 0x000000045600780c */ /* 0x000fe20003f25270 */
[----:B0-----:R-:W-:-:S04]  /*20c0*/  IMAD.IADD R89, R89, 0x1, -R80 ;  /* 0x0000000159597824 */ /* 0x001fc800078e0a50 */
[----:B------:R-:W0:Y:S04]  /*20d0*/  LDS.128 R4, [UR5+0x8400] ;  /* 0x00840005ff047984 */ /* 0x000e280008000c00 */
[----:B------:R-:W1:Y:S01]  /*20e0*/  LDS.128 R8, [UR5+0x8410] ;  /* 0x00841005ff087984 */ /* 0x000e620008000c00 */
[C---:B0-----:R-:W-:Y:S01]  /*20f0*/  SEL R33, R4.reuse, R33, !P0 ;  /* 0x0000002104217207 */ /* 0x041fe20004000000 */
[----:B------:R-:W-:Y:S01]  /*2100*/  IMAD.IADD R5, R4, 0x1, R5 ;  /* 0x0000000104057824 */ /* 0x000fe200078e0205 */
[----:B------:R-:W-:-:S03]  /*2110*/  ISETP.NE.AND P0, PT, R86, 0x2, PT ;  /* 0x000000025600780c */ /* 0x000fc60003f05270 */
[----:B------:R-:W-:Y:S01]  /*2120*/  IMAD.IADD R6, R6, 0x1, R5 ;  /* 0x0000000106067824 */ /* 0x000fe200078e0205 */
[----:B------:R-:W-:Y:S02]  /*2130*/  SEL R33, R5, R33, !P0 ;  /* 0x0000002105217207 */ /* 0x000fe40004000000 */
[----:B------:R-:W-:Y:S01]  /*2140*/  ISETP.NE.AND P0, PT, R86, 0x3, PT ;  /* 0x000000035600780c */ /* 0x000fe20003f05270 */
[----:B------:R-:W-:-:S03]  /*2150*/  IMAD.IADD R7, R7, 0x1, R6 ;  /* 0x0000000107077824 */ /* 0x000fc600078e0206 */
[----:B------:R-:W-:Y:S01]  /*2160*/  SEL R33, R6, R33, !P0 ;  /* 0x0000002106217207 */ /* 0x000fe20004000000 */
[C---:B-1----:R-:W-:Y:S01]  /*2170*/  IMAD.IADD R8, R7.reuse, 0x1, R8 ;  /* 0x0000000107087824 */ /* 0x042fe200078e0208 */
[----:B------:R-:W-:Y:S02]  /*2180*/  ISETP.NE.AND P0, PT, R86, 0x5, PT ;  /* 0x000000055600780c */ /* 0x000fe40003f05270 */
[----:B------:R-:W-:Y:S01]  /*2190*/  SEL R33, R7, R33, !P1 ;  /* 0x0000002107217207 */ /* 0x000fe20004800000 */
[----:B------:R-:W-:Y:S01]  /*21a0*/  IMAD.IADD R9, R9, 0x1, R8 ;  /* 0x0000000109097824 */ /* 0x000fe200078e0208 */
[----:B------:R-:W-:Y:S02]  /*21b0*/  ISETP.NE.AND P1, PT, R82, RZ, PT ;  /* 0x000000ff5200720c */ /* 0x000fe40003f25270 */
[----:B------:R-:W-:Y:S01]  /*21c0*/  SEL R33, R8, R33, !P0 ;  /* 0x0000002108217207 */ /* 0x000fe20004000000 */
[----:B------:R-:W-:Y:S01]  /*21d0*/  IMAD.IADD R10, R10, 0x1, R9 ;  /* 0x000000010a0a7824 */ /* 0x000fe200078e0209 */
[----:B------:R-:W-:-:S02]  /*21e0*/  ISETP.GT.U32.AND P0, PT, R0, 0x1f, PT ;  /* 0x0000001f0000780c */ /* 0x000fc40003f04070 */
[----:B------:R-:W-:Y:S01]  /*21f0*/  SEL R33, R9, R33, !P2 ;  /* 0x0000002109217207 */ /* 0x000fe20005000000 */
[----:B------:R-:W-:Y:S01]  /*2200*/  IMAD.IADD R11, R11, 0x1, R10 ;  /* 0x000000010b0b7824 */ /* 0x000fe200078e020a */
[----:B------:R-:W-:Y:S02]  /*2210*/  ISETP.GT.U32.OR P2, PT, R0, 0x1f, P1 ;  /* 0x0000001f0000780c */ /* 0x000fe40000f44470 */
[----:B------:R-:W-:Y:S02]  /*2220*/  SEL R4, R89, RZ, P1 ;  /* 0x000000ff59047207 */ /* 0x000fe40000800000 */
[----:B------:R-:W-:-:S05]  /*2230*/  SEL R33, R10, R33, !P3 ;  /* 0x000000210a217207 */ /* 0x000fca0005800000 */
[----:B------:R-:W-:Y:S01]  /*2240*/  @P0 IMAD.IADD R89, R33, 0x1, R4 ;  /* 0x0000000121590824 */ /* 0x000fe200078e0204 */
[----:B------:R-:W-:-:S03]  /*2250*/  ISETP.NE.AND P0, PT, R0, RZ, PT ;  /* 0x000000ff0000720c */ /* 0x000fc60003f05270 */
[----:B------:R-:W-:-:S05]  /*2260*/  @!P2 IMAD.U32 R89, R11, 0x10000, RZ ;  /* 0x000100000b59a824 */ /* 0x000fca00078e00ff */
[----:B------:R-:W-:Y:S01]  /*2270*/  @!P2 STS [UR5+0x8428], R89 ;  /* 0x00842859ff00a988 */ /* 0x000fe20008000805 */
[----:B------:R-:W-:Y:S06]  /*2280*/  BAR.SYNC.DEFER_BLOCKING 0x0 ;  /* 0x0000000000007b1d */ /* 0x000fec0000010000 */
[----:B------:R-:W0:Y:S02]  /*2290*/  LDS R4, [UR5+0x8428] ;  /* 0x00842805ff047984 */ /* 0x000e240008000800 */
[----:B0-----:R-:W-:Y:S02]  /*22a0*/  SEL R4, R4, RZ, P0 ;  /* 0x000000ff04047207 */ /* 0x001fe40000000000 */
[----:B------:R-:W-:-:S03]  /*22b0*/  ISETP.LE.AND P0, PT, R84, UR4, PT ;  /* 0x0000000454007c0c */ /* 0x000fc6000bf03270 */
[----:B------:R-:W-:-:S04]  /*22c0*/  IMAD.IADD R4, R4, 0x1, R89 ;  /* 0x0000000104047824 */ /* 0x000fc800078e0259 */
[--C-:B------:R-:W-:Y:S01]  /*22d0*/  IMAD.IADD R6, R79, 0x1, R4.reuse ;  /* 0x000000014f067824 */ /* 0x100fe200078e0204 */
[----:B------:R-:W-:Y:S01]  /*22e0*/  STS [R27], R4 ;  /* 0x000000041b007388 */ /* 0x000fe20000000800 */
[--C-:B------:R-:W-:Y:S02]  /*22f0*/  IMAD.IADD R8, R81, 0x1, R4.reuse ;  /* 0x0000000151087824 */ /* 0x100fe400078e0204 */
[--C-:B------:R-:W-:Y:S01]  /*2300*/  IMAD.IADD R10, R83, 0x1, R4.reuse ;  /* 0x00000001530a7824 */ /* 0x100fe200078e0204 */
[----:B------:R-:W-:Y:S01]  /*2310*/  STS [R27+0x4], R6 ;  /* 0x000004061b007388 */ /* 0x000fe20000000800 */
[--C-:B------:R-:W-:Y:S02]  /*2320*/  IMAD.IADD R80, R85, 0x1, R4.reuse ;  /* 0x0000000155507824 */ /* 0x100fe400078e0204 */
[--C-:B------:R-:W-:Y:S01]  /*2330*/  IMAD.IADD R82, R87, 0x1, R4.reuse ;  /* 0x0000000157527824 */ /* 0x100fe200078e0204 */
[----:B------:R-:W-:Y:S01]  /*2340*/  STS [R27+0x8], R8 ;  /* 0x000008081b007388 */ /* 0x000fe20000000800 */
[----:B------:R-:W-:-:S02]  /*2350*/  IMAD.IADD R78, R78, 0x1, R4 ;  /* 0x000000014e4e7824 */ /* 0x000fc400078e0204 */
[--C-:B------:R-:W-:Y:S01]  /*2360*/  IMAD.IADD R88, R77, 0x1, R4.reuse ;  /* 0x000000014d587824 */ /* 0x100fe200078e0204 */
[----:B------:R-:W-:Y:S01]  /*2370*/  STS [R27+0xc], R10 ;  /* 0x00000c0a1b007388 */ /* 0x000fe20000000800 */
        /* <DEDUP_REMOVED lines=36> */
[----:B------:R-:W-:-:S03]  /*25c0*/  IMAD.IADD R52, R52, 0x1, R4 ;  /* 0x0000000134347824 */ /* 0x000fc600078e0204 */
[----:B------:R-:W-:Y:S04]  /*25d0*/  STS [R27+0x40], R68 ;  /* 0x000040441b007388 */ /* 0x000fe80000000800 */
        /* <DEDUP_REMOVED lines=15> */
[----:B------:R-:W-:Y:S01]  /*26d0*/  STS [R27+0x80], R52 ;  /* 0x000080341b007388 */ /* 0x000fe20000000800 */
[----:B------:R-:W-:Y:S06]  /*26e0*/  BAR.SYNC.DEFER_BLOCKING 0x0 ;  /* 0x0000000000007b1d */ /* 0x000fec0000010000 */
[----:B------:R-:W0:Y:S04]  /*26f0*/  LDS.U16 R49, [R49] ;  /* 0x0000000031317984 */ /* 0x000e280000000400 */
[----:B------:R-:W1:Y:S04]  /*2700*/  LDS.U16 R40, [R40] ;  /* 0x0000000028287984 */ /* 0x000e680000000400 */
[----:B------:R-:W2:Y:S04]  /*2710*/  LDS.U16 R5, [R34] ;  /* 0x0000000022057984 */ /* 0x000ea80000000400 */
[----:B------:R-:W3:Y:S04]  /*2720*/  LDS.U16 R4, [R35] ;  /* 0x0000000023047984 */ /* 0x000ee80000000400 */
[----:B------:R-:W4:Y:S04]  /*2730*/  LDS.U16 R7, [R36] ;  /* 0x0000000024077984 */ /* 0x000f280000000400 */
[----:B------:R-:W4:Y:S04]  /*2740*/  LDS.U16 R6, [R37] ;  /* 0x0000000025067984 */ /* 0x000f280000000400 */
[----:B------:R-:W4:Y:S04]  /*2750*/  LDS.U16 R9, [R38] ;  /* 0x0000000026097984 */ /* 0x000f280000000400 */
[----:B------:R-:W4:Y:S04]  /*2760*/  LDS.U16 R8, [R39] ;  /* 0x0000000027087984 */ /* 0x000f280000000400 */
[----:B------:R-:W4:Y:S01]  /*2770*/  LDS.U16 R50, [R50] ;  /* 0x0000000032327984 */ /* 0x000f220000000400 */
[----:B0-----:R-:W-:-:S02]  /*2780*/  IMAD.IADD R49, R48, 0x1, R49 ;  /* 0x0000000130317824 */ /* 0x001fc400078e0231 */
[----:B-1----:R-:W-:Y:S02]  /*2790*/  IMAD.IADD R40, R47, 0x1, R40 ;  /* 0x000000012f287824 */ /* 0x002fe400078e0228 */
[----:B--2---:R-:W-:Y:S02]  /*27a0*/  IMAD.IADD R46, R46, 0x1, R5 ;  /* 0x000000012e2e7824 */ /* 0x004fe400078e0205 */
[----:B---3--:R-:W-:Y:S02]  /*27b0*/  IMAD.IADD R45, R45, 0x1, R4 ;  /* 0x000000012d2d7824 */ /* 0x008fe400078e0204 */
[----:B----4-:R-:W-:Y:S02]  /*27c0*/  IMAD.IADD R44, R44, 0x1, R7 ;  /* 0x000000012c2c7824 */ /* 0x010fe400078e0207 */
[----:B------:R-:W-:Y:S02]  /*27d0*/  IMAD.IADD R43, R43, 0x1, R6 ;  /* 0x000000012b2b7824 */ /* 0x000fe400078e0206 */
[----:B------:R-:W-:-:S02]  /*27e0*/  IMAD.IADD R9, R42, 0x1, R9 ;  /* 0x000000012a097824 */ /* 0x000fc400078e0209 */
[----:B------:R-:W-:Y:S02]  /*27f0*/  IMAD.IADD R41, R41, 0x1, R8 ;  /* 0x0000000129297824 */ /* 0x000fe400078e0208 */
[----:B------:R-:W-:Y:S01]  /*2800*/  IMAD.IADD R50, R51, 0x1, R50 ;  /* 0x0000000133327824 */ /* 0x000fe200078e0232 */
[----:B------:R-:W-:Y:S06]  /*2810*/  BAR.SYNC.DEFER_BLOCKING 0x0 ;  /* 0x0000000000007b1d */ /* 0x000fec0000010000 */
[----:B------:R-:W-:Y:S05]  /*2820*/  @P0 BRA `(.L_x_333) ;  /* 0x0000000000c80947 */ /* 0x000fea0003800000 */
[----:B------:R-:W-:Y:S02]  /*2830*/  LEA R4, R49, UR5, 0x3 ;  /* 0x0000000531047c11 */ /* 0x000fe4000f8e18ff */
[----:B------:R-:W-:Y:S02]  /*2840*/  LEA R5, R40, UR5, 0x3 ;  /* 0x0000000528057c11 */ /* 0x000fe4000f8e18ff */
[----:B------:R-:W-:Y:S01]  /*2850*/  LEA R6, R46, UR5, 0x3 ;  /* 0x000000052e067c11 */ /* 0x000fe2000f8e18ff */
[----:B-----5:R0:W-:Y:S01]  /*2860*/  STS.U16 [R4], R2 ;  /* 0x0000000204007388 */ /* 0x0201e20000000400 */
[----:B------:R-:W-:Y:S02]  /*2870*/  LEA R7, R45, UR5, 0x3 ;  /* 0x000000052d077c11 */ /* 0x000fe4000f8e18ff */
[----:B------:R-:W-:Y:S01]  /*2880*/  LEA R8, R44, UR5, 0x3 ;  /* 0x000000052c087c11 */ /* 0x000fe2000f8e18ff */
[----:B------:R1:W-:Y:S01]  /*2890*/  STS [R4+0x4], R19 ;  /* 0x0000041304007388 */ /* 0x0003e20000000800 */
[----:B------:R-:W-:-:S03]  /*28a0*/  LEA R9, R9, UR5, 0x3 ;  /* 0x0000000509097c11 */ /* 0x000fc6000f8e18ff */
[----:B------:R2:W-:Y:S01]  /*28b0*/  STS.U16 [R5], R3 ;  /* 0x0000000305007388 */ /* 0x0005e20000000400 */
[----:B0-----:R-:W-:-:S03]  /*28c0*/  LEA R2, R43, UR5, 0x3 ;  /* 0x000000052b027c11 */ /* 0x001fc6000f8e18ff */
[----:B------:R-:W-:Y:S01]  /*28d0*/  STS [R5+0x4], R20 ;  /* 0x0000041405007388 */ /* 0x000fe20000000800 */
[----:B-1----:R-:W-:-:S03]  /*28e0*/  LEA R4, R50, UR5, 0x3 ;  /* 0x0000000532047c11 */ /* 0x002fc6000f8e18ff */
[----:B------:R-:W-:Y:S01]  /*28f0*/  STS.U16 [R6], R12 ;  /* 0x0000000c06007388 */ /* 0x000fe20000000400 */
[----:B--2---:R-:W-:-:S03]  /*2900*/  LEA R3, R41, UR5, 0x3 ;  /* 0x0000000529037c11 */ /* 0x004fc6000f8e18ff */
[----:B------:R-:W-:Y:S04]  /*2910*/  STS [R6+0x4], R21 ;  /* 0x0000041506007388 */ /* 0x000fe80000000800 */
[----:B------:R-:W-:Y:S04]  /*2920*/  STS.U16 [R7], R13 ;  /* 0x0000000d07007388 */ /* 0x000fe80000000400 */
        /* <DEDUP_REMOVED lines=10> */
[----:B------:R-:W-:Y:S01]  /*29d0*/  STS [R4+0x4], R29 ;  /* 0x0000041d04007388 */ /* 0x000fe20000000800 */
[----:B------:R-:W-:Y:S06]  /*29e0*/  BAR.SYNC.DEFER_BLOCKING 0x0 ;  /* 0x0000000000007b1d */ /* 0x000fec0000010000 */
[----:B------:R-:W0:Y:S04]  /*29f0*/  LDS.U16 R5, [R31] ;  /* 0x000000001f057984 */ /* 0x000e280000000400 */
[----:B------:R-:W1:Y:S04]  /*2a00*/  LDS.U16 R6, [R31+0x8] ;  /* 0x000008001f067984 */ /* 0x000e680000000400 */
[----:B------:R2:W3:Y:S04]  /*2a10*/  LDS.U16 R12, [R31+0x10] ;  /* 0x000010001f0c7984 */ /* 0x0004e80000000400 */
[----:B------:R2:W4:Y:S04]  /*2a20*/  LDS.U16 R13, [R31+0x18] ;  /* 0x000018001f0d7984 */ /* 0x0005280000000400 */
[----:B------:R2:W2:Y:S04]  /*2a30*/  LDS.U16 R14, [R31+0x20] ;  /* 0x000020001f0e7984 */ /* 0x0004a80000000400 */
[----:B------:R0:W2:Y:S04]  /*2a40*/  LDS.U16 R15, [R31+0x28] ;  /* 0x000028001f0f7984 */ /* 0x0000a80000000400 */
[----:B------:R0:W2:Y:S04]  /*2a50*/  LDS.U16 R16, [R31+0x30] ;  /* 0x000030001f107984 */ /* 0x0000a80000000400 */
[----:B------:R0:W2:Y:S04]  /*2a60*/  LDS.U16 R17, [R31+0x38] ;  /* 0x000038001f117984 */ /* 0x0000a80000000400 */
[----:B------:R0:W2:Y:S04]  /*2a70*/  LDS.U16 R18, [R31+0x40] ;  /* 0x000040001f127984 */ /* 0x0000a80000000400 */
[----:B------:R1:W2:Y:S04]  /*2a80*/  LDS R19, [R31+0x4] ;  /* 0x000004001f137984 */ /* 0x0002a80000000800 */
[----:B------:R2:W2:Y:S01]  /*2a90*/  LDS R20, [R31+0xc] ;  /* 0x00000c001f147984 */ /* 0x0004a20000000800 */
[----:B0-----:R-:W-:-:S03]  /*2aa0*/  PRMT R2, R5, 0x7610, R2 ;  /* 0x0000761005027816 */ /* 0x001fc60000000002 */
[----:B------:R0:W0:Y:S01]  /*2ab0*/  LDS R21, [R31+0x14] ;  /* 0x000014001f157984 */ /* 0x0000220000000800 */
[----:B-1----:R-:W-:-:S03]  /*2ac0*/  PRMT R3, R6, 0x7610, R3 ;  /* 0x0000761006037816 */ /* 0x002fc60000000003 */
[----:B------:R1:W0:Y:S04]  /*2ad0*/  LDS R22, [R31+0x1c] ;  /* 0x00001c001f167984 */ /* 0x0002280000000800 */
[----:B------:R1:W0:Y:S04]  /*2ae0*/  LDS R23, [R31+0x24] ;  /* 0x000024001f177984 */ /* 0x0002280000000800 */
[----:B------:R1:W0:Y:S04]  /*2af0*/  LDS R24, [R31+0x2c] ;  /* 0x00002c001f187984 */ /* 0x0002280000000800 */
[----:B------:R1:W0:Y:S04]  /*2b00*/  LDS R26, [R31+0x34] ;  /* 0x000034001f1a7984 */ /* 0x0002280000000800 */
[----:B------:R1:W0:Y:S04]  /*2b10*/  LDS R28, [R31+0x3c] ;  /* 0x00003c001f1c7984 */ /* 0x0002280000000800 */
[----:B------:R1:W0:Y:S01]  /*2b20*/  LDS R29, [R31+0x44] ;  /* 0x000044001f1d7984 */ /* 0x0002220000000800 */
[----:B------:R-:W-:Y:S06]  /*2b30*/  BAR.SYNC.DEFER_BLOCKING 0x0 ;  /* 0x0000000000007b1d */ /* 0x000fec0000010000 */
[----:B---34-:R-:W-:Y:S05]  /*2b40*/  BRA `(.L_x_334) ;  /* 0xffffffd800b87947 */ /* 0x018fea000383ffff */
.L_x_333:
[----:B------:R-:W-:Y:S01]  /*2b50*/  LEA R49, R49, UR5, 0x3 ;  /* 0x0000000531317c11 */ /* 0x000fe2000f8e18ff */
[----:B------:R-:W-:Y:S01]  /*2b60*/  IMAD R31, R0, -0x40, R31 ;  /* 0xffffffc0001f7824 */ /* 0x000fe200078e021f */
[----:B------:R-:W-:Y:S01]  /*2b70*/  LEA R40, R40, UR5, 0x3 ;  /* 0x0000000528287c11 */ /* 0x000fe2000f8e18ff */
[----:B------:R-:W0:Y:S01]  /*2b80*/  LDCU UR4, c[0x0][0x3a0] ;  /* 0x00007400ff0477ac */ /* 0x000e220008000800 */
[----:B------:R-:W-:Y:S01]  /*2b90*/  LEA R46, R46, UR5, 0x3 ;  /* 0x000000052e2e7c11 */ /* 0x000fe2000f8e18ff */
[----:B-----5:R-:W-:Y:S01]  /*2ba0*/  STS.U16 [R49], R2 ;  /* 0x0000000231007388 */ /* 0x020fe20000000400 */
[----:B------:R-:W-:Y:S01]  /*2bb0*/  LEA R45, R45, UR5, 0x3 ;  /* 0x000000052d2d7c11 */ /* 0x000fe2000f8e18ff */
[----:B------:R-:W-:Y:S01]  /*2bc0*/  VIADD R11, R0, 0x200 ;  /* 0x00000200000b7836 */ /* 0x000fe20000000000 */
[----:B------:R-:W-:Y:S01]  /*2bd0*/  LEA R44, R44, UR5, 0x3 ;  /* 0x000000052c2c7c11 */ /* 0x000fe2000f8e18ff */
[----:B------:R1:W-:Y:S01]  /*2be0*/  STS [R49+0x4], R19 ;  /* 0x0000041331007388 */ /* 0x0003e20000000800 */
[----:B------:R-:W-:-:S02]  /*2bf0*/  LEA R43, R43, UR5, 0x3 ;  /* 0x000000052b2b7c11 */ /* 0x000fc4000f8e18ff */
[----:B------:R-:W-:Y:S01]  /*2c00*/  LEA R9, R9, UR5, 0x3 ;  /* 0x0000000509097c11 */ /* 0x000fe2000f8e18ff */
[----:B------:R2:W-:Y:S01]  /*2c10*/  STS.U16 [R40], R3 ;  /* 0x0000000328007388 */ /* 0x0005e20000000400 */
[----:B------:R-:W-:Y:S02]  /*2c20*/  LEA R41, R41, UR5, 0x3 ;  /* 0x0000000529297c11 */ /* 0x000fe4000f8e18ff */
[----:B------:R-:W-:Y:S01]  /*2c30*/  LEA R50, R50, UR5, 0x3 ;  /* 0x0000000532327c11 */ /* 0x000fe2000f8e18ff */
[----:B------:R-:W-:Y:S01]  /*2c40*/  STS [R40+0x4], R20 ;  /* 0x0000041428007388 */ /* 0x000fe20000000800 */
[----:B-1----:R-:W-:-:S03]  /*2c50*/  VIADD R19, R0, 0x500 ;  /* 0x0000050000137836 */ /* 0x002fc60000000000 */
[----:B------:R-:W-:Y:S01]  /*2c60*/  STS.U16 [R46], R12 ;  /* 0x0000000c2e007388 */ /* 0x000fe20000000400 */
[C---:B0-----:R-:W-:Y:S01]  /*2c70*/  ISETP.GE.U32.AND P0, PT, R0.reuse, UR4, PT ;  /* 0x0000000400007c0c */ /* 0x041fe2000bf06070 */
[----:B--2---:R-:W0:Y:S01]  /*2c80*/  LDC.64 R2, c[0x0][0x388] ;  /* 0x0000e200ff027b82 */ /* 0x004e220000000a00 */
[----:B------:R-:W-:Y:S01]  /*2c90*/  ISETP.GE.U32.AND P5, PT, R11, UR4, PT ;  /* 0x000000040b007c0c */ /* 0x000fe2000bfa6070 */
[----:B------:R-:W-:Y:S04]  /*2ca0*/  STS [R46+0x4], R21 ;  /* 0x000004152e007388 */ /* 0x000fe80000000800 */
[----:B------:R1:W-:Y:S04]  /*2cb0*/  STS.U16 [R45], R13 ;  /* 0x0000000d2d007388 */ /* 0x0003e80000000400 */
[----:B------:R-:W-:Y:S04]  /*2cc0*/  STS [R45+0x4], R22 ;  /* 0x000004162d007388 */ /* 0x000fe80000000800 */
[----:B------:R-:W-:Y:S01]  /*2cd0*/  STS.U16 [R44], R14 ;  /* 0x0000000e2c007388 */ /* 0x000fe20000000400 */
[----:B-1----:R-:W-:-:S03]  /*2ce0*/  VIADD R13, R0, 0x300 ;  /* 0x00000300000d7836 */ /* 0x002fc60000000000 */
[----:B------:R-:W-:Y:S02]  /*2cf0*/  STS [R44+0x4], R23 ;  /* 0x000004172c007388 */ /* 0x000fe40000000800 */
[----:B------:R-:W-:Y:S02]  /*2d00*/  ISETP.GE.U32.AND P1, PT, R13, UR4, PT ;  /* 0x000000040d007c0c */ /* 0x000fe4000bf26070 */
[----:B------:R1:W-:Y:S01]  /*2d10*/  STS.U16 [R43], R15 ;  /* 0x0000000f2b007388 */ /* 0x0003e20000000400 */
[----:B0-----:R-:W-:-:S03]  /*2d20*/  IMAD.WIDE.U32 R2, R0, 0x8, R2 ;  /* 0x0000000800027825 */ /* 0x001fc600078e0002 */
[----:B------:R-:W-:Y:S04]  /*2d30*/  STS [R43+0x4], R24 ;  /* 0x000004182b007388 */ /* 0x000fe80000000800 */
[----:B------:R-:W-:Y:S01]  /*2d40*/  STS.U16 [R9], R16 ;  /* 0x0000001009007388 */ /* 0x000fe20000000400 */
[----:B-1----:R-:W-:-:S03]  /*2d50*/  LOP3.LUT R15, R0, 0x400, RZ, 0xfc, !PT ;  /* 0x00000400000f7812 */ /* 0x002fc600078efcff */
[----:B------:R0:W-:Y:S01]  /*2d60*/  STS [R9+0x4], R26 ;  /* 0x0000041a09007388 */ /* 0x0001e20000000800 */
[----:B------:R-:W-:-:S03]  /*2d70*/  ISETP.GE.U32.AND P2, PT, R15, UR4, PT ;  /* 0x000000040f007c0c */ /* 0x000fc6000bf46070 */
[----:B------:R-:W-:Y:S04]  /*2d80*/  STS.U16 [R41], R17 ;  /* 0x0000001129007388 */ /* 0x000fe80000000400 */
[----:B------:R-:W-:Y:S01]  /*2d90*/  STS [R41+0x4], R28 ;  /* 0x0000041c29007388 */ /* 0x000fe20000000800 */
[----:B0-----:R-:W-:-:S03]  /*2da0*/  VIADD R9, R0, 0x100 ;  /* 0x0000010000097836 */ /* 0x001fc60000000000 */
[----:B------:R-:W-:Y:S02]  /*2db0*/  STS.U16 [R50], R18 ;  /* 0x0000001232007388 */ /* 0x000fe40000000400 */
[----:B------:R-:W-:Y:S02]  /*2dc0*/  ISETP.GE.U32.AND P4, PT, R9, UR4, PT ;  /* 0x0000000409007c0c */ /* 0x000fe4000bf86070 */
[----:B------:R-:W-:Y:S01]  /*2dd0*/  STS [R50+0x4], R29 ;  /* 0x0000041d32007388 */ /* 0x000fe20000000800 */
[----:B------:R-:W-:Y:S06]  /*2de0*/  BAR.SYNC.DEFER_BLOCKING 0x0 ;  /* 0x0000000000007b1d */ /* 0x000fec0000010000 */
[----:B------:R-:W0:Y:S04]  /*2df0*/  LDS R4, [R31+0x804] ;  /* 0x000804001f047984 */ /* 0x000e280000000800 */
[----:B------:R-:W1:Y:S04]  /*2e00*/  LDS R6, [R31+0x1004] ;  /* 0x001004001f067984 */ /* 0x000e680000000800 */
[----:B------:R-:W-:Y:S04]  /*2e10*/  LDS.U16 R5, [R31+0x800] ;  /* 0x000800001f057984 */ /* 0x000fe80000000400 */
[----:B------:R-:W-:Y:S04]  /*2e20*/  LDS.U16 R7, [R31+0x1000] ;  /* 0x001000001f077984 */ /* 0x000fe80000000400 */
[----:B------:R-:W-:Y:S04]  /*2e30*/  LDS R8, [R31+0x1804] ;  /* 0x001804001f087984 */ /* 0x000fe80000000800 */
[----:B------:R-:W2:Y:S04]  /*2e40*/  LDS R10, [R31+0x2004] ;  /* 0x002004001f0a7984 */ /* 0x000ea80000000800 */
[----:B------:R-:W-:Y:S04]  /*2e50*/  LDS R12, [R31+0x2804] ;  /* 0x002804001f0c7984 */ /* 0x000fe80000000800 */
[----:B------:R-:W-:Y:S04]  /*2e60*/  LDS R14, [R31+0x3004] ;  /* 0x003004001f0e7984 */ /* 0x000fe80000000800 */
[----:B------:R-:W3:Y:S04]  /*2e70*/  LDS.U16 R11, [R31+0x2000] ;  /* 0x002000001f0b7984 */ /* 0x000ee80000000400 */
[----:B------:R-:W4:Y:S04]  /*2e80*/  LDS.U16 R9, [R31+0x1800] ;  /* 0x001800001f097984 */ /* 0x000f280000000400 */
[----:B------:R-:W-:Y:S01]  /*2e90*/  LDS R16, [R31+0x3804] ;  /* 0x003804001f107984 */ /* 0x000fe20000000800 */
[----:B0-----:R-:W-:-:S03]  /*2ea0*/  @!P4 ISETP.GT.AND P3, PT, R4, -0x1, PT ;  /* 0xffffffff0400c80c */ /* 0x001fc60003f64270 */
[----:B------:R-:W-:Y:S01]  /*2eb0*/  @!P0 LDS R18, [R31+0x4] ;  /* 0x000004001f128984 */ /* 0x000fe20000000800 */
[----:B-1----:R-:W-:Y:S02]  /*2ec0*/  @!P5 ISETP.GT.AND P6, PT, R6, -0x1, PT ;  /* 0xffffffff0600d80c */ /* 0x002fe40003fc4270 */
[C---:B------:R-:W-:Y:S01]  /*2ed0*/  @!P4 SEL R17, R32.reuse, 0x80000000, P3 ;  /* 0x800000002011c807 */ /* 0x040fe20001800000 */
[----:B------:R-:W0:Y:S01]  /*2ee0*/  LDS.U16 R13, [R31+0x2800] ;  /* 0x002800001f0d7984 */ /* 0x000e220000000400 */
[----:B------:R-:W-:Y:S02]  /*2ef0*/  ISETP.GE.U32.AND P3, PT, R19, UR4, PT ;  /* 0x0000000413007c0c */ /* 0x000fe4000bf66070 */
[----:B------:R-:W-:Y:S01]  /*2f00*/  @!P5 SEL R19, R32, 0x80000000, P6 ;  /* 0x800000002013d807 */ /* 0x000fe20003000000 */
[----:B------:R-:W1:Y:S01]  /*2f10*/  LDS.U16 R15, [R31+0x3000] ;  /* 0x003000001f0f7984 */ /* 0x000e620000000400 */
[----:B------:R-:W-:Y:S01]  /*2f20*/  @!P4 LOP3.LUT R21, R17, R4, RZ, 0x3c, !PT ;  /* 0x000000041115c212 */ /* 0x000fe200078e3cff */
[C---:B------:R-:W-:Y:S01]  /*2f30*/  VIADD R4, R0.reuse, 0x600 ;  /* 0x0000060000047836 */ /* 0x040fe20000000000 */
[----:B------:R-:W-:Y:S01]  /*2f40*/  @!P5 LOP3.LUT R23, R19, R6, RZ, 0x3c, !PT ;  /* 0x000000061317d212 */ /* 0x000fe200078e3cff */
[----:B------:R-:W1:Y:S01]  /*2f50*/  LDS.U16 R17, [R31+0x3800] ;  /* 0x003800001f117984 */ /* 0x000e620000000400 */
[C---:B------:R-:W-:Y:S01]  /*2f60*/  VIADD R6, R0.reuse, 0x700 ;  /* 0x0000070000067836 */ /* 0x040fe20000000000 */
[----:B------:R-:W-:-:S02]  /*2f70*/  LOP3.LUT R0, R0, 0x800, RZ, 0xfc, !PT ;  /* 0x0000080000007812 */ /* 0x000fc400078efcff */
[----:B------:R-:W1:Y:S01]  /*2f80*/  @!P0 LDS.U16 R19, [R31] ;  /* 0x000000001f138984 */ /* 0x000e620000000400 */
[----:B--2---:R-:W-:-:S03]  /*2f90*/  @!P2 ISETP.GT.AND P6, PT, R10, -0x1, PT ;  /* 0xffffffff0a00a80c */ /* 0x004fc60003fc4270 */
[----:B------:R2:W-:Y:S04]  /*2fa0*/  @!P4 STG.E.U16 desc[UR8][R2.64+0x800], R5 ;  /* 0x000800050200c986 */ /* 0x0005e8000c101508 */
[----:B------:R-:W-:Y:S01]  /*2fb0*/  @!P4 STG.E desc[UR8][R2.64+0x804], R21 ;  /* 0x000804150200c986 */ /* 0x000fe2000c101908 */
[----:B------:R-:W-:-:S03]  /*2fc0*/  @!P1 ISETP.GT.AND P4, PT, R8, -0x1, PT ;  /* 0xffffffff0800980c */ /* 0x000fc60003f84270 */
[----:B------:R4:W-:Y:S01]  /*2fd0*/  @!P5 STG.E.U16 desc[UR8][R2.64+0x1000], R7 ;  /* 0x001000070200d986 */ /* 0x0009e2000c101508 */
[----:B------:R-:W-:Y:S02]  /*2fe0*/  @!P1 SEL R25, R32, 0x80000000, P4 ;  /* 0x8000000020199807 */ /* 0x000fe40002000000 */
[----:B------:R-:W-:Y:S01]  /*2ff0*/  ISETP.GE.U32.AND P4, PT, R6, UR4, PT ;  /* 0x0000000406007c0c */ /* 0x000fe2000bf86070 */
[----:B------:R-:W-:Y:S01]  /*3000*/  @!P5 STG.E desc[UR8][R2.64+0x1004], R23 ;  /* 0x001004170200d986 */ /* 0x000fe2000c101908 */
[----:B------:R-:W-:Y:S02]  /*3010*/  ISETP.GE.U32.AND P5, PT, R4, UR4, PT ;  /* 0x0000000404007c0c */ /* 0x000fe4000bfa6070 */
[----:B--2---:R-:W-:Y:S01]  /*3020*/  @!P2 SEL R5, R32, 0x80000000, P6 ;  /* 0x800000002005a807 */ /* 0x004fe20003000000 */
[----:B---3--:R-:W-:Y:S01]  /*3030*/  @!P2 STG.E.U16 desc[UR8][R2.64+0x2000], R11 ;  /* 0x0020000b0200a986 */ /* 0x008fe2000c101508 */
[----:B------:R-:W-:Y:S02]  /*3040*/  @!P3 ISETP.GT.AND P6, PT, R12, -0x1, PT ;  /* 0xffffffff0c00b80c */ /* 0x000fe40003fc4270 */
[----:B------:R-:W-:Y:S01]  /*3050*/  @!P1 LOP3.LUT R25, R25, R8, RZ, 0x3c, !PT ;  /* 0x0000000819199212 */ /* 0x000fe200078e3cff */
[----:B----4-:R2:W-:Y:S01]  /*3060*/  @!P1 STG.E.U16 desc[UR8][R2.64+0x1800], R9 ;  /* 0x0018000902009986 */ /* 0x0105e2000c101508 */
[----:B------:R-:W-:-:S02]  /*3070*/  @!P2 LOP3.LUT R7, R5, R10, RZ, 0x3c, !PT ;  /* 0x0000000a0507a212 */ /* 0x000fc400078e3cff */
[----:B------:R-:W-:Y:S01]  /*3080*/  @!P3 SEL R5, R32, 0x80000000, P6 ;  /* 0x800000002005b807 */ /* 0x000fe20003000000 */
[----:B------:R3:W-:Y:S01]  /*3090*/  @!P1 STG.E desc[UR8][R2.64+0x1804], R25 ;  /* 0x0018041902009986 */ /* 0x0007e2000c101908 */
[----:B------:R-:W-:Y:S02]  /*30a0*/  ISETP.GE.U32.AND P1, PT, R0, UR4, PT ;  /* 0x0000000400007c0c */ /* 0x000fe4000bf26070 */
[----:B------:R-:W-:Y:S01]  /*30b0*/  @!P5 ISETP.GT.AND P6, PT, R14, -0x1, PT ;  /* 0xffffffff0e00d80c */ /* 0x000fe20003fc4270 */
[----:B------:R3:W-:Y:S01]  /*30c0*/  @!P2 STG.E desc[UR8][R2.64+0x2004], R7 ;  /* 0x002004070200a986 */ /* 0x0007e2000c101908 */
[----:B------:R-:W-:Y:S02]  /*30d0*/  @!P3 LOP3.LUT R21, R5, R12, RZ, 0x3c, !PT ;  /* 0x0000000c0515b212 */ /* 0x000fe400078e3cff */
[----:B------:R-:W-:Y:S01]  /*30e0*/  @!P5 SEL R5, R32, 0x80000000, P6 ;  /* 0x800000002005d807 */ /* 0x000fe20003000000 */
[----:B0-----:R3:W-:Y:S01]  /*30f0*/  @!P3 STG.E.U16 desc[UR8][R2.64+0x2800], R13 ;  /* 0x0028000d0200b986 */ /* 0x0017e2000c101508 */
[----:B------:R-:W-:-:S02]  /*3100*/  @!P4 ISETP.GT.AND P2, PT, R16, -0x1, PT ;  /* 0xffffffff1000c80c */ /* 0x000fc40003f44270 */
[----:B------:R-:W-:Y:S01]  /*3110*/  @!P0 ISETP.GT.AND P6, PT, R18, -0x1, PT ;  /* 0xffffffff1200880c */ /* 0x000fe20003fc4270 */
[----:B------:R3:W-:Y:S01]  /*3120*/  @!P3 STG.E desc[UR8][R2.64+0x2804], R21 ;  /* 0x002804150200b986 */ /* 0x0007e2000c101908 */
[----:B--2---:R-:W-:Y:S02]  /*3130*/  @!P5 LOP3.LUT R9, R5, R14, RZ, 0x3c, !PT ;  /* 0x0000000e0509d212 */ /* 0x004fe400078e3cff */
[C---:B------:R-:W-:Y:S01]  /*3140*/  @!P4 SEL R11, R32.reuse, 0x80000000, P2 ;  /* 0x80000000200bc807 */ /* 0x040fe20001000000 */
[----:B-1----:R3:W-:Y:S01]  /*3150*/  @!P5 STG.E.U16 desc[UR8][R2.64+0x3000], R15 ;  /* 0x0030000f0200d986 */ /* 0x0027e2000c101508 */
[----:B------:R-:W-:Y:S02]  /*3160*/  @!P0 SEL R5, R32, 0x80000000, P6 ;  /* 0x8000000020058807 */ /* 0x000fe40003000000 */
[----:B------:R-:W-:Y:S01]  /*3170*/  @!P4 LOP3.LUT R11, R11, R16, RZ, 0x3c, !PT ;  /* 0x000000100b0bc212 */ /* 0x000fe200078e3cff */
[----:B------:R3:W-:Y:S01]  /*3180*/  @!P5 STG.E desc[UR8][R2.64+0x3004], R9 ;  /* 0x003004090200d986 */ /* 0x0007e2000c101908 */
[----:B------:R-:W-:-:S03]  /*3190*/  @!P0 LOP3.LUT R5, R5, R18, RZ, 0x3c, !PT ;  /* 0x0000001205058212 */ /* 0x000fc600078e3cff */
[----:B------:R3:W-:Y:S04]  /*31a0*/  @!P4 STG.E.U16 desc[UR8][R2.64+0x3800], R17 ;  /* 0x003800110200c986 */ /* 0x0007e8000c101508 */
[----:B------:R3:W-:Y:S04]  /*31b0*/  @!P4 STG.E desc[UR8][R2.64+0x3804], R11 ;  /* 0x0038040b0200c986 */ /* 0x0007e8000c101908 */
[----:B------:R3:W-:Y:S04]  /*31c0*/  @!P0 STG.E.U16 desc[UR8][R2.64], R19 ;  /* 0x0000001302008986 */ /* 0x0007e8000c101508 */
[----:B------:R3:W-:Y:S01]  /*31d0*/  @!P0 STG.E desc[UR8][R2.64+0x4], R5 ;  /* 0x0000040502008986 */ /* 0x0007e2000c101908 */
[----:B------:R-:W-:Y:S05]  /*31e0*/  @P1 EXIT ;  /* 0x000000000000194d */ /* 0x000fea0003800000 */
[----:B------:R-:W0:Y:S04]  /*31f0*/  LDS R0, [R31+0x4004] ;  /* 0x004004001f007984 */ /* 0x000e280000000800 */
[----:B---3--:R-:W1:Y:S01]  /*3200*/  LDS.U16 R5, [R31+0x4000] ;  /* 0x004000001f057984 */ /* 0x008e620000000400 */
[----:B0-----:R-:W-:-:S04]  /*3210*/  ISETP.GT.AND P0, PT, R0, -0x1, PT ;  /* 0xffffffff0000780c */ /* 0x001fc80003f04270 */
[----:B------:R-:W-:Y:S01]  /*3220*/  SEL R7, R32, 0x80000000, P0 ;  /* 0x8000000020077807 */ /* 0x000fe20000000000 */
[----:B-1----:R-:W-:Y:S03]  /*3230*/  STG.E.U16 desc[UR8][R2.64+0x4000], R5 ;  /* 0x0040000502007986 */ /* 0x002fe6000c101508 */
[----:B------:R-:W-:-:S05]  /*3240*/  LOP3.LUT R7, R7, R0, RZ, 0x3c, !PT ;  /* 0x0000000007077212 */ /* 0x000fca00078e3cff */
[----:B------:R-:W-:Y:S01]  /*3250*/  STG.E desc[UR8][R2.64+0x4004], R7 ;  /* 0x0040040702007986 */ /* 0x000fe2000c101908 */
[----:B------:R-:W-:Y:S05]  /*3260*/  EXIT ;  /* 0x000000000000794d */ /* 0x000fea0003800000 */
.L_x_335:
        /* <DEDUP_REMOVED lines=9> */
.L_x_342:


//--------------------- .text._ZN3cub18CUB_300001_SM_10006detail11EmptyKernelIvEEvv --------------------------
	.section	.text._ZN3cub18CUB_300001_SM_10006detail11EmptyKernelIvEEvv,"ax",@progbits
	.align	128
        .global         _ZN3cub18CUB_300001_SM_10006detail11EmptyKernelIvEEvv
        .type           _ZN3cub18CUB_300001_SM_10006detail11EmptyKernelIvEEvv,@function
        .size           _ZN3cub18CUB_300001_SM_10006detail11EmptyKernelIvEEvv,(.L_x_343 - _ZN3cub18CUB_300001_SM_10006detail11EmptyKernelIvEEvv)
        .other          _ZN3cub18CUB_300001_SM_10006detail11EmptyKernelIvEEvv,@"STO_CUDA_ENTRY STV_DEFAULT"
_ZN3cub18CUB_300001_SM_10006detail11EmptyKernelIvEEvv:
.text._ZN3cub18CUB_300001_SM_10006detail11EmptyKernelIvEEvv:
[----:B------:R-:W-:Y:S01]  /*0000*/  LDC R1, c[0x0][0x37c] ;  /* 0x0000df00ff017b82 */ /* 0x000fe20000000800 */
[----:B------:R-:W-:Y:S05]  /*0010*/  EXIT ;  /* 0x000000000000794d */ /* 0x000fea0003800000 */
.L_x_336:
        /* <DEDUP_REMOVED lines=14> */
.L_x_343:


//--------------------- .nv.shared.reserved.0     --------------------------
	.section	.nv.shared.reserved.0,"aw",@nobits
	.weak		__nv_reservedSMEM_offset_0_alias
	.size		__nv_reservedSMEM_offset_0_alias, 0, 64
	.other		__nv_reservedSMEM_offset_0_alias,@"STO_CUDA_RESERVED_SHARED STV_DEFAULT"
__nv_reservedSMEM_offset_0_alias:
	.zero		0
	.zero		64


//--------------------- .nv.global                --------------------------
	.section	.nv.global,"aw",@nobits
.nv.global:
	.type		_ZN34_INTERNAL_ee109f33_4_k_cu_88aa4a136thrust24THRUST_300001_SM_1000_NS3seqE,@object
	.size		_ZN34_INTERNAL_ee109f33_4_k_cu_88aa4a136thrust24THRUST_300001_SM_1000_NS3seqE,(_ZN34_INTERNAL_ee109f33_4_k_cu_88aa4a134cuda3std3__48in_placeE - _ZN34_INTERNAL_ee109f33_4_k_cu_88aa4a136thrust24THRUST_300001_SM_1000_NS3seqE)
_ZN34_INTERNAL_ee109f33_4_k_cu_88aa4a136thrust24THRUST_300001_SM_1000_NS3seqE:
	.zero		1
	.type		_ZN34_INTERNAL_ee109f33_4_k_cu_88aa4a134cuda3std3__48in_placeE,@object
	.size		_ZN34_INTERNAL_ee109f33_4_k_cu_88aa4a134cuda3std3__48in_placeE,(_ZN34_INTERNAL_ee109f33_4_k_cu_88aa4a134cuda3std6ranges3__45__cpo4sizeE - _ZN34_INTERNAL_ee109f33_4_k_cu_88aa4a134cuda3std3__48in_placeE)
_ZN34_INTERNAL_ee109f33_4_k_cu_88aa4a134cuda3std3__48in_placeE:
	.zero		1
	.type		_ZN34_INTERNAL_ee109f33_4_k_cu_88aa4a134cuda3std6ranges3__45__cpo4sizeE,@object
	.size		_ZN34_INTERNAL_ee109f33_4_k_cu_88aa4a134cuda3std6ranges3__45__cpo4sizeE,(_ZN34_INTERNAL_ee109f33_4_k_cu_88aa4a136thrust24THRUST_300001_SM_1000_NS12placeholders2_3E - _ZN34_INTERNAL_ee109f33_4_k_cu_88aa4a134cuda3std6ranges3__45__cpo4sizeE)
_ZN34_INTERNAL_ee109f33_4_k_cu_88aa4a134cuda3std6ranges3__45__cpo4sizeE:
	.zero		1
	.type		_ZN34_INTERNAL_ee109f33_4_k_cu_88aa4a136thrust24THRUST_300001_SM_1000_NS12placeholders2_3E,@object
	.size		_ZN34_INTERNAL_ee109f33_4_k_cu_88aa4a136thrust24THRUST_300001_SM_1000_NS12placeholders2_3E,(_ZN34_INTERNAL_ee109f33_4_k_cu_88aa4a134cuda3std3__45__cpo6cbeginE - _ZN34_INTERNAL_ee109f33_4_k_cu_88aa4a136thrust24THRUST_300001_SM_1000_NS12placeholders2_3E)
_ZN34_INTERNAL_ee109f33_4_k_cu_88aa4a136thrust24THRUST_300001_SM_1000_NS12placeholders2_3E:
	.zero		1
	.type		_ZN34_INTERNAL_ee109f33_4_k_cu_88aa4a134cuda3std3__45__cpo6cbeginE,@object
	.size		_ZN34_INTERNAL_ee109f33_4_k_cu_88aa4a134cuda3std3__45__cpo6cbeginE,(_ZN34_INTERNAL_ee109f33_4_k_cu_88aa4a134cuda3std6ranges3__45__cpo6cbeginE - _ZN34_INTERNAL_ee109f33_4_k_cu_88aa4a134cuda3std3__45__cpo6cbeginE)
_ZN34_INTERNAL_ee109f33_4_k_cu_88aa4a134cuda3std3__45__cpo6cbeginE:
	.zero		1
	.type		_ZN34_INTERNAL_ee109f33_4_k_cu_88aa4a134cuda3std6ranges3__45__cpo6cbeginE,@object
	.size		_ZN34_INTERNAL_ee109f33_4_k_cu_88aa4a134cuda3std6ranges3__45__cpo6cbeginE,(_ZN34_INTERNAL_ee109f33_4_k_cu_88aa4a136thrust24THRUST_300001_SM_1000_NS12placeholders2_7E - _ZN34_INTERNAL_ee109f33_4_k_cu_88aa4a134cuda3std6ranges3__45__cpo6cbeginE)
_ZN34_INTERNAL_ee109f33_4_k_cu_88aa4a134cuda3std6ranges3__45__cpo6cbeginE:
	.zero		1
	.type		_ZN34_INTERNAL_ee109f33_4_k_cu_88aa4a136thrust24THRUST_300001_SM_1000_NS12placeholders2_7E,@object
	.size		_ZN34_INTERNAL_ee109f33_4_k_cu_88aa4a136thrust24THRUST_300001_SM_1000_NS12placeholders2_7E,(_ZN34_INTERNAL_ee109f33_4_k_cu_88aa4a134cuda3std3__45__cpo7crbeginE - _ZN34_INTERNAL_ee109f33_4_k_cu_88aa4a136thrust24THRUST_300001_SM_1000_NS12placeholders2_7E)
_ZN34_INTERNAL_ee109f33_4_k_cu_88aa4a136thrust24THRUST_300001_SM_1000_NS12placeholders2_7E:
	.zero		1
	.type		_ZN34_INTERNAL_ee109f33_4_k_cu_88aa4a134cuda3std3__45__cpo7crbeginE,@object
	.size		_ZN34_INTERNAL_ee109f33_4_k_cu_88aa4a134cuda3std3__45__cpo7crbeginE,(_ZN34_INTERNAL_ee109f33_4_k_cu_88aa4a134cuda3std6ranges3__45__cpo4nextE - _ZN34_INTERNAL_ee109f33_4_k_cu_88aa4a134cuda3std3__45__cpo7crbeginE)
_ZN34_INTERNAL_ee109f33_4_k_cu_88aa4a134cuda3std3__45__cpo7crbeginE:
	.zero		1
	.type		_ZN34_INTERNAL_ee109f33_4_k_cu_88aa4a134cuda3std6ranges3__45__cpo4nextE,@object
	.size		_ZN34_INTERNAL_ee109f33_4_k_cu_88aa4a134cuda3std6ranges3__45__cpo4nextE,(_ZN34_INTERNAL_ee109f33_4_k_cu_88aa4a134cuda3std6ranges3__45__cpo4swapE - _ZN34_INTERNAL_ee109f33_4_k_cu_88aa4a134cuda3std6ranges3__45__cpo4nextE)
_ZN34_INTERNAL_ee109f33_4_k_cu_88aa4a134cuda3std6ranges3__45__cpo4nextE:
	.zero		1
	.type		_ZN34_INTERNAL_ee109f33_4_k_cu_88aa4a134cuda3std6ranges3__45__cpo4swapE,@object
	.size		_ZN34_INTERNAL_ee109f33_4_k_cu_88aa4a134cuda3std6ranges3__45__cpo4swapE,(_ZN34_INTERNAL_ee109f33_4_k_cu_88aa4a136thrust24THRUST_300001_SM_1000_NS8cuda_cub10par_nosyncE - _ZN34_INTERNAL_ee109f33_4_k_cu_88aa4a134cuda3std6ranges3__45__cpo4swapE)
_ZN34_INTERNAL_ee109f33_4_k_cu_88aa4a134cuda3std6ranges3__45__cpo4swapE:
	.zero		1
	.type		_ZN34_INTERNAL_ee109f33_4_k_cu_88aa4a136thrust24THRUST_300001_SM_1000_NS8cuda_cub10par_nosyncE,@object
	.size		_ZN34_INTERNAL_ee109f33_4_k_cu_88aa4a136thrust24THRUST_300001_SM_1000_NS8cuda_cub10par_nosyncE,(_ZN34_INTERNAL_ee109f33_4_k_cu_88aa4a136thrust24THRUST_300001_SM_1000_NS12placeholders2_9E - _ZN34_INTERNAL_ee109f33_4_k_cu_88aa4a136thrust24THRUST_300001_SM_1000_NS8cuda_cub10par_nosyncE)
_ZN34_INTERNAL_ee109f33_4_k_cu_88aa4a136thrust24THRUST_300001_SM_1000_NS8cuda_cub10par_nosyncE:
	.zero		1
	.type		_ZN34_INTERNAL_ee109f33_4_k_cu_88aa4a136thrust24THRUST_300001_SM_1000_NS12placeholders2_9E,@object
	.size		_ZN34_INTERNAL_ee109f33_4_k_cu_88aa4a136thrust24THRUST_300001_SM_1000_NS12placeholders2_9E,(_ZN34_INTERNAL_ee109f33_4_k_cu_88aa4a134cuda3std3__436_GLOBAL__N__ee109f33_4_k_cu_88aa4a136ignoreE - _ZN34_INTERNAL_ee109f33_4_k_cu_88aa4a136thrust24THRUST_300001_SM_1000_NS12placeholders2_9E)
_ZN34_INTERNAL_ee109f33_4_k_cu_88aa4a136thrust24THRUST_300001_SM_1000_NS12placeholders2_9E:
	.zero		1
	.type		_ZN34_INTERNAL_ee109f33_4_k_cu_88aa4a134cuda3std3__436_GLOBAL__N__ee109f33_4_k_cu_88aa4a136ignoreE,@object
	.size		_ZN34_INTERNAL_ee109f33_4_k_cu_88aa4a134cuda3std3__436_GLOBAL__N__ee109f33_4_k_cu_88aa4a136ignoreE,(_ZN34_INTERNAL_ee109f33_4_k_cu_88aa4a134cuda3std6ranges3__45__cpo4dataE - _ZN34_INTERNAL_ee109f33_4_k_cu_88aa4a134cuda3std3__436_GLOBAL__N__ee109f33_4_k_cu_88aa4a136ignoreE)
_ZN34_INTERNAL_ee109f33_4_k_cu_88aa4a134cuda3std3__436_GLOBAL__N__ee109f33_4_k_cu_88aa4a136ignoreE:
	.zero		1
	.type		_ZN34_INTERNAL_ee109f33_4_k_cu_88aa4a134cuda3std6ranges3__45__cpo4dataE,@object
	.size		_ZN34_INTERNAL_ee109f33_4_k_cu_88aa4a134cuda3std6ranges3__45__cpo4dataE,(_ZN34_INTERNAL_ee109f33_4_k_cu_88aa4a136thrust24THRUST_300001_SM_1000_NS12placeholders2_1E - _ZN34_INTERNAL_ee109f33_4_k_cu_88aa4a134cuda3std6ranges3__45__cpo4dataE)
_ZN34_INTERNAL_ee109f33_4_k_cu_88aa4a134cuda3std6ranges3__45__cpo4dataE:
	.zero		1
	.type		_ZN34_INTERNAL_ee109f33_4_k_cu_88aa4a136thrust24THRUST_300001_SM_1000_NS12placeholders2_1E,@object
	.size		_ZN34_INTERNAL_ee109f33_4_k_cu_88aa4a136thrust24THRUST_300001_SM_1000_NS12placeholders2_1E,(_ZN34_INTERNAL_ee109f33_4_k_cu_88aa4a134cuda3std3__45__cpo5beginE - _ZN34_INTERNAL_ee109f33_4_k_cu_88aa4a136thrust24THRUST_300001_SM_1000_NS12placeholders2_1E)
_ZN34_INTERNAL_ee109f33_4_k_cu_88aa4a136thrust24THRUST_300001_SM_1000_NS12placeholders2_1E:
	.zero		1
	.type		_ZN34_INTERNAL_ee109f33_4_k_cu_88aa4a134cuda3std3__45__cpo5beginE,@object
	.size		_ZN34_INTERNAL_ee109f33_4_k_cu_88aa4a134cuda3std3__45__cpo5beginE,(_ZN34_INTERNAL_ee109f33_4_k_cu_88aa4a134cuda3std6ranges3__45__cpo5beginE - _ZN34_INTERNAL_ee109f33_4_k_cu_88aa4a134cuda3std3__45__cpo5beginE)
_ZN34_INTERNAL_ee109f33_4_k_cu_88aa4a134cuda3std3__45__cpo5beginE:
	.zero		1
	.type		_ZN34_INTERNAL_ee109f33_4_k_cu_88aa4a134cuda3std6ranges3__45__cpo5beginE,@object
	.size		_ZN34_INTERNAL_ee109f33_4_k_cu_88aa4a134cuda3std6ranges3__45__cpo5beginE,(_ZN34_INTERNAL_ee109f33_4_k_cu_88aa4a136thrust24THRUST_300001_SM_1000_NS12placeholders2_5E - _ZN34_INTERNAL_ee109f33_4_k_cu_88aa4a134cuda3std6ranges3__45__cpo5beginE)
_ZN34_INTERNAL_ee109f33_4_k_cu_88aa4a134cuda3std6ranges3__45__cpo5beginE:
	.zero		1
	.type		_ZN34_INTERNAL_ee109f33_4_k_cu_88aa4a136thrust24THRUST_300001_SM_1000_NS12placeholders2_5E,@object
	.size		_ZN34_INTERNAL_ee109f33_4_k_cu_88aa4a136thrust24THRUST_300001_SM_1000_NS12placeholders2_5E,(_ZN34_INTERNAL_ee109f33_4_k_cu_88aa4a134cuda3std3__45__cpo6rbeginE - _ZN34_INTERNAL_ee109f33_4_k_cu_88aa4a136thrust24THRUST_300001_SM_1000_NS12placeholders2_5E)
_ZN34_INTERNAL_ee109f33_4_k_cu_88aa4a136thrust24THRUST_300001_SM_1000_NS12placeholders2_5E:
	.zero		1
	.type		_ZN34_INTERNAL_ee109f33_4_k_cu_88aa4a134cuda3std3__45__cpo6rbeginE,@object
	.size		_ZN34_INTERNAL_ee109f33_4_k_cu_88aa4a134cuda3std3__45__cpo6rbeginE,(_ZN34_INTERNAL_ee109f33_4_k_cu_88aa4a134cuda3std6ranges3__45__cpo7advanceE - _ZN34_INTERNAL_ee109f33_4_k_cu_88aa4a134cuda3std3__45__cpo6rbeginE)
_ZN34_INTERNAL_ee109f33_4_k_cu_88aa4a134cuda3std3__45__cpo6rbeginE:
	.zero		1
	.type		_ZN34_INTERNAL_ee109f33_4_k_cu_88aa4a134cuda3std6ranges3__45__cpo7advanceE,@object
	.size		_ZN34_INTERNAL_ee109f33_4_k_cu_88aa4a134cuda3std6ranges3__45__cpo7advanceE,(_ZN34_INTERNAL_ee109f33_4_k_cu_88aa4a134cuda3std3__47nulloptE - _ZN34_INTERNAL_ee109f33_4_k_cu_88aa4a134cuda3std6ranges3__45__cpo7advanceE)
_ZN34_INTERNAL_ee109f33_4_k_cu_88aa4a134cuda3std6ranges3__45__cpo7advanceE:
	.zero		1
	.type		_ZN34_INTERNAL_ee109f33_4_k_cu_88aa4a134cuda3std3__47nulloptE,@object
	.size		_ZN34_INTERNAL_ee109f33_4_k_cu_88aa4a134cuda3std3__47nulloptE,(_ZN34_INTERNAL_ee109f33_4_k_cu_88aa4a134cuda3std6ranges3__45__cpo8distanceE - _ZN34_INTERNAL_ee109f33_4_k_cu_88aa4a134cuda3std3__47nulloptE)
_ZN34_INTERNAL_ee109f33_4_k_cu_88aa4a134cuda3std3__47nulloptE:
	.zero		1
	.type		_ZN34_INTERNAL_ee109f33_4_k_cu_88aa4a134cuda3std6ranges3__45__cpo8distanceE,@object
	.size		_ZN34_INTERNAL_ee109f33_4_k_cu_88aa4a134cuda3std6ranges3__45__cpo8distanceE,(_ZN34_INTERNAL_ee109f33_4_k_cu_88aa4a136thrust24THRUST_300001_SM_1000_NS12placeholders3_10E - _ZN34_INTERNAL_ee109f33_4_k_cu_88aa4a134cuda3std6ranges3__45__cpo8distanceE)
_ZN34_INTERNAL_ee109f33_4_k_cu_88aa4a134cuda3std6ranges3__45__cpo8distanceE:
	.zero		1
	.type		_ZN34_INTERNAL_ee109f33_4_k_cu_88aa4a136thrust24THRUST_300001_SM_1000_NS12placeholders3_10E,@object
	.size		_ZN34_INTERNAL_ee109f33_4_k_cu_88aa4a136thrust24THRUST_300001_SM_1000_NS12placeholders3_10E,(_ZN34_INTERNAL_ee109f33_4_k_cu_88aa4a134cuda3std3__419piecewise_constructE - _ZN34_INTERNAL_ee109f33_4_k_cu_88aa4a136thrust24THRUST_300001_SM_1000_NS12placeholders3_10E)
_ZN34_INTERNAL_ee109f33_4_k_cu_88aa4a136thrust24THRUST_300001_SM_1000_NS12placeholders3_10E:
	.zero		1
	.type		_ZN34_INTERNAL_ee109f33_4_k_cu_88aa4a134cuda3std3__419piecewise_constructE,@object
	.size		_ZN34_INTERNAL_ee109f33_4_k_cu_88aa4a134cuda3std3__419piecewise_constructE,(_ZN34_INTERNAL_ee109f33_4_k_cu_88aa4a134cuda3std6ranges3__45__cpo5cdataE - _ZN34_INTERNAL_ee109f33_4_k_cu_88aa4a134cuda3std3__419piecewise_constructE)
_ZN34_INTERNAL_ee109f33_4_k_cu_88aa4a134cuda3std3__419piecewise_constructE:
	.zero		1
	.type		_ZN34_INTERNAL_ee109f33_4_k_cu_88aa4a134cuda3std6ranges3__45__cpo5cdataE,@object
	.size		_ZN34_INTERNAL_ee109f33_4_k_cu_88aa4a134cuda3std6ranges3__45__cpo5cdataE,(_ZN34_INTERNAL_ee109f33_4_k_cu_88aa4a136thrust24THRUST_300001_SM_1000_NS12placeholders2_2E - _ZN34_INTERNAL_ee109f33_4_k_cu_88aa4a134cuda3std6ranges3__45__cpo5cdataE)
_ZN34_INTERNAL_ee109f33_4_k_cu_88aa4a134cuda3std6ranges3__45__cpo5cdataE:
	.zero		1
	.type		_ZN34_INTERNAL_ee109f33_4_k_cu_88aa4a136thrust24THRUST_300001_SM_1000_NS12placeholders2_2E,@object
	.size		_ZN34_INTERNAL_ee109f33_4_k_cu_88aa4a136thrust24THRUST_300001_SM_1000_NS12placeholders2_2E,(_ZN34_INTERNAL_ee109f33_4_k_cu_88aa4a134cuda3std3__45__cpo3endE - _ZN34_INTERNAL_ee109f33_4_k_cu_88aa4a136thrust24THRUST_300001_SM_1000_NS12placeholders2_2E)
_ZN34_INTERNAL_ee109f33_4_k_cu_88aa4a136thrust24THRUST_300001_SM_1000_NS12placeholders2_2E:
	.zero		1
	.type		_ZN34_INTERNAL_ee109f33_4_k_cu_88aa4a134cuda3std3__45__cpo3endE,@object
	.size		_ZN34_INTERNAL_ee109f33_4_k_cu_88aa4a134cuda3std3__45__cpo3endE,(_ZN34_INTERNAL_ee109f33_4_k_cu_88aa4a134cuda3std6ranges3__45__cpo3endE - _ZN34_INTERNAL_ee109f33_4_k_cu_88aa4a134cuda3std3__45__cpo3endE)
_ZN34_INTERNAL_ee109f33_4_k_cu_88aa4a134cuda3std3__45__cpo3endE:
	.zero		1
	.type		_ZN34_INTERNAL_ee109f33_4_k_cu_88aa4a134cuda3std6ranges3__45__cpo3endE,@object
	.size		_ZN34_INTERNAL_ee109f33_4_k_cu_88aa4a134cuda3std6ranges3__45__cpo3endE,(_ZN34_INTERNAL_ee109f33_4_k_cu_88aa4a136thrust24THRUST_300001_SM_1000_NS12placeholders2_6E - _ZN34_INTERNAL_ee109f33_4_k_cu_88aa4a134cuda3std6ranges3__45__cpo3endE)
_ZN34_INTERNAL_ee109f33_4_k_cu_88aa4a134cuda3std6ranges3__45__cpo3endE:
	.zero		1
	.type		_ZN34_INTERNAL_ee109f33_4_k_cu_88aa4a136thrust24THRUST_300001_SM_1000_NS12placeholders2_6E,@object
	.size		_ZN34_INTERNAL_ee109f33_4_k_cu_88aa4a136thrust24THRUST_300001_SM_1000_NS12placeholders2_6E,(_ZN34_INTERNAL_ee109f33_4_k_cu_88aa4a134cuda3std3__45__cpo4rendE - _ZN34_INTERNAL_ee109f33_4_k_cu_88aa4a136thrust24THRUST_300001_SM_1000_NS12placeholders2_6E)
_ZN34_INTERNAL_ee109f33_4_k_cu_88aa4a136thrust24THRUST_300001_SM_1000_NS12placeholders2_6E:
	.zero		1
	.type		_ZN34_INTERNAL_ee109f33_4_k_cu_88aa4a134cuda3std3__45__cpo4rendE,@object
	.size		_ZN34_INTERNAL_ee109f33_4_k_cu_88aa4a134cuda3std3__45__cpo4rendE,(_ZN34_INTERNAL_ee109f33_4_k_cu_88aa4a134cuda3std6ranges3__45__cpo9iter_swapE - _ZN34_INTERNAL_ee109f33_4_k_cu_88aa4a134cuda3std3__45__cpo4rendE)
_ZN34_INTERNAL_ee109f33_4_k_cu_88aa4a134cuda3std3__45__cpo4rendE:
	.zero		1
	.type		_ZN34_INTERNAL_ee109f33_4_k_cu_88aa4a134cuda3std6ranges3__45__cpo9iter_swapE,@object
	.size		_ZN34_INTERNAL_ee109f33_4_k_cu_88aa4a134cuda3std6ranges3__45__cpo9iter_swapE,(_ZN34_INTERNAL_ee109f33_4_k_cu_88aa4a134cuda3std3__48unexpectE - _ZN34_INTERNAL_ee109f33_4_k_cu_88aa4a134cuda3std6ranges3__45__cpo9iter_swapE)
_ZN34_INTERNAL_ee109f33_4_k_cu_88aa4a134cuda3std6ranges3__45__cpo9iter_swapE:
	.zero		1
	.type		_ZN34_INTERNAL_ee109f33_4_k_cu_88aa4a134cuda3std3__48unexpectE,@object
	.size		_ZN34_INTERNAL_ee109f33_4_k_cu_88aa4a134cuda3std3__48unexpectE,(_ZN34_INTERNAL_ee109f33_4_k_cu_88aa4a136thrust24THRUST_300001_SM_1000_NS8cuda_cub3parE - _ZN34_INTERNAL_ee109f33_4_k_cu_88aa4a134cuda3std3__48unexpectE)
_ZN34_INTERNAL_ee109f33_4_k_cu_88aa4a134cuda3std3__48unexpectE:
	.zero		1
	.type		_ZN34_INTERNAL_ee109f33_4_k_cu_88aa4a136thrust24THRUST_300001_SM_1000_NS8cuda_cub3parE,@object
	.size		_ZN34_INTERNAL_ee109f33_4_k_cu_88aa4a136thrust24THRUST_300001_SM_1000_NS8cuda_cub3parE,(_ZN34_INTERNAL_ee109f33_4_k_cu_88aa4a136thrust24THRUST_300001_SM_1000_NS12placeholders2_4E - _ZN34_INTERNAL_ee109f33_4_k_cu_88aa4a136thrust24THRUST_300001_SM_1000_NS8cuda_cub3parE)
_ZN34_INTERNAL_ee109f33_4_k_cu_88aa4a136thrust24THRUST_300001_SM_1000_NS8cuda_cub3parE:
	.zero		1
	.type		_ZN34_INTERNAL_ee109f33_4_k_cu_88aa4a136thrust24THRUST_300001_SM_1000_NS12placeholders2_4E,@object
	.size		_ZN34_INTERNAL_ee109f33_4_k_cu_88aa4a136thrust24THRUST_300001_SM_1000_NS12placeholders2_4E,(_ZN34_INTERNAL_ee109f33_4_k_cu_88aa4a134cuda3std3__45__cpo4cendE - _ZN34_INTERNAL_ee109f33_4_k_cu_88aa4a136thrust24THRUST_300001_SM_1000_NS12placeholders2_4E)
_ZN34_INTERNAL_ee109f33_4_k_cu_88aa4a136thrust24THRUST_300001_SM_1000_NS12placeholders2_4E:
	.zero		1
	.type		_ZN34_INTERNAL_ee109f33_4_k_cu_88aa4a134cuda3std3__45__cpo4cendE,@object
	.size		_ZN34_INTERNAL_ee109f33_4_k_cu_88aa4a134cuda3std3__45__cpo4cendE,(_ZN34_INTERNAL_ee109f33_4_k_cu_88aa4a134cuda3std6ranges3__45__cpo4cendE - _ZN34_INTERNAL_ee109f33_4_k_cu_88aa4a134cuda3std3__45__cpo4cendE)
_ZN34_INTERNAL_ee109f33_4_k_cu_88aa4a134cuda3std3__45__cpo4cendE:
	.zero		1
	.type		_ZN34_INTERNAL_ee109f33_4_k_cu_88aa4a134cuda3std6ranges3__45__cpo4cendE,@object
	.size		_ZN34_INTERNAL_ee109f33_4_k_cu_88aa4a134cuda3std6ranges3__45__cpo4cendE,(_ZN34_INTERNAL_ee109f33_4_k_cu_88aa4a134cuda3std3__420unreachable_sentinelE - _ZN34_INTERNAL_ee109f33_4_k_cu_88aa4a134cuda3std6ranges3__45__cpo4cendE)
_ZN34_INTERNAL_ee109f33_4_k_cu_88aa4a134cuda3std6ranges3__45__cpo4cendE:
	.zero		1
	.type		_ZN34_INTERNAL_ee109f33_4_k_cu_88aa4a134cuda3std3__420unreachable_sentinelE,@object
	.size		_ZN34_INTERNAL_ee109f33_4_k_cu_88aa4a134cuda3std3__420unreachable_sentinelE,(_ZN34_INTERNAL_ee109f33_4_k_cu_88aa4a134cuda3std6ranges3__45__cpo5ssizeE - _ZN34_INTERNAL_ee109f33_4_k_cu_88aa4a134cuda3std3__420unreachable_sentinelE)
_ZN34_INTERNAL_ee109f33_4_k_cu_88aa4a134cuda3std3__420unreachable_sentinelE:
	.zero		1
	.type		_ZN34_INTERNAL_ee109f33_4_k_cu_88aa4a134cuda3std6ranges3__45__cpo5ssizeE,@object
	.size		_ZN34_INTERNAL_ee109f33_4_k_cu_88aa4a134cuda3std6ranges3__45__cpo5ssizeE,(_ZN34_INTERNAL_ee109f33_4_k_cu_88aa4a136thrust24THRUST_300001_SM_1000_NS12placeholders2_8E - _ZN34_INTERNAL_ee109f33_4_k_cu_88aa4a134cuda3std6ranges3__45__cpo5ssizeE)
_ZN34_INTERNAL_ee109f33_4_k_cu_88aa4a134cuda3std6ranges3__45__cpo5ssizeE:
	.zero		1
	.type		_ZN34_INTERNAL_ee109f33_4_k_cu_88aa4a136thrust24THRUST_300001_SM_1000_NS12placeholders2_8E,@object
	.size		_ZN34_INTERNAL_ee109f33_4_k_cu_88aa4a136thrust24THRUST_300001_SM_1000_NS12placeholders2_8E,(_ZN34_INTERNAL_ee109f33_4_k_cu_88aa4a134cuda3std3__45__cpo5crendE - _ZN34_INTERNAL_ee109f33_4_k_cu_88aa4a136thrust24THRUST_300001_SM_1000_NS12placeholders2_8E)
_ZN34_INTERNAL_ee109f33_4_k_cu_88aa4a136thrust24THRUST_300001_SM_1000_NS12placeholders2_8E:
	.zero		1
	.type		_ZN34_INTERNAL_ee109f33_4_k_cu_88aa4a134cuda3std3__45__cpo5crendE,@object
	.size		_ZN34_INTERNAL_ee109f33_4_k_cu_88aa4a134cuda3std3__45__cpo5crendE,(_ZN34_INTERNAL_ee109f33_4_k_cu_88aa4a134cuda3std6ranges3__45__cpo4prevE - _ZN34_INTERNAL_ee109f33_4_k_cu_88aa4a134cuda3std3__45__cpo5crendE)
_ZN34_INTERNAL_ee109f33_4_k_cu_88aa4a134cuda3std3__45__cpo5crendE:
	.zero		1
	.type		_ZN34_INTERNAL_ee109f33_4_k_cu_88aa4a134cuda3std6ranges3__45__cpo4prevE,@object
	.size		_ZN34_INTERNAL_ee109f33_4_k_cu_88aa4a134cuda3std6ranges3__45__cpo4prevE,(_ZN34_INTERNAL_ee109f33_4_k_cu_88aa4a134cuda3std6ranges3__45__cpo9iter_moveE - _ZN34_INTERNAL_ee109f33_4_k_cu_88aa4a134cuda3std6ranges3__45__cpo4prevE)
_ZN34_INTERNAL_ee109f33_4_k_cu_88aa4a134cuda3std6ranges3__45__cpo4prevE:
	.zero		1
	.type		_ZN34_INTERNAL_ee109f33_4_k_cu_88aa4a134cuda3std6ranges3__45__cpo9iter_moveE,@object
	.size		_ZN34_INTERNAL_ee109f33_4_k_cu_88aa4a134cuda3std6ranges3__45__cpo9iter_moveE,(_ZN34_INTERNAL_ee109f33_4_k_cu_88aa4a136thrust24THRUST_300001_SM_1000_NS6system6detail10sequential3seqE - _ZN34_INTERNAL_ee109f33_4_k_cu_88aa4a134cuda3std6ranges3__45__cpo9iter_moveE)
_ZN34_INTERNAL_ee109f33_4_k_cu_88aa4a134cuda3std6ranges3__45__cpo9iter_moveE:
	.zero		1
	.type		_ZN34_INTERNAL_ee109f33_4_k_cu_88aa4a136thrust24THRUST_300001_SM_1000_NS6system6detail10sequential3seqE,@object
	.size		_ZN34_INTERNAL_ee109f33_4_k_cu_88aa4a136thrust24THRUST_300001_SM_1000_NS6system6detail10sequential3seqE,(.L_31 - _ZN34_INTERNAL_ee109f33_4_k_cu_88aa4a136thrust24THRUST_300001_SM_1000_NS6system6detail10sequential3seqE)
_ZN34_INTERNAL_ee109f33_4_k_cu_88aa4a136thrust24THRUST_300001_SM_1000_NS6system6detail10sequential3seqE:
	.zero		1
.L_31:


//--------------------- .nv.shared._ZN3cub18CUB_300001_SM_10006detail10radix_sort29DeviceRadixSortOnesweepKernelINS1_5radix10policy_hubI8custom_tNS0_8NullTypeEjE10Policy1000ELNS0_9SortOrderE0ES6_S7_jii19custom_decomposer_tEEvPT5_SD_PT3_PKSE_PT1_PKSI_PT2_PKSM_T4_iiT6_ --------------------------
	.section	.nv.shared._ZN3cub18CUB_300001_SM_10006detail10radix_sort29DeviceRadixSortOnesweepKernelINS1_5radix10policy_hubI8custom_tNS0_8NullTypeEjE10Policy1000ELNS0_9SortOrderE0ES6_S7_jii19custom_decomposer_tEEvPT5_SD_PT3_PKSE_PT1_PKSI_PT2_PKSM_T4_iiT6_,"aw",@nobits
	.sectionflags	@""
	.align	16
.nv.shared._ZN3cub18CUB_300001_SM_10006detail10radix_sort29DeviceRadixSortOnesweepKernelINS1_5radix10policy_hubI8custom_tNS0_8NullTypeEjE10Policy1000ELNS0_9SortOrderE0ES6_S7_jii19custom_decomposer_tEEvPT5_SD_PT3_PKSE_PT1_PKSI_PT2_PKSM_T4_iiT6_:
	.zero		48128


//--------------------- .nv.shared._ZN3cub18CUB_300001_SM_10006detail10radix_sort33DeviceRadixSortExclusiveSumKernelINS1_5radix10policy_hubI8custom_tNS0_8NullTypeEjE10Policy1000EjEEvPT0_ --------------------------
	.section	.nv.shared._ZN3cub18CUB_300001_SM_10006detail10radix_sort33DeviceRadixSortExclusiveSumKernelINS1_5radix10policy_hubI8custom_tNS0_8NullTypeEjE10Policy1000EjEEvPT0_,"aw",@nobits
	.sectionflags	@""
	.align	16
.nv.shared._ZN3cub18CUB_300001_SM_10006detail10radix_sort33DeviceRadixSortExclusiveSumKernelINS1_5radix10policy_hubI8custom_tNS0_8NullTypeEjE10Policy1000EjEEvPT0_:
	.zero		2208


//--------------------- .nv.shared._ZN3cub18CUB_300001_SM_10006detail10radix_sort30DeviceRadixSortHistogramKernelINS1_5radix10policy_hubI8custom_tNS0_8NullTypeEjE10Policy1000ELNS0_9SortOrderE0ES6_j19custom_decomposer_tEEvPT2_PKT1_SC_iiT3_ --------------------------
	.section	.nv.shared._ZN3cub18CUB_300001_SM_10006detail10radix_sort30DeviceRadixSortHistogramKernelINS1_5radix10policy_hubI8custom_tNS0_8NullTypeEjE10Policy1000ELNS0_9SortOrderE0ES6_j19custom_decomposer_tEEvPT2_PKT1_SC_iiT3_,"aw",@nobits
	.sectionflags	@""
	.align	4
.nv.shared._ZN3cub18CUB_300001_SM_10006detail10radix_sort30DeviceRadixSortHistogramKernelINS1_5radix10policy_hubI8custom_tNS0_8NullTypeEjE10Policy1000ELNS0_9SortOrderE0ES6_j19custom_decomposer_tEEvPT2_PKT1_SC_iiT3_:
	.zero		9216


//--------------------- .nv.shared._ZN3cub18CUB_300001_SM_10006detail10radix_sort31DeviceRadixSortSingleTileKernelINS1_5radix10policy_hubI8custom_tNS0_8NullTypeEjE10Policy1000ELNS0_9SortOrderE0ES6_S7_j19custom_decomposer_tEEvPKT1_PSC_PKT2_PSG_T3_iiT4_ --------------------------
	.section	.nv.shared._ZN3cub18CUB_300001_SM_10006detail10radix_sort31DeviceRadixSortSingleTileKernelINS1_5radix10policy_hubI8custom_tNS0_8NullTypeEjE10Policy1000ELNS0_9SortOrderE0ES6_S7_j19custom_decomposer_tEEvPKT1_PSC_PKT2_PSG_T3_iiT4_,"aw",@nobits
	.sectionflags	@""
	.align	16
.nv.shared._ZN3cub18CUB_300001_SM_10006detail10radix_sort31DeviceRadixSortSingleTileKernelINS1_5radix10policy_hubI8custom_tNS0_8NullTypeEjE10Policy1000ELNS0_9SortOrderE0ES6_S7_j19custom_decomposer_tEEvPKT1_PSC_PKT2_PSG_T3_iiT4_:
	.zero		34880


//--------------------- .nv.constant0._ZN3cub18CUB_300001_SM_10006detail8for_each13static_kernelINS2_12policy_hub_t12policy_500_tEmN6thrust24THRUST_300001_SM_1000_NS8cuda_cub20__uninitialized_fill7functorINS7_10device_ptrIhEEhEEEEvT0_T1_ --------------------------
	.section	.nv.constant0._ZN3cub18CUB_300001_SM_10006detail8for_each13static_kernelINS2_12policy_hub_t12policy_500_tEmN6thrust24THRUST_300001_SM_1000_NS8cuda_cub20__uninitialized_fill7functorINS7_10device_ptrIhEEhEEEEvT0_T1_,"a",@progbits
	.sectionflags	@""
	.align	4
.nv.constant0._ZN3cub18CUB_300001_SM_10006detail8for_each13static_kernelINS2_12policy_hub_t12policy_500_tEmN6thrust24THRUST_300001_SM_1000_NS8cuda_cub20__uninitialized_fill7functorINS7_10device_ptrIhEEhEEEEvT0_T1_:
	.zero		920


//--------------------- .nv.constant0._ZN3cub18CUB_300001_SM_10006detail8for_each13static_kernelINS2_12policy_hub_t12policy_500_tEmN6thrust24THRUST_300001_SM_1000_NS8cuda_cub20__uninitialized_fill7functorINS7_10device_ptrI8custom_tEESC_EEEEvT0_T1_ --------------------------
	.section	.nv.constant0._ZN3cub18CUB_300001_SM_10006detail8for_each13static_kernelINS2_12policy_hub_t12policy_500_tEmN6thrust24THRUST_300001_SM_1000_NS8cuda_cub20__uninitialized_fill7functorINS7_10device_ptrI8custom_tEESC_EEEEvT0_T1_,"a",@progbits
	.sectionflags	@""
	.align	4
.nv.constant0._ZN3cub18CUB_300001_SM_10006detail8for_each13static_kernelINS2_12policy_hub_t12policy_500_tEmN6thrust24THRUST_300001_SM_1000_NS8cuda_cub20__uninitialized_fill7functorINS7_10device_ptrI8custom_tEESC_EEEEvT0_T1_:
	.zero		920


//--------------------- .nv.constant0._ZN3cub18CUB_300001_SM_10006detail10radix_sort29DeviceRadixSortOnesweepKernelINS1_5radix10policy_hubI8custom_tNS0_8NullTypeEjE10Policy1000ELNS0_9SortOrderE0ES6_S7_jii19custom_decomposer_tEEvPT5_SD_PT3_PKSE_PT1_PKSI_PT2_PKSM_T4_iiT6_ --------------------------
	.section	.nv.constant0._ZN3cub18CUB_300001_SM_10006detail10radix_sort29DeviceRadixSortOnesweepKernelINS1_5radix10policy_hubI8custom_tNS0_8NullTypeEjE10Policy1000ELNS0_9SortOrderE0ES6_S7_jii19custom_decomposer_tEEvPT5_SD_PT3_PKSE_PT1_PKSI_PT2_PKSM_T4_iiT6_,"a",@progbits
	.sectionflags	@""
	.align	4
.nv.constant0._ZN3cub18CUB_300001_SM_10006detail10radix_sort29DeviceRadixSortOnesweepKernelINS1_5radix10policy_hubI8custom_tNS0_8NullTypeEjE10Policy1000ELNS0_9SortOrderE0ES6_S7_jii19custom_decomposer_tEEvPT5_SD_PT3_PKSE_PT1_PKSI_PT2_PKSM_T4_iiT6_:
	.zero		973


//--------------------- .nv.constant0._ZN3cub18CUB_300001_SM_10006detail10radix_sort33DeviceRadixSortExclusiveSumKernelINS1_5radix10policy_hubI8custom_tNS0_8NullTypeEjE10Policy1000EjEEvPT0_ --------------------------
	.section	.nv.constant0._ZN3cub18CUB_300001_SM_10006detail10radix_sort33DeviceRadixSortExclusiveSumKernelINS1_5radix10policy_hubI8custom_tNS0_8NullTypeEjE10Policy1000EjEEvPT0_,"a",@progbits
	.sectionflags	@""
	.align	4
.nv.constant0._ZN3cub18CUB_300001_SM_10006detail10radix_sort33DeviceRadixSortExclusiveSumKernelINS1_5radix10policy_hubI8custom_tNS0_8NullTypeEjE10Policy1000EjEEvPT0_:
	.zero		904


//--------------------- .nv.constant0._ZN3cub18CUB_300001_SM_10006detail10radix_sort30DeviceRadixSortHistogramKernelINS1_5radix10policy_hubI8custom_tNS0_8NullTypeEjE10Policy1000ELNS0_9SortOrderE0ES6_j19custom_decomposer_tEEvPT2_PKT1_SC_iiT3_ --------------------------
	.section	.nv.constant0._ZN3cub18CUB_300001_SM_10006detail10radix_sort30DeviceRadixSortHistogramKernelINS1_5radix10policy_hubI8custom_tNS0_8NullTypeEjE10Policy1000ELNS0_9SortOrderE0ES6_j19custom_decomposer_tEEvPT2_PKT1_SC_iiT3_,"a",@progbits
	.sectionflags	@""
	.align	4
.nv.constant0._ZN3cub18CUB_300001_SM_10006detail10radix_sort30DeviceRadixSortHistogramKernelINS1_5radix10policy_hubI8custom_tNS0_8NullTypeEjE10Policy1000ELNS0_9SortOrderE0ES6_j19custom_decomposer_tEEvPT2_PKT1_SC_iiT3_:
	.zero		925


//--------------------- .nv.constant0._ZN3cub18CUB_300001_SM_10006detail10radix_sort31DeviceRadixSortSingleTileKernelINS1_5radix10policy_hubI8custom_tNS0_8NullTypeEjE10Policy1000ELNS0_9SortOrderE0ES6_S7_j19custom_decomposer_tEEvPKT1_PSC_PKT2_PSG_T3_iiT4_ --------------------------
	.section	.nv.constant0._ZN3cub18CUB_300001_SM_10006detail10radix_sort31DeviceRadixSortSingleTileKernelINS1_5radix10policy_hubI8custom_tNS0_8NullTypeEjE10Policy1000ELNS0_9SortOrderE0ES6_S7_j19custom_decomposer_tEEvPKT1_PSC_PKT2_PSG_T3_iiT4_,"a",@progbits
	.sectionflags	@""
	.align	4
.nv.constant0._ZN3cub18CUB_300001_SM_10006detail10radix_sort31DeviceRadixSortSingleTileKernelINS1_5radix10policy_hubI8custom_tNS0_8NullTypeEjE10Policy1000ELNS0_9SortOrderE0ES6_S7_j19custom_decomposer_tEEvPKT1_PSC_PKT2_PSG_T3_iiT4_:
	.zero		941


//--------------------- .nv.constant0._ZN3cub18CUB_300001_SM_10006detail11EmptyKernelIvEEvv --------------------------
	.section	.nv.constant0._ZN3cub18CUB_300001_SM_10006detail11EmptyKernelIvEEvv,"a",@progbits
	.sectionflags	@""
	.align	4
.nv.constant0._ZN3cub18CUB_300001_SM_10006detail11EmptyKernelIvEEvv:
	.zero		896


//--------------------- SYMBOLS --------------------------

	.type		.nv.reservedSmem.offset0,@object
	.size		.nv.reservedSmem.offset0,0x4
	.type		.nv.reservedSmem.cap,@object
	.size		.nv.reservedSmem.cap,0x4
